	.target	sm_80

	.elftype	@"ET_EXEC"


//--------------------- .note.nv.tkinfo           --------------------------
	.section	.note.nv.tkinfo,"",@"SHT_NOTE"
	.sectionflags	@"SHF_NOTE_NV_TKINFO"
	.tkinfo
        /*0018*/ 	.word	0x00000002
        /*0030*/ 	.string	""
        /*0030*/ 	.string	"ptxas"
        /*0030*/ 	.string	"Cuda compilation tools, release 13.0, V13.0.88"
        /*0030*/ 	.string	"Build cuda_13.0.r13.0/compiler.36424714_0"
        /*0030*/ 	.string	"-arch sm_80 -m 64 "



//--------------------- .note.nv.cuinfo           --------------------------
	.section	.note.nv.cuinfo,"",@"SHT_NOTE"
	.sectionflags	@"SHF_NOTE_NV_CUINFO"
        /*0018*/ 	.short	0x0002
        /*001a*/ 	.short	0x0050
        /*001c*/ 	.short	0x0082
	.zero		2


//--------------------- .nv.info                  --------------------------
	.section	.nv.info,"",@"SHT_CUDA_INFO"
	.align	4


	//----- nvinfo : EIATTR_REGCOUNT
	.align		4
        /*0000*/ 	.byte	0x04, 0x2f
        /*0002*/ 	.short	(.L_61 - .L_60)
	.align		4
.L_60:
        /*0004*/ 	.word	index@(_Z25multi_tensor_apply_kernelI18TensorListMetadataILi5EE15DistAdamFunctorIfffEJPfffffff10adamMode_tfEEvlPViT_T0_DpT1_)
        /*0008*/ 	.word	0x00000020


	//----- nvinfo : EIATTR_FRAME_SIZE
	.align		4
.L_61:
        /*000c*/ 	.byte	0x04, 0x11
        /*000e*/ 	.short	(.L_63 - .L_62)
	.align		4
.L_62:
        /*0010*/ 	.word	index@(_Z25multi_tensor_apply_kernelI18TensorListMetadataILi5EE15DistAdamFunctorIfffEJPfffffff10adamMode_tfEEvlPViT_T0_DpT1_)
        /*0014*/ 	.word	0x00000000


	//----- nvinfo : EIATTR_REGCOUNT
	.align		4
.L_63:
        /*0018*/ 	.byte	0x04, 0x2f
        /*001a*/ 	.short	(.L_65 - .L_64)
	.align		4
.L_64:
        /*001c*/ 	.word	index@(_Z25multi_tensor_apply_kernelI18TensorListMetadataILi5EE15DistAdamFunctorIffN3c104HalfEEJPfffffff10adamMode_tfEEvlPViT_T0_DpT1_)
        /*0020*/ 	.word	0x00000020


	//----- nvinfo : EIATTR_FRAME_SIZE
	.align		4
.L_65:
        /*0024*/ 	.byte	0x04, 0x11
        /*0026*/ 	.short	(.L_67 - .L_66)
	.align		4
.L_66:
        /*0028*/ 	.word	index@(_Z25multi_tensor_apply_kernelI18TensorListMetadataILi5EE15DistAdamFunctorIffN3c104HalfEEJPfffffff10adamMode_tfEEvlPViT_T0_DpT1_)
        /*002c*/ 	.word	0x00000000


	//----- nvinfo : EIATTR_REGCOUNT
	.align		4
.L_67:
        /*0030*/ 	.byte	0x04, 0x2f
        /*0032*/ 	.short	(.L_69 - .L_68)
	.align		4
.L_68:
        /*0034*/ 	.word	index@(_Z25multi_tensor_apply_kernelI18TensorListMetadataILi5EE15DistAdamFunctorIffN3c108BFloat16EEJPfffffff10adamMode_tfEEvlPViT_T0_DpT1_)
        /*0038*/ 	.word	0x00000020


	//----- nvinfo : EIATTR_FRAME_SIZE
	.align		4
.L_69:
        /*003c*/ 	.byte	0x04, 0x11
        /*003e*/ 	.short	(.L_71 - .L_70)
	.align		4
.L_70:
        /*0040*/ 	.word	index@(_Z25multi_tensor_apply_kernelI18TensorListMetadataILi5EE15DistAdamFunctorIffN3c108BFloat16EEJPfffffff10adamMode_tfEEvlPViT_T0_DpT1_)
        /*0044*/ 	.word	0x00000000


	//----- nvinfo : EIATTR_REGCOUNT
	.align		4
.L_71:
        /*0048*/ 	.byte	0x04, 0x2f
        /*004a*/ 	.short	(.L_73 - .L_72)
	.align		4
.L_72:
        /*004c*/ 	.word	index@(_Z25multi_tensor_apply_kernelI18TensorListMetadataILi5EE15DistAdamFunctorIfN3c104HalfEfEJPfffffff10adamMode_tfEEvlPViT_T0_DpT1_)
        /*0050*/ 	.word	0x00000020


	//----- nvinfo : EIATTR_FRAME_SIZE
	.align		4
.L_73:
        /*0054*/ 	.byte	0x04, 0x11
        /*0056*/ 	.short	(.L_75 - .L_74)
	.align		4
.L_74:
        /*0058*/ 	.word	index@(_Z25multi_tensor_apply_kernelI18TensorListMetadataILi5EE15DistAdamFunctorIfN3c104HalfEfEJPfffffff10adamMode_tfEEvlPViT_T0_DpT1_)
        /*005c*/ 	.word	0x00000000


	//----- nvinfo : EIATTR_REGCOUNT
	.align		4
.L_75:
        /*0060*/ 	.byte	0x04, 0x2f
        /*0062*/ 	.short	(.L_77 - .L_76)
	.align		4
.L_76:
        /*0064*/ 	.word	index@(_Z25multi_tensor_apply_kernelI18TensorListMetadataILi5EE15DistAdamFunctorIfN3c104HalfES4_EJPfffffff10adamMode_tfEEvlPViT_T0_DpT1_)
        /*0068*/ 	.word	0x00000020


	//----- nvinfo : EIATTR_FRAME_SIZE
	.align		4
.L_77:
        /*006c*/ 	.byte	0x04, 0x11
        /*006e*/ 	.short	(.L_79 - .L_78)
	.align		4
.L_78:
        /*0070*/ 	.word	index@(_Z25multi_tensor_apply_kernelI18TensorListMetadataILi5EE15DistAdamFunctorIfN3c104HalfES4_EJPfffffff10adamMode_tfEEvlPViT_T0_DpT1_)
        /*0074*/ 	.word	0x00000000


	//----- nvinfo : EIATTR_REGCOUNT
	.align		4
.L_79:
        /*0078*/ 	.byte	0x04, 0x2f
        /*007a*/ 	.short	(.L_81 - .L_80)
	.align		4
.L_80:
        /*007c*/ 	.word	index@(_Z25multi_tensor_apply_kernelI18TensorListMetadataILi5EE15DistAdamFunctorIfN3c104HalfENS3_8BFloat16EEJPfffffff10adamMode_tfEEvlPViT_T0_DpT1_)
        /*0080*/ 	.word	0x00000020


	//----- nvinfo : EIATTR_FRAME_SIZE
	.align		4
.L_81:
        /*0084*/ 	.byte	0x04, 0x11
        /*0086*/ 	.short	(.L_83 - .L_82)
	.align		4
.L_82:
        /*0088*/ 	.word	index@(_Z25multi_tensor_apply_kernelI18TensorListMetadataILi5EE15DistAdamFunctorIfN3c104HalfENS3_8BFloat16EEJPfffffff10adamMode_tfEEvlPViT_T0_DpT1_)
        /*008c*/ 	.word	0x00000000


	//----- nvinfo : EIATTR_REGCOUNT
	.align		4
.L_83:
        /*0090*/ 	.byte	0x04, 0x2f
        /*0092*/ 	.short	(.L_85 - .L_84)
	.align		4
.L_84:
        /*0094*/ 	.word	index@(_Z25multi_tensor_apply_kernelI18TensorListMetadataILi5EE15DistAdamFunctorIfN3c108BFloat16EfEJPfffffff10adamMode_tfEEvlPViT_T0_DpT1_)
        /*0098*/ 	.word	0x00000020


	//----- nvinfo : EIATTR_FRAME_SIZE
	.align		4
.L_85:
        /*009c*/ 	.byte	0x04, 0x11
        /*009e*/ 	.short	(.L_87 - .L_86)
	.align		4
.L_86:
        /*00a0*/ 	.word	index@(_Z25multi_tensor_apply_kernelI18TensorListMetadataILi5EE15DistAdamFunctorIfN3c108BFloat16EfEJPfffffff10adamMode_tfEEvlPViT_T0_DpT1_)
        /*00a4*/ 	.word	0x00000000


	//----- nvinfo : EIATTR_REGCOUNT
	.align		4
.L_87:
        /*00a8*/ 	.byte	0x04, 0x2f
        /*00aa*/ 	.short	(.L_89 - .L_88)
	.align		4
.L_88:
        /*00ac*/ 	.word	index@(_Z25multi_tensor_apply_kernelI18TensorListMetadataILi5EE15DistAdamFunctorIfN3c108BFloat16ENS3_4HalfEEJPfffffff10adamMode_tfEEvlPViT_T0_DpT1_)
        /*00b0*/ 	.word	0x00000020


	//----- nvinfo : EIATTR_FRAME_SIZE
	.align		4
.L_89:
        /*00b4*/ 	.byte	0x04, 0x11
        /*00b6*/ 	.short	(.L_91 - .L_90)
	.align		4
.L_90:
        /*00b8*/ 	.word	index@(_Z25multi_tensor_apply_kernelI18TensorListMetadataILi5EE15DistAdamFunctorIfN3c108BFloat16ENS3_4HalfEEJPfffffff10adamMode_tfEEvlPViT_T0_DpT1_)
        /*00bc*/ 	.word	0x00000000


	//----- nvinfo : EIATTR_REGCOUNT
	.align		4
.L_91:
        /*00c0*/ 	.byte	0x04, 0x2f
        /*00c2*/ 	.short	(.L_93 - .L_92)
	.align		4
.L_92:
        /*00c4*/ 	.word	index@(_Z25multi_tensor_apply_kernelI18TensorListMetadataILi5EE15DistAdamFunctorIfN3c108BFloat16ES4_EJPfffffff10adamMode_tfEEvlPViT_T0_DpT1_)
        /*00c8*/ 	.word	0x00000020


	//----- nvinfo : EIATTR_FRAME_SIZE
	.align		4
.L_93:
        /*00cc*/ 	.byte	0x04, 0x11
        /*00ce*/ 	.short	(.L_95 - .L_94)
	.align		4
.L_94:
        /*00d0*/ 	.word	index@(_Z25multi_tensor_apply_kernelI18TensorListMetadataILi5EE15DistAdamFunctorIfN3c108BFloat16ES4_EJPfffffff10adamMode_tfEEvlPViT_T0_DpT1_)
        /*00d4*/ 	.word	0x00000000


	//----- nvinfo : EIATTR_REGCOUNT
	.align		4
.L_95:
        /*00d8*/ 	.byte	0x04, 0x2f
        /*00da*/ 	.short	(.L_97 - .L_96)
	.align		4
.L_96:
        /*00dc*/ 	.word	index@(_Z25multi_tensor_apply_kernelI18TensorListMetadataILi5EE15DistAdamFunctorIN3c104HalfEffEJPfffffff10adamMode_tfEEvlPViT_T0_DpT1_)
        /*00e0*/ 	.word	0x00000020


	//----- nvinfo : EIATTR_FRAME_SIZE
	.align		4
.L_97:
        /*00e4*/ 	.byte	0x04, 0x11
        /*00e6*/ 	.short	(.L_99 - .L_98)
	.align		4
.L_98:
        /*00e8*/ 	.word	index@(_Z25multi_tensor_apply_kernelI18TensorListMetadataILi5EE15DistAdamFunctorIN3c104HalfEffEJPfffffff10adamMode_tfEEvlPViT_T0_DpT1_)
        /*00ec*/ 	.word	0x00000000


	//----- nvinfo : EIATTR_REGCOUNT
	.align		4
.L_99:
        /*00f0*/ 	.byte	0x04, 0x2f
        /*00f2*/ 	.short	(.L_101 - .L_100)
	.align		4
.L_100:
        /*00f4*/ 	.word	index@(_Z25multi_tensor_apply_kernelI18TensorListMetadataILi5EE15DistAdamFunctorIN3c104HalfEfS4_EJPfffffff10adamMode_tfEEvlPViT_T0_DpT1_)
        /*00f8*/ 	.word	0x00000020


	//----- nvinfo : EIATTR_FRAME_SIZE
	.align		4
.L_101:
        /*00fc*/ 	.byte	0x04, 0x11
        /*00fe*/ 	.short	(.L_103 - .L_102)
	.align		4
.L_102:
        /*0100*/ 	.word	index@(_Z25multi_tensor_apply_kernelI18TensorListMetadataILi5EE15DistAdamFunctorIN3c104HalfEfS4_EJPfffffff10adamMode_tfEEvlPViT_T0_DpT1_)
        /*0104*/ 	.word	0x00000000


	//----- nvinfo : EIATTR_REGCOUNT
	.align		4
.L_103:
        /*0108*/ 	.byte	0x04, 0x2f
        /*010a*/ 	.short	(.L_105 - .L_104)
	.align		4
.L_104:
        /*010c*/ 	.word	index@(_Z25multi_tensor_apply_kernelI18TensorListMetadataILi5EE15DistAdamFunctorIN3c104HalfEfNS3_8BFloat16EEJPfffffff10adamMode_tfEEvlPViT_T0_DpT1_)
        /*0110*/ 	.word	0x00000020


	//----- nvinfo : EIATTR_FRAME_SIZE
	.align		4
.L_105:
        /*0114*/ 	.byte	0x04, 0x11
        /*0116*/ 	.short	(.L_107 - .L_106)
	.align		4
.L_106:
        /*0118*/ 	.word	index@(_Z25multi_tensor_apply_kernelI18TensorListMetadataILi5EE15DistAdamFunctorIN3c104HalfEfNS3_8BFloat16EEJPfffffff10adamMode_tfEEvlPViT_T0_DpT1_)
        /*011c*/ 	.word	0x00000000


	//----- nvinfo : EIATTR_REGCOUNT
	.align		4
.L_107:
        /*0120*/ 	.byte	0x04, 0x2f
        /*0122*/ 	.short	(.L_109 - .L_108)
	.align		4
.L_108:
        /*0124*/ 	.word	index@(_Z25multi_tensor_apply_kernelI18TensorListMetadataILi5EE15DistAdamFunctorIN3c104HalfES4_fEJPfffffff10adamMode_tfEEvlPViT_T0_DpT1_)
        /*0128*/ 	.word	0x00000020


	//----- nvinfo : EIATTR_FRAME_SIZE
	.align		4
.L_109:
        /*012c*/ 	.byte	0x04, 0x11
        /*012e*/ 	.short	(.L_111 - .L_110)
	.align		4
.L_110:
        /*0130*/ 	.word	index@(_Z25multi_tensor_apply_kernelI18TensorListMetadataILi5EE15DistAdamFunctorIN3c104HalfES4_fEJPfffffff10adamMode_tfEEvlPViT_T0_DpT1_)
        /*0134*/ 	.word	0x00000000


	//----- nvinfo : EIATTR_REGCOUNT
	.align		4
.L_111:
        /*0138*/ 	.byte	0x04, 0x2f
        /*013a*/ 	.short	(.L_113 - .L_112)
	.align		4
.L_112:
        /*013c*/ 	.word	index@(_Z25multi_tensor_apply_kernelI18TensorListMetadataILi5EE15DistAdamFunctorIN3c104HalfES4_S4_EJPfffffff10adamMode_tfEEvlPViT_T0_DpT1_)
        /*0140*/ 	.word	0x00000020


	//----- nvinfo : EIATTR_FRAME_SIZE
	.align		4
.L_113:
        /*0144*/ 	.byte	0x04, 0x11
        /*0146*/ 	.short	(.L_115 - .L_114)
	.align		4
.L_114:
        /*0148*/ 	.word	index@(_Z25multi_tensor_apply_kernelI18TensorListMetadataILi5EE15DistAdamFunctorIN3c104HalfES4_S4_EJPfffffff10adamMode_tfEEvlPViT_T0_DpT1_)
        /*014c*/ 	.word	0x00000000


	//----- nvinfo : EIATTR_REGCOUNT
	.align		4
.L_115:
        /*0150*/ 	.byte	0x04, 0x2f
        /*0152*/ 	.short	(.L_117 - .L_116)
	.align		4
.L_116:
        /*0154*/ 	.word	index@(_Z25multi_tensor_apply_kernelI18TensorListMetadataILi5EE15DistAdamFunctorIN3c104HalfES4_NS3_8BFloat16EEJPfffffff10adamMode_tfEEvlPViT_T0_DpT1_)
        /*0158*/ 	.word	0x00000020


	//----- nvinfo : EIATTR_FRAME_SIZE
	.align		4
.L_117:
        /*015c*/ 	.byte	0x04, 0x11
        /*015e*/ 	.short	(.L_119 - .L_118)
	.align		4
.L_118:
        /*0160*/ 	.word	index@(_Z25multi_tensor_apply_kernelI18TensorListMetadataILi5EE15DistAdamFunctorIN3c104HalfES4_NS3_8BFloat16EEJPfffffff10adamMode_tfEEvlPViT_T0_DpT1_)
        /*0164*/ 	.word	0x00000000


	//----- nvinfo : EIATTR_REGCOUNT
	.align		4
.L_119:
        /*0168*/ 	.byte	0x04, 0x2f
        /*016a*/ 	.short	(.L_121 - .L_120)
	.align		4
.L_120:
        /*016c*/ 	.word	index@(_Z25multi_tensor_apply_kernelI18TensorListMetadataILi5EE15DistAdamFunctorIN3c104HalfENS3_8BFloat16EfEJPfffffff10adamMode_tfEEvlPViT_T0_DpT1_)
        /*0170*/ 	.word	0x00000020


	//----- nvinfo : EIATTR_FRAME_SIZE
	.align		4
.L_121:
        /*0174*/ 	.byte	0x04, 0x11
        /*0176*/ 	.short	(.L_123 - .L_122)
	.align		4
.L_122:
        /*0178*/ 	.word	index@(_Z25multi_tensor_apply_kernelI18TensorListMetadataILi5EE15DistAdamFunctorIN3c104HalfENS3_8BFloat16EfEJPfffffff10adamMode_tfEEvlPViT_T0_DpT1_)
        /*017c*/ 	.word	0x00000000


	//----- nvinfo : EIATTR_REGCOUNT
	.align		4
.L_123:
        /*0180*/ 	.byte	0x04, 0x2f
        /*0182*/ 	.short	(.L_125 - .L_124)
	.align		4
.L_124:
        /*0184*/ 	.word	index@(_Z25multi_tensor_apply_kernelI18TensorListMetadataILi5EE15DistAdamFunctorIN3c104HalfENS3_8BFloat16ES4_EJPfffffff10adamMode_tfEEvlPViT_T0_DpT1_)
        /*0188*/ 	.word	0x00000020


	//----- nvinfo : EIATTR_FRAME_SIZE
	.align		4
.L_125:
        /*018c*/ 	.byte	0x04, 0x11
        /*018e*/ 	.short	(.L_127 - .L_126)
	.align		4
.L_126:
        /*0190*/ 	.word	index@(_Z25multi_tensor_apply_kernelI18TensorListMetadataILi5EE15DistAdamFunctorIN3c104HalfENS3_8BFloat16ES4_EJPfffffff10adamMode_tfEEvlPViT_T0_DpT1_)
        /*0194*/ 	.word	0x00000000


	//----- nvinfo : EIATTR_REGCOUNT
	.align		4
.L_127:
        /*0198*/ 	.byte	0x04, 0x2f
        /*019a*/ 	.short	(.L_129 - .L_128)
	.align		4
.L_128:
        /*019c*/ 	.word	index@(_Z25multi_tensor_apply_kernelI18TensorListMetadataILi5EE15DistAdamFunctorIN3c104HalfENS3_8BFloat16ES5_EJPfffffff10adamMode_tfEEvlPViT_T0_DpT1_)
        /*01a0*/ 	.word	0x00000020


	//----- nvinfo : EIATTR_FRAME_SIZE
	.align		4
.L_129:
        /*01a4*/ 	.byte	0x04, 0x11
        /*01a6*/ 	.short	(.L_131 - .L_130)
	.align		4
.L_130:
        /*01a8*/ 	.word	index@(_Z25multi_tensor_apply_kernelI18TensorListMetadataILi5EE15DistAdamFunctorIN3c104HalfENS3_8BFloat16ES5_EJPfffffff10adamMode_tfEEvlPViT_T0_DpT1_)
        /*01ac*/ 	.word	0x00000000


	//----- nvinfo : EIATTR_REGCOUNT
	.align		4
.L_131:
        /*01b0*/ 	.byte	0x04, 0x2f
        /*01b2*/ 	.short	(.L_133 - .L_132)
	.align		4
.L_132:
        /*01b4*/ 	.word	index@(_Z25multi_tensor_apply_kernelI18TensorListMetadataILi5EE15DistAdamFunctorIN3c108BFloat16EffEJPfffffff10adamMode_tfEEvlPViT_T0_DpT1_)
        /*01b8*/ 	.word	0x00000020


	//----- nvinfo : EIATTR_FRAME_SIZE
	.align		4
.L_133:
        /*01bc*/ 	.byte	0x04, 0x11
        /*01be*/ 	.short	(.L_135 - .L_134)
	.align		4
.L_134:
        /*01c0*/ 	.word	index@(_Z25multi_tensor_apply_kernelI18TensorListMetadataILi5EE15DistAdamFunctorIN3c108BFloat16EffEJPfffffff10adamMode_tfEEvlPViT_T0_DpT1_)
        /*01c4*/ 	.word	0x00000000


	//----- nvinfo : EIATTR_REGCOUNT
	.align		4
.L_135:
        /*01c8*/ 	.byte	0x04, 0x2f
        /*01ca*/ 	.short	(.L_137 - .L_136)
	.align		4
.L_136:
        /*01cc*/ 	.word	index@(_Z25multi_tensor_apply_kernelI18TensorListMetadataILi5EE15DistAdamFunctorIN3c108BFloat16EfNS3_4HalfEEJPfffffff10adamMode_tfEEvlPViT_T0_DpT1_)
        /*01d0*/ 	.word	0x00000020


	//----- nvinfo : EIATTR_FRAME_SIZE
	.align		4
.L_137:
        /*01d4*/ 	.byte	0x04, 0x11
        /*01d6*/ 	.short	(.L_139 - .L_138)
	.align		4
.L_138:
        /*01d8*/ 	.word	index@(_Z25multi_tensor_apply_kernelI18TensorListMetadataILi5EE15DistAdamFunctorIN3c108BFloat16EfNS3_4HalfEEJPfffffff10adamMode_tfEEvlPViT_T0_DpT1_)
        /*01dc*/ 	.word	0x00000000


	//----- nvinfo : EIATTR_REGCOUNT
	.align		4
.L_139:
        /*01e0*/ 	.byte	0x04, 0x2f
        /*01e2*/ 	.short	(.L_141 - .L_140)
	.align		4
.L_140:
        /*01e4*/ 	.word	index@(_Z25multi_tensor_apply_kernelI18TensorListMetadataILi5EE15DistAdamFunctorIN3c108BFloat16EfS4_EJPfffffff10adamMode_tfEEvlPViT_T0_DpT1_)
        /*01e8*/ 	.word	0x00000020


	//----- nvinfo : EIATTR_FRAME_SIZE
	.align		4
.L_141:
        /*01ec*/ 	.byte	0x04, 0x11
        /*01ee*/ 	.short	(.L_143 - .L_142)
	.align		4
.L_142:
        /*01f0*/ 	.word	index@(_Z25multi_tensor_apply_kernelI18TensorListMetadataILi5EE15DistAdamFunctorIN3c108BFloat16EfS4_EJPfffffff10adamMode_tfEEvlPViT_T0_DpT1_)
        /*01f4*/ 	.word	0x00000000


	//----- nvinfo : EIATTR_REGCOUNT
	.align		4
.L_143:
        /*01f8*/ 	.byte	0x04, 0x2f
        /*01fa*/ 	.short	(.L_145 - .L_144)
	.align		4
.L_144:
        /*01fc*/ 	.word	index@(_Z25multi_tensor_apply_kernelI18TensorListMetadataILi5EE15DistAdamFunctorIN3c108BFloat16ENS3_4HalfEfEJPfffffff10adamMode_tfEEvlPViT_T0_DpT1_)
        /*0200*/ 	.word	0x00000020


	//----- nvinfo : EIATTR_FRAME_SIZE
	.align		4
.L_145:
        /*0204*/ 	.byte	0x04, 0x11
        /*0206*/ 	.short	(.L_147 - .L_146)
	.align		4
.L_146:
        /*0208*/ 	.word	index@(_Z25multi_tensor_apply_kernelI18TensorListMetadataILi5EE15DistAdamFunctorIN3c108BFloat16ENS3_4HalfEfEJPfffffff10adamMode_tfEEvlPViT_T0_DpT1_)
        /*020c*/ 	.word	0x00000000


	//----- nvinfo : EIATTR_REGCOUNT
	.align		4
.L_147:
        /*0210*/ 	.byte	0x04, 0x2f
        /*0212*/ 	.short	(.L_149 - .L_148)
	.align		4
.L_148:
        /*0214*/ 	.word	index@(_Z25multi_tensor_apply_kernelI18TensorListMetadataILi5EE15DistAdamFunctorIN3c108BFloat16ENS3_4HalfES5_EJPfffffff10adamMode_tfEEvlPViT_T0_DpT1_)
        /*0218*/ 	.word	0x00000020


	//----- nvinfo : EIATTR_FRAME_SIZE
	.align		4
.L_149:
        /*021c*/ 	.byte	0x04, 0x11
        /*021e*/ 	.short	(.L_151 - .L_150)
	.align		4
.L_150:
        /*0220*/ 	.word	index@(_Z25multi_tensor_apply_kernelI18TensorListMetadataILi5EE15DistAdamFunctorIN3c108BFloat16ENS3_4HalfES5_EJPfffffff10adamMode_tfEEvlPViT_T0_DpT1_)
        /*0224*/ 	.word	0x00000000


	//----- nvinfo : EIATTR_REGCOUNT
	.align		4
.L_151:
        /*0228*/ 	.byte	0x04, 0x2f
        /*022a*/ 	.short	(.L_153 - .L_152)
	.align		4
.L_152:
        /*022c*/ 	.word	index@(_Z25multi_tensor_apply_kernelI18TensorListMetadataILi5EE15DistAdamFunctorIN3c108BFloat16ENS3_4HalfES4_EJPfffffff10adamMode_tfEEvlPViT_T0_DpT1_)
        /*0230*/ 	.word	0x00000020


	//----- nvinfo : EIATTR_FRAME_SIZE
	.align		4
.L_153:
        /*0234*/ 	.byte	0x04, 0x11
        /*0236*/ 	.short	(.L_155 - .L_154)
	.align		4
.L_154:
        /*0238*/ 	.word	index@(_Z25multi_tensor_apply_kernelI18TensorListMetadataILi5EE15DistAdamFunctorIN3c108BFloat16ENS3_4HalfES4_EJPfffffff10adamMode_tfEEvlPViT_T0_DpT1_)
        /*023c*/ 	.word	0x00000000


	//----- nvinfo : EIATTR_REGCOUNT
	.align		4
.L_155:
        /*0240*/ 	.byte	0x04, 0x2f
        /*0242*/ 	.short	(.L_157 - .L_156)
	.align		4
.L_156:
        /*0244*/ 	.word	index@(_Z25multi_tensor_apply_kernelI18TensorListMetadataILi5EE15DistAdamFunctorIN3c108BFloat16ES4_fEJPfffffff10adamMode_tfEEvlPViT_T0_DpT1_)
        /*0248*/ 	.word	0x00000020


	//----- nvinfo : EIATTR_FRAME_SIZE
	.align		4
.L_157:
        /*024c*/ 	.byte	0x04, 0x11
        /*024e*/ 	.short	(.L_159 - .L_158)
	.align		4
.L_158:
        /*0250*/ 	.word	index@(_Z25multi_tensor_apply_kernelI18TensorListMetadataILi5EE15DistAdamFunctorIN3c108BFloat16ES4_fEJPfffffff10adamMode_tfEEvlPViT_T0_DpT1_)
        /*0254*/ 	.word	0x00000000


	//----- nvinfo : EIATTR_REGCOUNT
	.align		4
.L_159:
        /*0258*/ 	.byte	0x04, 0x2f
        /*025a*/ 	.short	(.L_161 - .L_160)
	.align		4
.L_160:
        /*025c*/ 	.word	index@(_Z25multi_tensor_apply_kernelI18TensorListMetadataILi5EE15DistAdamFunctorIN3c108BFloat16ES4_NS3_4HalfEEJPfffffff10adamMode_tfEEvlPViT_T0_DpT1_)
        /*0260*/ 	.word	0x00000020


	//----- nvinfo : EIATTR_FRAME_SIZE
	.align		4
.L_161:
        /*0264*/ 	.byte	0x04, 0x11
        /*0266*/ 	.short	(.L_163 - .L_162)
	.align		4
.L_162:
        /*0268*/ 	.word	index@(_Z25multi_tensor_apply_kernelI18TensorListMetadataILi5EE15DistAdamFunctorIN3c108BFloat16ES4_NS3_4HalfEEJPfffffff10adamMode_tfEEvlPViT_T0_DpT1_)
        /*026c*/ 	.word	0x00000000


	//----- nvinfo : EIATTR_REGCOUNT
	.align		4
.L_163:
        /*0270*/ 	.byte	0x04, 0x2f
        /*0272*/ 	.short	(.L_165 - .L_164)
	.align		4
.L_164:
        /*0274*/ 	.word	index@(_Z25multi_tensor_apply_kernelI18TensorListMetadataILi5EE15DistAdamFunctorIN3c108BFloat16ES4_S4_EJPfffffff10adamMode_tfEEvlPViT_T0_DpT1_)
        /*0278*/ 	.word	0x00000020


	//----- nvinfo : EIATTR_FRAME_SIZE
	.align		4
.L_165:
        /*027c*/ 	.byte	0x04, 0x11
        /*027e*/ 	.short	(.L_167 - .L_166)
	.align		4
.L_166:
        /*0280*/ 	.word	index@(_Z25multi_tensor_apply_kernelI18TensorListMetadataILi5EE15DistAdamFunctorIN3c108BFloat16ES4_S4_EJPfffffff10adamMode_tfEEvlPViT_T0_DpT1_)
        /*0284*/ 	.word	0x00000000


	//----- nvinfo : EIATTR_REGCOUNT
	.align		4
.L_167:
        /*0288*/ 	.byte	0x04, 0x2f
        /*028a*/ 	.short	(.L_169 - .L_168)
	.align		4
.L_168:
        /*028c*/ 	.word	index@(_Z25multi_tensor_apply_kernelI18TensorListMetadataILi5EE25DistAdamCapturableFunctorIfffEJPfffPiifS4_10adamMode_tfEEvlPViT_T0_DpT1_)
        /*0290*/ 	.word	0x00000030


	//----- nvinfo : EIATTR_FRAME_SIZE
	.align		4
.L_169:
        /*0294*/ 	.byte	0x04, 0x11
        /*0296*/ 	.short	(.L_171 - .L_170)
	.align		4
.L_170:
        /*0298*/ 	.word	index@($_Z25multi_tensor_apply_kernelI18TensorListMetadataILi5EE25DistAdamCapturableFunctorIfffEJPfffPiifS4_10adamMode_tfEEvlPViT_T0_DpT1_$__internal_accurate_pow)
        /*029c*/ 	.word	0x00000000


	//----- nvinfo : EIATTR_FRAME_SIZE
	.align		4
.L_171:
        /*02a0*/ 	.byte	0x04, 0x11
        /*02a2*/ 	.short	(.L_173 - .L_172)
	.align		4
.L_172:
        /*02a4*/ 	.word	index@(_Z25multi_tensor_apply_kernelI18TensorListMetadataILi5EE25DistAdamCapturableFunctorIfffEJPfffPiifS4_10adamMode_tfEEvlPViT_T0_DpT1_)
        /*02a8*/ 	.word	0x00000000


	//----- nvinfo : EIATTR_REGCOUNT
	.align		4
.L_173:
        /*02ac*/ 	.byte	0x04, 0x2f
        /*02ae*/ 	.short	(.L_175 - .L_174)
	.align		4
.L_174:
        /*02b0*/ 	.word	index@(_Z25multi_tensor_apply_kernelI18TensorListMetadataILi5EE25DistAdamCapturableFunctorIffN3c104HalfEEJPfffPiifS6_10adamMode_tfEEvlPViT_T0_DpT1_)
        /*02b4*/ 	.word	0x00000030


	//----- nvinfo : EIATTR_FRAME_SIZE
	.align		4
.L_175:
        /*02b8*/ 	.byte	0x04, 0x11
        /*02ba*/ 	.short	(.L_177 - .L_176)
	.align		4
.L_176:
        /*02bc*/ 	.word	index@($_Z25multi_tensor_apply_kernelI18TensorListMetadataILi5EE25DistAdamCapturableFunctorIffN3c104HalfEEJPfffPiifS6_10adamMode_tfEEvlPViT_T0_DpT1_$__internal_accurate_pow)
        /*02c0*/ 	.word	0x00000000


	//----- nvinfo : EIATTR_FRAME_SIZE
	.align		4
.L_177:
        /*02c4*/ 	.byte	0x04, 0x11
        /*02c6*/ 	.short	(.L_179 - .L_178)
	.align		4
.L_178:
        /*02c8*/ 	.word	index@(_Z25multi_tensor_apply_kernelI18TensorListMetadataILi5EE25DistAdamCapturableFunctorIffN3c104HalfEEJPfffPiifS6_10adamMode_tfEEvlPViT_T0_DpT1_)
        /*02cc*/ 	.word	0x00000000


	//----- nvinfo : EIATTR_REGCOUNT
	.align		4
.L_179:
        /*02d0*/ 	.byte	0x04, 0x2f
        /*02d2*/ 	.short	(.L_181 - .L_180)
	.align		4
.L_180:
        /*02d4*/ 	.word	index@(_Z25multi_tensor_apply_kernelI18TensorListMetadataILi5EE25DistAdamCapturableFunctorIffN3c108BFloat16EEJPfffPiifS6_10adamMode_tfEEvlPViT_T0_DpT1_)
        /*02d8*/ 	.word	0x00000030


	//----- nvinfo : EIATTR_FRAME_SIZE
	.align		4
.L_181:
        /*02dc*/ 	.byte	0x04, 0x11
        /*02de*/ 	.short	(.L_183 - .L_182)
	.align		4
.L_182:
        /*02e0*/ 	.word	index@($_Z25multi_tensor_apply_kernelI18TensorListMetadataILi5EE25DistAdamCapturableFunctorIffN3c108BFloat16EEJPfffPiifS6_10adamMode_tfEEvlPViT_T0_DpT1_$__internal_accurate_pow)
        /*02e4*/ 	.word	0x00000000


	//----- nvinfo : EIATTR_FRAME_SIZE
	.align		4
.L_183:
        /*02e8*/ 	.byte	0x04, 0x11
        /*02ea*/ 	.short	(.L_185 - .L_184)
	.align		4
.L_184:
        /*02ec*/ 	.word	index@(_Z25multi_tensor_apply_kernelI18TensorListMetadataILi5EE25DistAdamCapturableFunctorIffN3c108BFloat16EEJPfffPiifS6_10adamMode_tfEEvlPViT_T0_DpT1_)
        /*02f0*/ 	.word	0x00000000


	//----- nvinfo : EIATTR_REGCOUNT
	.align		4
.L_185:
        /*02f4*/ 	.byte	0x04, 0x2f
        /*02f6*/ 	.short	(.L_187 - .L_186)
	.align		4
.L_186:
        /*02f8*/ 	.word	index@(_Z25multi_tensor_apply_kernelI18TensorListMetadataILi5EE25DistAdamCapturableFunctorIfN3c104HalfEfEJPfffPiifS6_10adamMode_tfEEvlPViT_T0_DpT1_)
        /*02fc*/ 	.word	0x00000030


	//----- nvinfo : EIATTR_FRAME_SIZE
	.align		4
.L_187:
        /*0300*/ 	.byte	0x04, 0x11
        /*0302*/ 	.short	(.L_189 - .L_188)
	.align		4
.L_188:
        /*0304*/ 	.word	index@($_Z25multi_tensor_apply_kernelI18TensorListMetadataILi5EE25DistAdamCapturableFunctorIfN3c104HalfEfEJPfffPiifS6_10adamMode_tfEEvlPViT_T0_DpT1_$__internal_accurate_pow)
        /*0308*/ 	.word	0x00000000


	//----- nvinfo : EIATTR_FRAME_SIZE
	.align		4
.L_189:
        /*030c*/ 	.byte	0x04, 0x11
        /*030e*/ 	.short	(.L_191 - .L_190)
	.align		4
.L_190:
        /*0310*/ 	.word	index@(_Z25multi_tensor_apply_kernelI18TensorListMetadataILi5EE25DistAdamCapturableFunctorIfN3c104HalfEfEJPfffPiifS6_10adamMode_tfEEvlPViT_T0_DpT1_)
        /*0314*/ 	.word	0x00000000


	//----- nvinfo : EIATTR_REGCOUNT
	.align		4
.L_191:
        /*0318*/ 	.byte	0x04, 0x2f
        /*031a*/ 	.short	(.L_193 - .L_192)
	.align		4
.L_192:
        /*031c*/ 	.word	index@(_Z25multi_tensor_apply_kernelI18TensorListMetadataILi5EE25DistAdamCapturableFunctorIfN3c104HalfES4_EJPfffPiifS6_10adamMode_tfEEvlPViT_T0_DpT1_)
        /*0320*/ 	.word	0x00000030


	//----- nvinfo : EIATTR_FRAME_SIZE
	.align		4
.L_193:
        /*0324*/ 	.byte	0x04, 0x11
        /*0326*/ 	.short	(.L_195 - .L_194)
	.align		4
.L_194:
        /*0328*/ 	.word	index@($_Z25multi_tensor_apply_kernelI18TensorListMetadataILi5EE25DistAdamCapturableFunctorIfN3c104HalfES4_EJPfffPiifS6_10adamMode_tfEEvlPViT_T0_DpT1_$__internal_accurate_pow)
        /*032c*/ 	.word	0x00000000


	//----- nvinfo : EIATTR_FRAME_SIZE
	.align		4
.L_195:
        /*0330*/ 	.byte	0x04, 0x11
        /*0332*/ 	.short	(.L_197 - .L_196)
	.align		4
.L_196:
        /*0334*/ 	.word	index@(_Z25multi_tensor_apply_kernelI18TensorListMetadataILi5EE25DistAdamCapturableFunctorIfN3c104HalfES4_EJPfffPiifS6_10adamMode_tfEEvlPViT_T0_DpT1_)
        /*0338*/ 	.word	0x00000000


	//----- nvinfo : EIATTR_REGCOUNT
	.align		4
.L_197:
        /*033c*/ 	.byte	0x04, 0x2f
        /*033e*/ 	.short	(.L_199 - .L_198)
	.align		4
.L_198:
        /*0340*/ 	.word	index@(_Z25multi_tensor_apply_kernelI18TensorListMetadataILi5EE25DistAdamCapturableFunctorIfN3c104HalfENS3_8BFloat16EEJPfffPiifS7_10adamMode_tfEEvlPViT_T0_DpT1_)
        /*0344*/ 	.word	0x00000030


	//----- nvinfo : EIATTR_FRAME_SIZE
	.align		4
.L_199:
        /*0348*/ 	.byte	0x04, 0x11
        /*034a*/ 	.short	(.L_201 - .L_200)
	.align		4
.L_200:
        /*034c*/ 	.word	index@($_Z25multi_tensor_apply_kernelI18TensorListMetadataILi5EE25DistAdamCapturableFunctorIfN3c104HalfENS3_8BFloat16EEJPfffPiifS7_10adamMode_tfEEvlPViT_T0_DpT1_$__internal_accurate_pow)
        /*0350*/ 	.word	0x00000000


	//----- nvinfo : EIATTR_FRAME_SIZE
	.align		4
.L_201:
        /*0354*/ 	.byte	0x04, 0x11
        /*0356*/ 	.short	(.L_203 - .L_202)
	.align		4
.L_202:
        /*0358*/ 	.word	index@(_Z25multi_tensor_apply_kernelI18TensorListMetadataILi5EE25DistAdamCapturableFunctorIfN3c104HalfENS3_8BFloat16EEJPfffPiifS7_10adamMode_tfEEvlPViT_T0_DpT1_)
        /*035c*/ 	.word	0x00000000


	//----- nvinfo : EIATTR_REGCOUNT
	.align		4
.L_203:
        /*0360*/ 	.byte	0x04, 0x2f
        /*0362*/ 	.short	(.L_205 - .L_204)
	.align		4
.L_204:
        /*0364*/ 	.word	index@(_Z25multi_tensor_apply_kernelI18TensorListMetadataILi5EE25DistAdamCapturableFunctorIfN3c108BFloat16EfEJPfffPiifS6_10adamMode_tfEEvlPViT_T0_DpT1_)
        /*0368*/ 	.word	0x00000030


	//----- nvinfo : EIATTR_FRAME_SIZE
	.align		4
.L_205:
        /*036c*/ 	.byte	0x04, 0x11
        /*036e*/ 	.short	(.L_207 - .L_206)
	.align		4
.L_206:
        /*0370*/ 	.word	index@($_Z25multi_tensor_apply_kernelI18TensorListMetadataILi5EE25DistAdamCapturableFunctorIfN3c108BFloat16EfEJPfffPiifS6_10adamMode_tfEEvlPViT_T0_DpT1_$__internal_accurate_pow)
        /*0374*/ 	.word	0x00000000


	//----- nvinfo : EIATTR_FRAME_SIZE
	.align		4
.L_207:
        /*0378*/ 	.byte	0x04, 0x11
        /*037a*/ 	.short	(.L_209 - .L_208)
	.align		4
.L_208:
        /*037c*/ 	.word	index@(_Z25multi_tensor_apply_kernelI18TensorListMetadataILi5EE25DistAdamCapturableFunctorIfN3c108BFloat16EfEJPfffPiifS6_10adamMode_tfEEvlPViT_T0_DpT1_)
        /*0380*/ 	.word	0x00000000


	//----- nvinfo : EIATTR_REGCOUNT
	.align		4
.L_209:
        /*0384*/ 	.byte	0x04, 0x2f
        /*0386*/ 	.short	(.L_211 - .L_210)
	.align		4
.L_210:
        /*0388*/ 	.word	index@(_Z25multi_tensor_apply_kernelI18TensorListMetadataILi5EE25DistAdamCapturableFunctorIfN3c108BFloat16ENS3_4HalfEEJPfffPiifS7_10adamMode_tfEEvlPViT_T0_DpT1_)
        /*038c*/ 	.word	0x00000030


	//----- nvinfo : EIATTR_FRAME_SIZE
	.align		4
.L_211:
        /*0390*/ 	.byte	0x04, 0x11
        /*0392*/ 	.short	(.L_213 - .L_212)
	.align		4
.L_212:
        /*0394*/ 	.word	index@($_Z25multi_tensor_apply_kernelI18TensorListMetadataILi5EE25DistAdamCapturableFunctorIfN3c108BFloat16ENS3_4HalfEEJPfffPiifS7_10adamMode_tfEEvlPViT_T0_DpT1_$__internal_accurate_pow)
        /*0398*/ 	.word	0x00000000


	//----- nvinfo : EIATTR_FRAME_SIZE
	.align		4
.L_213:
        /*039c*/ 	.byte	0x04, 0x11
        /*039e*/ 	.short	(.L_215 - .L_214)
	.align		4
.L_214:
        /*03a0*/ 	.word	index@(_Z25multi_tensor_apply_kernelI18TensorListMetadataILi5EE25DistAdamCapturableFunctorIfN3c108BFloat16ENS3_4HalfEEJPfffPiifS7_10adamMode_tfEEvlPViT_T0_DpT1_)
        /*03a4*/ 	.word	0x00000000


	//----- nvinfo : EIATTR_REGCOUNT
	.align		4
.L_215:
        /*03a8*/ 	.byte	0x04, 0x2f
        /*03aa*/ 	.short	(.L_217 - .L_216)
	.align		4
.L_216:
        /*03ac*/ 	.word	index@(_Z25multi_tensor_apply_kernelI18TensorListMetadataILi5EE25DistAdamCapturableFunctorIfN3c108BFloat16ES4_EJPfffPiifS6_10adamMode_tfEEvlPViT_T0_DpT1_)
        /*03b0*/ 	.word	0x00000030


	//----- nvinfo : EIATTR_FRAME_SIZE
	.align		4
.L_217:
        /*03b4*/ 	.byte	0x04, 0x11
        /*03b6*/ 	.short	(.L_219 - .L_218)
	.align		4
.L_218:
        /*03b8*/ 	.word	index@($_Z25multi_tensor_apply_kernelI18TensorListMetadataILi5EE25DistAdamCapturableFunctorIfN3c108BFloat16ES4_EJPfffPiifS6_10adamMode_tfEEvlPViT_T0_DpT1_$__internal_accurate_pow)
        /*03bc*/ 	.word	0x00000000


	//----- nvinfo : EIATTR_FRAME_SIZE
	.align		4
.L_219:
        /*03c0*/ 	.byte	0x04, 0x11
        /*03c2*/ 	.short	(.L_221 - .L_220)
	.align		4
.L_220:
        /*03c4*/ 	.word	index@(_Z25multi_tensor_apply_kernelI18TensorListMetadataILi5EE25DistAdamCapturableFunctorIfN3c108BFloat16ES4_EJPfffPiifS6_10adamMode_tfEEvlPViT_T0_DpT1_)
        /*03c8*/ 	.word	0x00000000


	//----- nvinfo : EIATTR_REGCOUNT
	.align		4
.L_221:
        /*03cc*/ 	.byte	0x04, 0x2f
        /*03ce*/ 	.short	(.L_223 - .L_222)
	.align		4
.L_222:
        /*03d0*/ 	.word	index@(_Z25multi_tensor_apply_kernelI18TensorListMetadataILi5EE25DistAdamCapturableFunctorIN3c104HalfEffEJPfffPiifS6_10adamMode_tfEEvlPViT_T0_DpT1_)
        /*03d4*/ 	.word	0x00000030


	//----- nvinfo : EIATTR_FRAME_SIZE
	.align		4
.L_223:
        /*03d8*/ 	.byte	0x04, 0x11
        /*03da*/ 	.short	(.L_225 - .L_224)
	.align		4
.L_224:
        /*03dc*/ 	.word	index@($_Z25multi_tensor_apply_kernelI18TensorListMetadataILi5EE25DistAdamCapturableFunctorIN3c104HalfEffEJPfffPiifS6_10adamMode_tfEEvlPViT_T0_DpT1_$__internal_accurate_pow)
        /*03e0*/ 	.word	0x00000000


	//----- nvinfo : EIATTR_FRAME_SIZE
	.align		4
.L_225:
        /*03e4*/ 	.byte	0x04, 0x11
        /*03e6*/ 	.short	(.L_227 - .L_226)
	.align		4
.L_226:
        /*03e8*/ 	.word	index@(_Z25multi_tensor_apply_kernelI18TensorListMetadataILi5EE25DistAdamCapturableFunctorIN3c104HalfEffEJPfffPiifS6_10adamMode_tfEEvlPViT_T0_DpT1_)
        /*03ec*/ 	.word	0x00000000


	//----- nvinfo : EIATTR_REGCOUNT
	.align		4
.L_227:
        /*03f0*/ 	.byte	0x04, 0x2f
        /*03f2*/ 	.short	(.L_229 - .L_228)
	.align		4
.L_228:
        /*03f4*/ 	.word	index@(_Z25multi_tensor_apply_kernelI18TensorListMetadataILi5EE25DistAdamCapturableFunctorIN3c104HalfEfS4_EJPfffPiifS6_10adamMode_tfEEvlPViT_T0_DpT1_)
        /*03f8*/ 	.word	0x00000030


	//----- nvinfo : EIATTR_FRAME_SIZE
	.align		4
.L_229:
        /*03fc*/ 	.byte	0x04, 0x11
        /*03fe*/ 	.short	(.L_231 - .L_230)
	.align		4
.L_230:
        /*0400*/ 	.word	index@($_Z25multi_tensor_apply_kernelI18TensorListMetadataILi5EE25DistAdamCapturableFunctorIN3c104HalfEfS4_EJPfffPiifS6_10adamMode_tfEEvlPViT_T0_DpT1_$__internal_accurate_pow)
        /*0404*/ 	.word	0x00000000


	//----- nvinfo : EIATTR_FRAME_SIZE
	.align		4
.L_231:
        /*0408*/ 	.byte	0x04, 0x11
        /*040a*/ 	.short	(.L_233 - .L_232)
	.align		4
.L_232:
        /*040c*/ 	.word	index@(_Z25multi_tensor_apply_kernelI18TensorListMetadataILi5EE25DistAdamCapturableFunctorIN3c104HalfEfS4_EJPfffPiifS6_10adamMode_tfEEvlPViT_T0_DpT1_)
        /*0410*/ 	.word	0x00000000


	//----- nvinfo : EIATTR_REGCOUNT
	.align		4
.L_233:
        /*0414*/ 	.byte	0x04, 0x2f
        /*0416*/ 	.short	(.L_235 - .L_234)
	.align		4
.L_234:
        /*0418*/ 	.word	index@(_Z25multi_tensor_apply_kernelI18TensorListMetadataILi5EE25DistAdamCapturableFunctorIN3c104HalfEfNS3_8BFloat16EEJPfffPiifS7_10adamMode_tfEEvlPViT_T0_DpT1_)
        /*041c*/ 	.word	0x00000030


	//----- nvinfo : EIATTR_FRAME_SIZE
	.align		4
.L_235:
        /*0420*/ 	.byte	0x04, 0x11
        /*0422*/ 	.short	(.L_237 - .L_236)
	.align		4
.L_236:
        /*0424*/ 	.word	index@($_Z25multi_tensor_apply_kernelI18TensorListMetadataILi5EE25DistAdamCapturableFunctorIN3c104HalfEfNS3_8BFloat16EEJPfffPiifS7_10adamMode_tfEEvlPViT_T0_DpT1_$__internal_accurate_pow)
        /*0428*/ 	.word	0x00000000


	//----- nvinfo : EIATTR_FRAME_SIZE
	.align		4
.L_237:
        /*042c*/ 	.byte	0x04, 0x11
        /*042e*/ 	.short	(.L_239 - .L_238)
	.align		4
.L_238:
        /*0430*/ 	.word	index@(_Z25multi_tensor_apply_kernelI18TensorListMetadataILi5EE25DistAdamCapturableFunctorIN3c104HalfEfNS3_8BFloat16EEJPfffPiifS7_10adamMode_tfEEvlPViT_T0_DpT1_)
        /*0434*/ 	.word	0x00000000


	//----- nvinfo : EIATTR_REGCOUNT
	.align		4
.L_239:
        /*0438*/ 	.byte	0x04, 0x2f
        /*043a*/ 	.short	(.L_241 - .L_240)
	.align		4
.L_240:
        /*043c*/ 	.word	index@(_Z25multi_tensor_apply_kernelI18TensorListMetadataILi5EE25DistAdamCapturableFunctorIN3c104HalfES4_fEJPfffPiifS6_10adamMode_tfEEvlPViT_T0_DpT1_)
        /*0440*/ 	.word	0x00000030


	//----- nvinfo : EIATTR_FRAME_SIZE
	.align		4
.L_241:
        /*0444*/ 	.byte	0x04, 0x11
        /*0446*/ 	.short	(.L_243 - .L_242)
	.align		4
.L_242:
        /*0448*/ 	.word	index@($_Z25multi_tensor_apply_kernelI18TensorListMetadataILi5EE25DistAdamCapturableFunctorIN3c104HalfES4_fEJPfffPiifS6_10adamMode_tfEEvlPViT_T0_DpT1_$__internal_accurate_pow)
        /*044c*/ 	.word	0x00000000


	//----- nvinfo : EIATTR_FRAME_SIZE
	.align		4
.L_243:
        /*0450*/ 	.byte	0x04, 0x11
        /*0452*/ 	.short	(.L_245 - .L_244)
	.align		4
.L_244:
        /*0454*/ 	.word	index@(_Z25multi_tensor_apply_kernelI18TensorListMetadataILi5EE25DistAdamCapturableFunctorIN3c104HalfES4_fEJPfffPiifS6_10adamMode_tfEEvlPViT_T0_DpT1_)
        /*0458*/ 	.word	0x00000000


	//----- nvinfo : EIATTR_REGCOUNT
	.align		4
.L_245:
        /*045c*/ 	.byte	0x04, 0x2f
        /*045e*/ 	.short	(.L_247 - .L_246)
	.align		4
.L_246:
        /*0460*/ 	.word	index@(_Z25multi_tensor_apply_kernelI18TensorListMetadataILi5EE25DistAdamCapturableFunctorIN3c104HalfES4_S4_EJPfffPiifS6_10adamMode_tfEEvlPViT_T0_DpT1_)
        /*0464*/ 	.word	0x00000030


	//----- nvinfo : EIATTR_FRAME_SIZE
	.align		4
.L_247:
        /*0468*/ 	.byte	0x04, 0x11
        /*046a*/ 	.short	(.L_249 - .L_248)
	.align		4
.L_248:
        /*046c*/ 	.word	index@($_Z25multi_tensor_apply_kernelI18TensorListMetadataILi5EE25DistAdamCapturableFunctorIN3c104HalfES4_S4_EJPfffPiifS6_10adamMode_tfEEvlPViT_T0_DpT1_$__internal_accurate_pow)
        /*0470*/ 	.word	0x00000000


	//----- nvinfo : EIATTR_FRAME_SIZE
	.align		4
.L_249:
        /*0474*/ 	.byte	0x04, 0x11
        /*0476*/ 	.short	(.L_251 - .L_250)
	.align		4
.L_250:
        /*0478*/ 	.word	index@(_Z25multi_tensor_apply_kernelI18TensorListMetadataILi5EE25DistAdamCapturableFunctorIN3c104HalfES4_S4_EJPfffPiifS6_10adamMode_tfEEvlPViT_T0_DpT1_)
        /*047c*/ 	.word	0x00000000


	//----- nvinfo : EIATTR_REGCOUNT
	.align		4
.L_251:
        /*0480*/ 	.byte	0x04, 0x2f
        /*0482*/ 	.short	(.L_253 - .L_252)
	.align		4
.L_252:
        /*0484*/ 	.word	index@(_Z25multi_tensor_apply_kernelI18TensorListMetadataILi5EE25DistAdamCapturableFunctorIN3c104HalfES4_NS3_8BFloat16EEJPfffPiifS7_10adamMode_tfEEvlPViT_T0_DpT1_)
        /*0488*/ 	.word	0x00000030


	//----- nvinfo : EIATTR_FRAME_SIZE
	.align		4
.L_253:
        /*048c*/ 	.byte	0x04, 0x11
        /*048e*/ 	.short	(.L_255 - .L_254)
	.align		4
.L_254:
        /*0490*/ 	.word	index@($_Z25multi_tensor_apply_kernelI18TensorListMetadataILi5EE25DistAdamCapturableFunctorIN3c104HalfES4_NS3_8BFloat16EEJPfffPiifS7_10adamMode_tfEEvlPViT_T0_DpT1_$__internal_accurate_pow)
        /*0494*/ 	.word	0x00000000


	//----- nvinfo : EIATTR_FRAME_SIZE
	.align		4
.L_255:
        /*0498*/ 	.byte	0x04, 0x11
        /*049a*/ 	.short	(.L_257 - .L_256)
	.align		4
.L_256:
        /*049c*/ 	.word	index@(_Z25multi_tensor_apply_kernelI18TensorListMetadataILi5EE25DistAdamCapturableFunctorIN3c104HalfES4_NS3_8BFloat16EEJPfffPiifS7_10adamMode_tfEEvlPViT_T0_DpT1_)
        /*04a0*/ 	.word	0x00000000


	//----- nvinfo : EIATTR_REGCOUNT
	.align		4
.L_257:
        /*04a4*/ 	.byte	0x04, 0x2f
        /*04a6*/ 	.short	(.L_259 - .L_258)
	.align		4
.L_258:
        /*04a8*/ 	.word	index@(_Z25multi_tensor_apply_kernelI18TensorListMetadataILi5EE25DistAdamCapturableFunctorIN3c104HalfENS3_8BFloat16EfEJPfffPiifS7_10adamMode_tfEEvlPViT_T0_DpT1_)
        /*04ac*/ 	.word	0x00000030


	//----- nvinfo : EIATTR_FRAME_SIZE
	.align		4
.L_259:
        /*04b0*/ 	.byte	0x04, 0x11
        /*04b2*/ 	.short	(.L_261 - .L_260)
	.align		4
.L_260:
        /*04b4*/ 	.word	index@($_Z25multi_tensor_apply_kernelI18TensorListMetadataILi5EE25DistAdamCapturableFunctorIN3c104HalfENS3_8BFloat16EfEJPfffPiifS7_10adamMode_tfEEvlPViT_T0_DpT1_$__internal_accurate_pow)
        /*04b8*/ 	.word	0x00000000


	//----- nvinfo : EIATTR_FRAME_SIZE
	.align		4
.L_261:
        /*04bc*/ 	.byte	0x04, 0x11
        /*04be*/ 	.short	(.L_263 - .L_262)
	.align		4
.L_262:
        /*04c0*/ 	.word	index@(_Z25multi_tensor_apply_kernelI18TensorListMetadataILi5EE25DistAdamCapturableFunctorIN3c104HalfENS3_8BFloat16EfEJPfffPiifS7_10adamMode_tfEEvlPViT_T0_DpT1_)
        /*04c4*/ 	.word	0x00000000


	//----- nvinfo : EIATTR_REGCOUNT
	.align		4
.L_263:
        /*04c8*/ 	.byte	0x04, 0x2f
        /*04ca*/ 	.short	(.L_265 - .L_264)
	.align		4
.L_264:
        /*04cc*/ 	.word	index@(_Z25multi_tensor_apply_kernelI18TensorListMetadataILi5EE25DistAdamCapturableFunctorIN3c104HalfENS3_8BFloat16ES4_EJPfffPiifS7_10adamMode_tfEEvlPViT_T0_DpT1_)
        /*04d0*/ 	.word	0x00000030


	//----- nvinfo : EIATTR_FRAME_SIZE
	.align		4
.L_265:
        /*04d4*/ 	.byte	0x04, 0x11
        /*04d6*/ 	.short	(.L_267 - .L_266)
	.align		4
.L_266:
        /*04d8*/ 	.word	index@($_Z25multi_tensor_apply_kernelI18TensorListMetadataILi5EE25DistAdamCapturableFunctorIN3c104HalfENS3_8BFloat16ES4_EJPfffPiifS7_10adamMode_tfEEvlPViT_T0_DpT1_$__internal_accurate_pow)
        /*04dc*/ 	.word	0x00000000


	//----- nvinfo : EIATTR_FRAME_SIZE
	.align		4
.L_267:
        /*04e0*/ 	.byte	0x04, 0x11
        /*04e2*/ 	.short	(.L_269 - .L_268)
	.align		4
.L_268:
        /*04e4*/ 	.word	index@(_Z25multi_tensor_apply_kernelI18TensorListMetadataILi5EE25DistAdamCapturableFunctorIN3c104HalfENS3_8BFloat16ES4_EJPfffPiifS7_10adamMode_tfEEvlPViT_T0_DpT1_)
        /*04e8*/ 	.word	0x00000000


	//----- nvinfo : EIATTR_REGCOUNT
	.align		4
.L_269:
        /*04ec*/ 	.byte	0x04, 0x2f
        /*04ee*/ 	.short	(.L_271 - .L_270)
	.align		4
.L_270:
        /*04f0*/ 	.word	index@(_Z25multi_tensor_apply_kernelI18TensorListMetadataILi5EE25DistAdamCapturableFunctorIN3c104HalfENS3_8BFloat16ES5_EJPfffPiifS7_10adamMode_tfEEvlPViT_T0_DpT1_)
        /*04f4*/ 	.word	0x00000030


	//----- nvinfo : EIATTR_FRAME_SIZE
	.align		4
.L_271:
        /*04f8*/ 	.byte	0x04, 0x11
        /*04fa*/ 	.short	(.L_273 - .L_272)
	.align		4
.L_272:
        /*04fc*/ 	.word	index@($_Z25multi_tensor_apply_kernelI18TensorListMetadataILi5EE25DistAdamCapturableFunctorIN3c104HalfENS3_8BFloat16ES5_EJPfffPiifS7_10adamMode_tfEEvlPViT_T0_DpT1_$__internal_accurate_pow)
        /*0500*/ 	.word	0x00000000


	//----- nvinfo : EIATTR_FRAME_SIZE
	.align		4
.L_273:
        /*0504*/ 	.byte	0x04, 0x11
        /*0506*/ 	.short	(.L_275 - .L_274)
	.align		4
.L_274:
        /*0508*/ 	.word	index@(_Z25multi_tensor_apply_kernelI18TensorListMetadataILi5EE25DistAdamCapturableFunctorIN3c104HalfENS3_8BFloat16ES5_EJPfffPiifS7_10adamMode_tfEEvlPViT_T0_DpT1_)
        /*050c*/ 	.word	0x00000000


	//----- nvinfo : EIATTR_REGCOUNT
	.align		4
.L_275:
        /*0510*/ 	.byte	0x04, 0x2f
        /*0512*/ 	.short	(.L_277 - .L_276)
	.align		4
.L_276:
        /*0514*/ 	.word	index@(_Z25multi_tensor_apply_kernelI18TensorListMetadataILi5EE25DistAdamCapturableFunctorIN3c108BFloat16EffEJPfffPiifS6_10adamMode_tfEEvlPViT_T0_DpT1_)
        /*0518*/ 	.word	0x00000030


	//----- nvinfo : EIATTR_FRAME_SIZE
	.align		4
.L_277:
        /*051c*/ 	.byte	0x04, 0x11
        /*051e*/ 	.short	(.L_279 - .L_278)
	.align		4
.L_278:
        /*0520*/ 	.word	index@($_Z25multi_tensor_apply_kernelI18TensorListMetadataILi5EE25DistAdamCapturableFunctorIN3c108BFloat16EffEJPfffPiifS6_10adamMode_tfEEvlPViT_T0_DpT1_$__internal_accurate_pow)
        /*0524*/ 	.word	0x00000000


	//----- nvinfo : EIATTR_FRAME_SIZE
	.align		4
.L_279:
        /*0528*/ 	.byte	0x04, 0x11
        /*052a*/ 	.short	(.L_281 - .L_280)
	.align		4
.L_280:
        /*052c*/ 	.word	index@(_Z25multi_tensor_apply_kernelI18TensorListMetadataILi5EE25DistAdamCapturableFunctorIN3c108BFloat16EffEJPfffPiifS6_10adamMode_tfEEvlPViT_T0_DpT1_)
        /*0530*/ 	.word	0x00000000


	//----- nvinfo : EIATTR_REGCOUNT
	.align		4
.L_281:
        /*0534*/ 	.byte	0x04, 0x2f
        /*0536*/ 	.short	(.L_283 - .L_282)
	.align		4
.L_282:
        /*0538*/ 	.word	index@(_Z25multi_tensor_apply_kernelI18TensorListMetadataILi5EE25DistAdamCapturableFunctorIN3c108BFloat16EfNS3_4HalfEEJPfffPiifS7_10adamMode_tfEEvlPViT_T0_DpT1_)
        /*053c*/ 	.word	0x00000030


	//----- nvinfo : EIATTR_FRAME_SIZE
	.align		4
.L_283:
        /*0540*/ 	.byte	0x04, 0x11
        /*0542*/ 	.short	(.L_285 - .L_284)
	.align		4
.L_284:
        /*0544*/ 	.word	index@($_Z25multi_tensor_apply_kernelI18TensorListMetadataILi5EE25DistAdamCapturableFunctorIN3c108BFloat16EfNS3_4HalfEEJPfffPiifS7_10adamMode_tfEEvlPViT_T0_DpT1_$__internal_accurate_pow)
        /*0548*/ 	.word	0x00000000


	//----- nvinfo : EIATTR_FRAME_SIZE
	.align		4
.L_285:
        /*054c*/ 	.byte	0x04, 0x11
        /*054e*/ 	.short	(.L_287 - .L_286)
	.align		4
.L_286:
        /*0550*/ 	.word	index@(_Z25multi_tensor_apply_kernelI18TensorListMetadataILi5EE25DistAdamCapturableFunctorIN3c108BFloat16EfNS3_4HalfEEJPfffPiifS7_10adamMode_tfEEvlPViT_T0_DpT1_)
        /*0554*/ 	.word	0x00000000


	//----- nvinfo : EIATTR_REGCOUNT
	.align		4
.L_287:
        /*0558*/ 	.byte	0x04, 0x2f
        /*055a*/ 	.short	(.L_289 - .L_288)
	.align		4
.L_288:
        /*055c*/ 	.word	index@(_Z25multi_tensor_apply_kernelI18TensorListMetadataILi5EE25DistAdamCapturableFunctorIN3c108BFloat16EfS4_EJPfffPiifS6_10adamMode_tfEEvlPViT_T0_DpT1_)
        /*0560*/ 	.word	0x00000030


	//----- nvinfo : EIATTR_FRAME_SIZE
	.align		4
.L_289:
        /*0564*/ 	.byte	0x04, 0x11
        /*0566*/ 	.short	(.L_291 - .L_290)
	.align		4
.L_290:
        /*0568*/ 	.word	index@($_Z25multi_tensor_apply_kernelI18TensorListMetadataILi5EE25DistAdamCapturableFunctorIN3c108BFloat16EfS4_EJPfffPiifS6_10adamMode_tfEEvlPViT_T0_DpT1_$__internal_accurate_pow)
        /*056c*/ 	.word	0x00000000


	//----- nvinfo : EIATTR_FRAME_SIZE
	.align		4
.L_291:
        /*0570*/ 	.byte	0x04, 0x11
        /*0572*/ 	.short	(.L_293 - .L_292)
	.align		4
.L_292:
        /*0574*/ 	.word	index@(_Z25multi_tensor_apply_kernelI18TensorListMetadataILi5EE25DistAdamCapturableFunctorIN3c108BFloat16EfS4_EJPfffPiifS6_10adamMode_tfEEvlPViT_T0_DpT1_)
        /*0578*/ 	.word	0x00000000


	//----- nvinfo : EIATTR_REGCOUNT
	.align		4
.L_293:
        /*057c*/ 	.byte	0x04, 0x2f
        /*057e*/ 	.short	(.L_295 - .L_294)
	.align		4
.L_294:
        /*0580*/ 	.word	index@(_Z25multi_tensor_apply_kernelI18TensorListMetadataILi5EE25DistAdamCapturableFunctorIN3c108BFloat16ENS3_4HalfEfEJPfffPiifS7_10adamMode_tfEEvlPViT_T0_DpT1_)
        /*0584*/ 	.word	0x00000030


	//----- nvinfo : EIATTR_FRAME_SIZE
	.align		4
.L_295:
        /*0588*/ 	.byte	0x04, 0x11
        /*058a*/ 	.short	(.L_297 - .L_296)
	.align		4
.L_296:
        /*058c*/ 	.word	index@($_Z25multi_tensor_apply_kernelI18TensorListMetadataILi5EE25DistAdamCapturableFunctorIN3c108BFloat16ENS3_4HalfEfEJPfffPiifS7_10adamMode_tfEEvlPViT_T0_DpT1_$__internal_accurate_pow)
        /*0590*/ 	.word	0x00000000


	//----- nvinfo : EIATTR_FRAME_SIZE
	.align		4
.L_297:
        /*0594*/ 	.byte	0x04, 0x11
        /*0596*/ 	.short	(.L_299 - .L_298)
	.align		4
.L_298:
        /*0598*/ 	.word	index@(_Z25multi_tensor_apply_kernelI18TensorListMetadataILi5EE25DistAdamCapturableFunctorIN3c108BFloat16ENS3_4HalfEfEJPfffPiifS7_10adamMode_tfEEvlPViT_T0_DpT1_)
        /*059c*/ 	.word	0x00000000


	//----- nvinfo : EIATTR_REGCOUNT
	.align		4
.L_299:
        /*05a0*/ 	.byte	0x04, 0x2f
        /*05a2*/ 	.short	(.L_301 - .L_300)
	.align		4
.L_300:
        /*05a4*/ 	.word	index@(_Z25multi_tensor_apply_kernelI18TensorListMetadataILi5EE25DistAdamCapturableFunctorIN3c108BFloat16ENS3_4HalfES5_EJPfffPiifS7_10adamMode_tfEEvlPViT_T0_DpT1_)
        /*05a8*/ 	.word	0x00000030


	//----- nvinfo : EIATTR_FRAME_SIZE
	.align		4
.L_301:
        /*05ac*/ 	.byte	0x04, 0x11
        /*05ae*/ 	.short	(.L_303 - .L_302)
	.align		4
.L_302:
        /*05b0*/ 	.word	index@($_Z25multi_tensor_apply_kernelI18TensorListMetadataILi5EE25DistAdamCapturableFunctorIN3c108BFloat16ENS3_4HalfES5_EJPfffPiifS7_10adamMode_tfEEvlPViT_T0_DpT1_$__internal_accurate_pow)
        /*05b4*/ 	.word	0x00000000


	//----- nvinfo : EIATTR_FRAME_SIZE
	.align		4
.L_303:
        /*05b8*/ 	.byte	0x04, 0x11
        /*05ba*/ 	.short	(.L_305 - .L_304)
	.align		4
.L_304:
        /*05bc*/ 	.word	index@(_Z25multi_tensor_apply_kernelI18TensorListMetadataILi5EE25DistAdamCapturableFunctorIN3c108BFloat16ENS3_4HalfES5_EJPfffPiifS7_10adamMode_tfEEvlPViT_T0_DpT1_)
        /*05c0*/ 	.word	0x00000000


	//----- nvinfo : EIATTR_REGCOUNT
	.align		4
.L_305:
        /*05c4*/ 	.byte	0x04, 0x2f
        /*05c6*/ 	.short	(.L_307 - .L_306)
	.align		4
.L_306:
        /*05c8*/ 	.word	index@(_Z25multi_tensor_apply_kernelI18TensorListMetadataILi5EE25DistAdamCapturableFunctorIN3c108BFloat16ENS3_4HalfES4_EJPfffPiifS7_10adamMode_tfEEvlPViT_T0_DpT1_)
        /*05cc*/ 	.word	0x00000030


	//----- nvinfo : EIATTR_FRAME_SIZE
	.align		4
.L_307:
        /*05d0*/ 	.byte	0x04, 0x11
        /*05d2*/ 	.short	(.L_309 - .L_308)
	.align		4
.L_308:
        /*05d4*/ 	.word	index@($_Z25multi_tensor_apply_kernelI18TensorListMetadataILi5EE25DistAdamCapturableFunctorIN3c108BFloat16ENS3_4HalfES4_EJPfffPiifS7_10adamMode_tfEEvlPViT_T0_DpT1_$__internal_accurate_pow)
        /*05d8*/ 	.word	0x00000000


	//----- nvinfo : EIATTR_FRAME_SIZE
	.align		4
.L_309:
        /*05dc*/ 	.byte	0x04, 0x11
        /*05de*/ 	.short	(.L_311 - .L_310)
	.align		4
.L_310:
        /*05e0*/ 	.word	index@(_Z25multi_tensor_apply_kernelI18TensorListMetadataILi5EE25DistAdamCapturableFunctorIN3c108BFloat16ENS3_4HalfES4_EJPfffPiifS7_10adamMode_tfEEvlPViT_T0_DpT1_)
        /*05e4*/ 	.word	0x00000000


	//----- nvinfo : EIATTR_REGCOUNT
	.align		4
.L_311:
        /*05e8*/ 	.byte	0x04, 0x2f
        /*05ea*/ 	.short	(.L_313 - .L_312)
	.align		4
.L_312:
        /*05ec*/ 	.word	index@(_Z25multi_tensor_apply_kernelI18TensorListMetadataILi5EE25DistAdamCapturableFunctorIN3c108BFloat16ES4_fEJPfffPiifS6_10adamMode_tfEEvlPViT_T0_DpT1_)
        /*05f0*/ 	.word	0x00000030


	//----- nvinfo : EIATTR_FRAME_SIZE
	.align		4
.L_313:
        /*05f4*/ 	.byte	0x04, 0x11
        /*05f6*/ 	.short	(.L_315 - .L_314)
	.align		4
.L_314:
        /*05f8*/ 	.word	index@($_Z25multi_tensor_apply_kernelI18TensorListMetadataILi5EE25DistAdamCapturableFunctorIN3c108BFloat16ES4_fEJPfffPiifS6_10adamMode_tfEEvlPViT_T0_DpT1_$__internal_accurate_pow)
        /*05fc*/ 	.word	0x00000000


	//----- nvinfo : EIATTR_FRAME_SIZE
	.align		4
.L_315:
        /*0600*/ 	.byte	0x04, 0x11
        /*0602*/ 	.short	(.L_317 - .L_316)
	.align		4
.L_316:
        /*0604*/ 	.word	index@(_Z25multi_tensor_apply_kernelI18TensorListMetadataILi5EE25DistAdamCapturableFunctorIN3c108BFloat16ES4_fEJPfffPiifS6_10adamMode_tfEEvlPViT_T0_DpT1_)
        /*0608*/ 	.word	0x00000000


	//----- nvinfo : EIATTR_REGCOUNT
	.align		4
.L_317:
        /*060c*/ 	.byte	0x04, 0x2f
        /*060e*/ 	.short	(.L_319 - .L_318)
	.align		4
.L_318:
        /*0610*/ 	.word	index@(_Z25multi_tensor_apply_kernelI18TensorListMetadataILi5EE25DistAdamCapturableFunctorIN3c108BFloat16ES4_NS3_4HalfEEJPfffPiifS7_10adamMode_tfEEvlPViT_T0_DpT1_)
        /*0614*/ 	.word	0x00000030


	//----- nvinfo : EIATTR_FRAME_SIZE
	.align		4
.L_319:
        /*0618*/ 	.byte	0x04, 0x11
        /*061a*/ 	.short	(.L_321 - .L_320)
	.align		4
.L_320:
        /*061c*/ 	.word	index@($_Z25multi_tensor_apply_kernelI18TensorListMetadataILi5EE25DistAdamCapturableFunctorIN3c108BFloat16ES4_NS3_4HalfEEJPfffPiifS7_10adamMode_tfEEvlPViT_T0_DpT1_$__internal_accurate_pow)
        /*0620*/ 	.word	0x00000000


	//----- nvinfo : EIATTR_FRAME_SIZE
	.align		4
.L_321:
        /*0624*/ 	.byte	0x04, 0x11
        /*0626*/ 	.short	(.L_323 - .L_322)
	.align		4
.L_322:
        /*0628*/ 	.word	index@(_Z25multi_tensor_apply_kernelI18TensorListMetadataILi5EE25DistAdamCapturableFunctorIN3c108BFloat16ES4_NS3_4HalfEEJPfffPiifS7_10adamMode_tfEEvlPViT_T0_DpT1_)
        /*062c*/ 	.word	0x00000000


	//----- nvinfo : EIATTR_REGCOUNT
	.align		4
.L_323:
        /*0630*/ 	.byte	0x04, 0x2f
        /*0632*/ 	.short	(.L_325 - .L_324)
	.align		4
.L_324:
        /*0634*/ 	.word	index@(_Z25multi_tensor_apply_kernelI18TensorListMetadataILi5EE25DistAdamCapturableFunctorIN3c108BFloat16ES4_S4_EJPfffPiifS6_10adamMode_tfEEvlPViT_T0_DpT1_)
        /*0638*/ 	.word	0x00000030


	//----- nvinfo : EIATTR_FRAME_SIZE
	.align		4
.L_325:
        /*063c*/ 	.byte	0x04, 0x11
        /*063e*/ 	.short	(.L_327 - .L_326)
	.align		4
.L_326:
        /*0640*/ 	.word	index@($_Z25multi_tensor_apply_kernelI18TensorListMetadataILi5EE25DistAdamCapturableFunctorIN3c108BFloat16ES4_S4_EJPfffPiifS6_10adamMode_tfEEvlPViT_T0_DpT1_$__internal_accurate_pow)
        /*0644*/ 	.word	0x00000000


	//----- nvinfo : EIATTR_FRAME_SIZE
	.align		4
.L_327:
        /*0648*/ 	.byte	0x04, 0x11
        /*064a*/ 	.short	(.L_329 - .L_328)
	.align		4
.L_328:
        /*064c*/ 	.word	index@(_Z25multi_tensor_apply_kernelI18TensorListMetadataILi5EE25DistAdamCapturableFunctorIN3c108BFloat16ES4_S4_EJPfffPiifS6_10adamMode_tfEEvlPViT_T0_DpT1_)
        /*0650*/ 	.word	0x00000000


	//----- nvinfo : EIATTR_REGCOUNT
	.align		4
.L_329:
        /*0654*/ 	.byte	0x04, 0x2f
        /*0656*/ 	.short	(.L_331 - .L_330)
	.align		4
.L_330:
        /*0658*/ 	.word	index@(_Z25multi_tensor_apply_kernelI18TensorListMetadataILi6EE34DistAdamWithParamRemaindersFunctorIfEJPfffffff10adamMode_tfEEvlPViT_T0_DpT1_)
        /*065c*/ 	.word	0x00000028


	//----- nvinfo : EIATTR_FRAME_SIZE
	.align		4
.L_331:
        /*0660*/ 	.byte	0x04, 0x11
        /*0662*/ 	.short	(.L_333 - .L_332)
	.align		4
.L_332:
        /*0664*/ 	.word	index@(_Z25multi_tensor_apply_kernelI18TensorListMetadataILi6EE34DistAdamWithParamRemaindersFunctorIfEJPfffffff10adamMode_tfEEvlPViT_T0_DpT1_)
        /*0668*/ 	.word	0x00000000


	//----- nvinfo : EIATTR_REGCOUNT
	.align		4
.L_333:
        /*066c*/ 	.byte	0x04, 0x2f
        /*066e*/ 	.short	(.L_335 - .L_334)
	.align		4
.L_334:
        /*0670*/ 	.word	index@(_Z25multi_tensor_apply_kernelI18TensorListMetadataILi6EE34DistAdamWithParamRemaindersFunctorIN3c104HalfEEJPfffffff10adamMode_tfEEvlPViT_T0_DpT1_)
        /*0674*/ 	.word	0x00000028


	//----- nvinfo : EIATTR_FRAME_SIZE
	.align		4
.L_335:
        /*0678*/ 	.byte	0x04, 0x11
        /*067a*/ 	.short	(.L_337 - .L_336)
	.align		4
.L_336:
        /*067c*/ 	.word	index@(_Z25multi_tensor_apply_kernelI18TensorListMetadataILi6EE34DistAdamWithParamRemaindersFunctorIN3c104HalfEEJPfffffff10adamMode_tfEEvlPViT_T0_DpT1_)
        /*0680*/ 	.word	0x00000000


	//----- nvinfo : EIATTR_REGCOUNT
	.align		4
.L_337:
        /*0684*/ 	.byte	0x04, 0x2f
        /*0686*/ 	.short	(.L_339 - .L_338)
	.align		4
.L_338:
        /*0688*/ 	.word	index@(_Z25multi_tensor_apply_kernelI18TensorListMetadataILi6EE34DistAdamWithParamRemaindersFunctorIN3c108BFloat16EEJPfffffff10adamMode_tfEEvlPViT_T0_DpT1_)
        /*068c*/ 	.word	0x00000028


	//----- nvinfo : EIATTR_FRAME_SIZE
	.align		4
.L_339:
        /*0690*/ 	.byte	0x04, 0x11
        /*0692*/ 	.short	(.L_341 - .L_340)
	.align		4
.L_340:
        /*0694*/ 	.word	index@(_Z25multi_tensor_apply_kernelI18TensorListMetadataILi6EE34DistAdamWithParamRemaindersFunctorIN3c108BFloat16EEJPfffffff10adamMode_tfEEvlPViT_T0_DpT1_)
        /*0698*/ 	.word	0x00000000


	//----- nvinfo : EIATTR_MIN_STACK_SIZE
	.align		4
.L_341:
        /*069c*/ 	.byte	0x04, 0x12
        /*069e*/ 	.short	(.L_343 - .L_342)
	.align		4
.L_342:
        /*06a0*/ 	.word	index@(_Z25multi_tensor_apply_kernelI18TensorListMetadataILi6EE34DistAdamWithParamRemaindersFunctorIN3c108BFloat16EEJPfffffff10adamMode_tfEEvlPViT_T0_DpT1_)
        /*06a4*/ 	.word	0x00000000


	//----- nvinfo : EIATTR_MIN_STACK_SIZE
	.align		4
.L_343:
        /*06a8*/ 	.byte	0x04, 0x12
        /*06aa*/ 	.short	(.L_345 - .L_344)
	.align		4
.L_344:
        /*06ac*/ 	.word	index@(_Z25multi_tensor_apply_kernelI18TensorListMetadataILi6EE34DistAdamWithParamRemaindersFunctorIN3c104HalfEEJPfffffff10adamMode_tfEEvlPViT_T0_DpT1_)
        /*06b0*/ 	.word	0x00000000


	//----- nvinfo : EIATTR_MIN_STACK_SIZE
	.align		4
.L_345:
        /*06b4*/ 	.byte	0x04, 0x12
        /*06b6*/ 	.short	(.L_347 - .L_346)
	.align		4
.L_346:
        /*06b8*/ 	.word	index@(_Z25multi_tensor_apply_kernelI18TensorListMetadataILi6EE34DistAdamWithParamRemaindersFunctorIfEJPfffffff10adamMode_tfEEvlPViT_T0_DpT1_)
        /*06bc*/ 	.word	0x00000000


	//----- nvinfo : EIATTR_MIN_STACK_SIZE
	.align		4
.L_347:
        /*06c0*/ 	.byte	0x04, 0x12
        /*06c2*/ 	.short	(.L_349 - .L_348)
	.align		4
.L_348:
        /*06c4*/ 	.word	index@(_Z25multi_tensor_apply_kernelI18TensorListMetadataILi5EE25DistAdamCapturableFunctorIN3c108BFloat16ES4_S4_EJPfffPiifS6_10adamMode_tfEEvlPViT_T0_DpT1_)
        /*06c8*/ 	.word	0x00000000


	//----- nvinfo : EIATTR_MIN_STACK_SIZE
	.align		4
.L_349:
        /*06cc*/ 	.byte	0x04, 0x12
        /*06ce*/ 	.short	(.L_351 - .L_350)
	.align		4
.L_350:
        /*06d0*/ 	.word	index@(_Z25multi_tensor_apply_kernelI18TensorListMetadataILi5EE25DistAdamCapturableFunctorIN3c108BFloat16ES4_NS3_4HalfEEJPfffPiifS7_10adamMode_tfEEvlPViT_T0_DpT1_)
        /*06d4*/ 	.word	0x00000000


	//----- nvinfo : EIATTR_MIN_STACK_SIZE
	.align		4
.L_351:
        /*06d8*/ 	.byte	0x04, 0x12
        /*06da*/ 	.short	(.L_353 - .L_352)
	.align		4
.L_352:
        /*06dc*/ 	.word	index@(_Z25multi_tensor_apply_kernelI18TensorListMetadataILi5EE25DistAdamCapturableFunctorIN3c108BFloat16ES4_fEJPfffPiifS6_10adamMode_tfEEvlPViT_T0_DpT1_)
        /*06e0*/ 	.word	0x00000000


	//----- nvinfo : EIATTR_MIN_STACK_SIZE
	.align		4
.L_353:
        /*06e4*/ 	.byte	0x04, 0x12
        /*06e6*/ 	.short	(.L_355 - .L_354)
	.align		4
.L_354:
        /*06e8*/ 	.word	index@(_Z25multi_tensor_apply_kernelI18TensorListMetadataILi5EE25DistAdamCapturableFunctorIN3c108BFloat16ENS3_4HalfES4_EJPfffPiifS7_10adamMode_tfEEvlPViT_T0_DpT1_)
        /*06ec*/ 	.word	0x00000000


	//----- nvinfo : EIATTR_MIN_STACK_SIZE
	.align		4
.L_355:
        /*06f0*/ 	.byte	0x04, 0x12
        /*06f2*/ 	.short	(.L_357 - .L_356)
	.align		4
.L_356:
        /*06f4*/ 	.word	index@(_Z25multi_tensor_apply_kernelI18TensorListMetadataILi5EE25DistAdamCapturableFunctorIN3c108BFloat16ENS3_4HalfES5_EJPfffPiifS7_10adamMode_tfEEvlPViT_T0_DpT1_)
        /*06f8*/ 	.word	0x00000000


	//----- nvinfo : EIATTR_MIN_STACK_SIZE
	.align		4
.L_357:
        /*06fc*/ 	.byte	0x04, 0x12
        /*06fe*/ 	.short	(.L_359 - .L_358)
	.align		4
.L_358:
        /*0700*/ 	.word	index@(_Z25multi_tensor_apply_kernelI18TensorListMetadataILi5EE25DistAdamCapturableFunctorIN3c108BFloat16ENS3_4HalfEfEJPfffPiifS7_10adamMode_tfEEvlPViT_T0_DpT1_)
        /*0704*/ 	.word	0x00000000


	//----- nvinfo : EIATTR_MIN_STACK_SIZE
	.align		4
.L_359:
        /*0708*/ 	.byte	0x04, 0x12
        /*070a*/ 	.short	(.L_361 - .L_360)
	.align		4
.L_360:
        /*070c*/ 	.word	index@(_Z25multi_tensor_apply_kernelI18TensorListMetadataILi5EE25DistAdamCapturableFunctorIN3c108BFloat16EfS4_EJPfffPiifS6_10adamMode_tfEEvlPViT_T0_DpT1_)
        /*0710*/ 	.word	0x00000000


	//----- nvinfo : EIATTR_MIN_STACK_SIZE
	.align		4
.L_361:
        /*0714*/ 	.byte	0x04, 0x12
        /*0716*/ 	.short	(.L_363 - .L_362)
	.align		4
.L_362:
        /*0718*/ 	.word	index@(_Z25multi_tensor_apply_kernelI18TensorListMetadataILi5EE25DistAdamCapturableFunctorIN3c108BFloat16EfNS3_4HalfEEJPfffPiifS7_10adamMode_tfEEvlPViT_T0_DpT1_)
        /*071c*/ 	.word	0x00000000


	//----- nvinfo : EIATTR_MIN_STACK_SIZE
	.align		4
.L_363:
        /*0720*/ 	.byte	0x04, 0x12
        /*0722*/ 	.short	(.L_365 - .L_364)
	.align		4
.L_364:
        /*0724*/ 	.word	index@(_Z25multi_tensor_apply_kernelI18TensorListMetadataILi5EE25DistAdamCapturableFunctorIN3c108BFloat16EffEJPfffPiifS6_10adamMode_tfEEvlPViT_T0_DpT1_)
        /*0728*/ 	.word	0x00000000


	//----- nvinfo : EIATTR_MIN_STACK_SIZE
	.align		4
.L_365:
        /*072c*/ 	.byte	0x04, 0x12
        /*072e*/ 	.short	(.L_367 - .L_366)
	.align		4
.L_366:
        /*0730*/ 	.word	index@(_Z25multi_tensor_apply_kernelI18TensorListMetadataILi5EE25DistAdamCapturableFunctorIN3c104HalfENS3_8BFloat16ES5_EJPfffPiifS7_10adamMode_tfEEvlPViT_T0_DpT1_)
        /*0734*/ 	.word	0x00000000


	//----- nvinfo : EIATTR_MIN_STACK_SIZE
	.align		4
.L_367:
        /*0738*/ 	.byte	0x04, 0x12
        /*073a*/ 	.short	(.L_369 - .L_368)
	.align		4
.L_368:
        /*073c*/ 	.word	index@(_Z25multi_tensor_apply_kernelI18TensorListMetadataILi5EE25DistAdamCapturableFunctorIN3c104HalfENS3_8BFloat16ES4_EJPfffPiifS7_10adamMode_tfEEvlPViT_T0_DpT1_)
        /*0740*/ 	.word	0x00000000


	//----- nvinfo : EIATTR_MIN_STACK_SIZE
	.align		4
.L_369:
        /*0744*/ 	.byte	0x04, 0x12
        /*0746*/ 	.short	(.L_371 - .L_370)
	.align		4
.L_370:
        /*0748*/ 	.word	index@(_Z25multi_tensor_apply_kernelI18TensorListMetadataILi5EE25DistAdamCapturableFunctorIN3c104HalfENS3_8BFloat16EfEJPfffPiifS7_10adamMode_tfEEvlPViT_T0_DpT1_)
        /*074c*/ 	.word	0x00000000


	//----- nvinfo : EIATTR_MIN_STACK_SIZE
	.align		4
.L_371:
        /*0750*/ 	.byte	0x04, 0x12
        /*0752*/ 	.short	(.L_373 - .L_372)
	.align		4
.L_372:
        /*0754*/ 	.word	index@(_Z25multi_tensor_apply_kernelI18TensorListMetadataILi5EE25DistAdamCapturableFunctorIN3c104HalfES4_NS3_8BFloat16EEJPfffPiifS7_10adamMode_tfEEvlPViT_T0_DpT1_)
        /*0758*/ 	.word	0x00000000


	//----- nvinfo : EIATTR_MIN_STACK_SIZE
	.align		4
.L_373:
        /*075c*/ 	.byte	0x04, 0x12
        /*075e*/ 	.short	(.L_375 - .L_374)
	.align		4
.L_374:
        /*0760*/ 	.word	index@(_Z25multi_tensor_apply_kernelI18TensorListMetadataILi5EE25DistAdamCapturableFunctorIN3c104HalfES4_S4_EJPfffPiifS6_10adamMode_tfEEvlPViT_T0_DpT1_)
        /*0764*/ 	.word	0x00000000


	//----- nvinfo : EIATTR_MIN_STACK_SIZE
	.align		4
.L_375:
        /*0768*/ 	.byte	0x04, 0x12
        /*076a*/ 	.short	(.L_377 - .L_376)
	.align		4
.L_376:
        /*076c*/ 	.word	index@(_Z25multi_tensor_apply_kernelI18TensorListMetadataILi5EE25DistAdamCapturableFunctorIN3c104HalfES4_fEJPfffPiifS6_10adamMode_tfEEvlPViT_T0_DpT1_)
        /*0770*/ 	.word	0x00000000


	//----- nvinfo : EIATTR_MIN_STACK_SIZE
	.align		4
.L_377:
        /*0774*/ 	.byte	0x04, 0x12
        /*0776*/ 	.short	(.L_379 - .L_378)
	.align		4
.L_378:
        /*0778*/ 	.word	index@(_Z25multi_tensor_apply_kernelI18TensorListMetadataILi5EE25DistAdamCapturableFunctorIN3c104HalfEfNS3_8BFloat16EEJPfffPiifS7_10adamMode_tfEEvlPViT_T0_DpT1_)
        /*077c*/ 	.word	0x00000000


	//----- nvinfo : EIATTR_MIN_STACK_SIZE
	.align		4
.L_379:
        /*0780*/ 	.byte	0x04, 0x12
        /*0782*/ 	.short	(.L_381 - .L_380)
	.align		4
.L_380:
        /*0784*/ 	.word	index@(_Z25multi_tensor_apply_kernelI18TensorListMetadataILi5EE25DistAdamCapturableFunctorIN3c104HalfEfS4_EJPfffPiifS6_10adamMode_tfEEvlPViT_T0_DpT1_)
        /*0788*/ 	.word	0x00000000


	//----- nvinfo : EIATTR_MIN_STACK_SIZE
	.align		4
.L_381:
        /*078c*/ 	.byte	0x04, 0x12
        /*078e*/ 	.short	(.L_383 - .L_382)
	.align		4
.L_382:
        /*0790*/ 	.word	index@(_Z25multi_tensor_apply_kernelI18TensorListMetadataILi5EE25DistAdamCapturableFunctorIN3c104HalfEffEJPfffPiifS6_10adamMode_tfEEvlPViT_T0_DpT1_)
        /*0794*/ 	.word	0x00000000


	//----- nvinfo : EIATTR_MIN_STACK_SIZE
	.align		4
.L_383:
        /*0798*/ 	.byte	0x04, 0x12
        /*079a*/ 	.short	(.L_385 - .L_384)
	.align		4
.L_384:
        /*079c*/ 	.word	index@(_Z25multi_tensor_apply_kernelI18TensorListMetadataILi5EE25DistAdamCapturableFunctorIfN3c108BFloat16ES4_EJPfffPiifS6_10adamMode_tfEEvlPViT_T0_DpT1_)
        /*07a0*/ 	.word	0x00000000


	//----- nvinfo : EIATTR_MIN_STACK_SIZE
	.align		4
.L_385:
        /*07a4*/ 	.byte	0x04, 0x12
        /*07a6*/ 	.short	(.L_387 - .L_386)
	.align		4
.L_386:
        /*07a8*/ 	.word	index@(_Z25multi_tensor_apply_kernelI18TensorListMetadataILi5EE25DistAdamCapturableFunctorIfN3c108BFloat16ENS3_4HalfEEJPfffPiifS7_10adamMode_tfEEvlPViT_T0_DpT1_)
        /*07ac*/ 	.word	0x00000000


	//----- nvinfo : EIATTR_MIN_STACK_SIZE
	.align		4
.L_387:
        /*07b0*/ 	.byte	0x04, 0x12
        /*07b2*/ 	.short	(.L_389 - .L_388)
	.align		4
.L_388:
        /*07b4*/ 	.word	index@(_Z25multi_tensor_apply_kernelI18TensorListMetadataILi5EE25DistAdamCapturableFunctorIfN3c108BFloat16EfEJPfffPiifS6_10adamMode_tfEEvlPViT_T0_DpT1_)
        /*07b8*/ 	.word	0x00000000


	//----- nvinfo : EIATTR_MIN_STACK_SIZE
	.align		4
.L_389:
        /*07bc*/ 	.byte	0x04, 0x12
        /*07be*/ 	.short	(.L_391 - .L_390)
	.align		4
.L_390:
        /*07c0*/ 	.word	index@(_Z25multi_tensor_apply_kernelI18TensorListMetadataILi5EE25DistAdamCapturableFunctorIfN3c104HalfENS3_8BFloat16EEJPfffPiifS7_10adamMode_tfEEvlPViT_T0_DpT1_)
        /*07c4*/ 	.word	0x00000000


	//----- nvinfo : EIATTR_MIN_STACK_SIZE
	.align		4
.L_391:
        /*07c8*/ 	.byte	0x04, 0x12
        /*07ca*/ 	.short	(.L_393 - .L_392)
	.align		4
.L_392:
        /*07cc*/ 	.word	index@(_Z25multi_tensor_apply_kernelI18TensorListMetadataILi5EE25DistAdamCapturableFunctorIfN3c104HalfES4_EJPfffPiifS6_10adamMode_tfEEvlPViT_T0_DpT1_)
        /*07d0*/ 	.word	0x00000000


	//----- nvinfo : EIATTR_MIN_STACK_SIZE
	.align		4
.L_393:
        /*07d4*/ 	.byte	0x04, 0x12
        /*07d6*/ 	.short	(.L_395 - .L_394)
	.align		4
.L_394:
        /*07d8*/ 	.word	index@(_Z25multi_tensor_apply_kernelI18TensorListMetadataILi5EE25DistAdamCapturableFunctorIfN3c104HalfEfEJPfffPiifS6_10adamMode_tfEEvlPViT_T0_DpT1_)
        /*07dc*/ 	.word	0x00000000


	//----- nvinfo : EIATTR_MIN_STACK_SIZE
	.align		4
.L_395:
        /*07e0*/ 	.byte	0x04, 0x12
        /*07e2*/ 	.short	(.L_397 - .L_396)
	.align		4
.L_396:
        /*07e4*/ 	.word	index@(_Z25multi_tensor_apply_kernelI18TensorListMetadataILi5EE25DistAdamCapturableFunctorIffN3c108BFloat16EEJPfffPiifS6_10adamMode_tfEEvlPViT_T0_DpT1_)
        /*07e8*/ 	.word	0x00000000


	//----- nvinfo : EIATTR_MIN_STACK_SIZE
	.align		4
.L_397:
        /*07ec*/ 	.byte	0x04, 0x12
        /*07ee*/ 	.short	(.L_399 - .L_398)
	.align		4
.L_398:
        /*07f0*/ 	.word	index@(_Z25multi_tensor_apply_kernelI18TensorListMetadataILi5EE25DistAdamCapturableFunctorIffN3c104HalfEEJPfffPiifS6_10adamMode_tfEEvlPViT_T0_DpT1_)
        /*07f4*/ 	.word	0x00000000


	//----- nvinfo : EIATTR_MIN_STACK_SIZE
	.align		4
.L_399:
        /*07f8*/ 	.byte	0x04, 0x12
        /*07fa*/ 	.short	(.L_401 - .L_400)
	.align		4
.L_400:
        /*07fc*/ 	.word	index@(_Z25multi_tensor_apply_kernelI18TensorListMetadataILi5EE25DistAdamCapturableFunctorIfffEJPfffPiifS4_10adamMode_tfEEvlPViT_T0_DpT1_)
        /*0800*/ 	.word	0x00000000


	//----- nvinfo : EIATTR_MIN_STACK_SIZE
	.align		4
.L_401:
        /*0804*/ 	.byte	0x04, 0x12
        /*0806*/ 	.short	(.L_403 - .L_402)
	.align		4
.L_402:
        /*0808*/ 	.word	index@(_Z25multi_tensor_apply_kernelI18TensorListMetadataILi5EE15DistAdamFunctorIN3c108BFloat16ES4_S4_EJPfffffff10adamMode_tfEEvlPViT_T0_DpT1_)
        /*080c*/ 	.word	0x00000000


	//----- nvinfo : EIATTR_MIN_STACK_SIZE
	.align		4
.L_403:
        /*0810*/ 	.byte	0x04, 0x12
        /*0812*/ 	.short	(.L_405 - .L_404)
	.align		4
.L_404:
        /*0814*/ 	.word	index@(_Z25multi_tensor_apply_kernelI18TensorListMetadataILi5EE15DistAdamFunctorIN3c108BFloat16ES4_NS3_4HalfEEJPfffffff10adamMode_tfEEvlPViT_T0_DpT1_)
        /*0818*/ 	.word	0x00000000


	//----- nvinfo : EIATTR_MIN_STACK_SIZE
	.align		4
.L_405:
        /*081c*/ 	.byte	0x04, 0x12
        /*081e*/ 	.short	(.L_407 - .L_406)
	.align		4
.L_406:
        /*0820*/ 	.word	index@(_Z25multi_tensor_apply_kernelI18TensorListMetadataILi5EE15DistAdamFunctorIN3c108BFloat16ES4_fEJPfffffff10adamMode_tfEEvlPViT_T0_DpT1_)
        /*0824*/ 	.word	0x00000000


	//----- nvinfo : EIATTR_MIN_STACK_SIZE
	.align		4
.L_407:
        /*0828*/ 	.byte	0x04, 0x12
        /*082a*/ 	.short	(.L_409 - .L_408)
	.align		4
.L_408:
        /*082c*/ 	.word	index@(_Z25multi_tensor_apply_kernelI18TensorListMetadataILi5EE15DistAdamFunctorIN3c108BFloat16ENS3_4HalfES4_EJPfffffff10adamMode_tfEEvlPViT_T0_DpT1_)
        /*0830*/ 	.word	0x00000000


	//----- nvinfo : EIATTR_MIN_STACK_SIZE
	.align		4
.L_409:
        /*0834*/ 	.byte	0x04, 0x12
        /*0836*/ 	.short	(.L_411 - .L_410)
	.align		4
.L_410:
        /*0838*/ 	.word	index@(_Z25multi_tensor_apply_kernelI18TensorListMetadataILi5EE15DistAdamFunctorIN3c108BFloat16ENS3_4HalfES5_EJPfffffff10adamMode_tfEEvlPViT_T0_DpT1_)
        /*083c*/ 	.word	0x00000000


	//----- nvinfo : EIATTR_MIN_STACK_SIZE
	.align		4
.L_411:
        /*0840*/ 	.byte	0x04, 0x12
        /*0842*/ 	.short	(.L_413 - .L_412)
	.align		4
.L_412:
        /*0844*/ 	.word	index@(_Z25multi_tensor_apply_kernelI18TensorListMetadataILi5EE15DistAdamFunctorIN3c108BFloat16ENS3_4HalfEfEJPfffffff10adamMode_tfEEvlPViT_T0_DpT1_)
        /*0848*/ 	.word	0x00000000


	//----- nvinfo : EIATTR_MIN_STACK_SIZE
	.align		4
.L_413:
        /*084c*/ 	.byte	0x04, 0x12
        /*084e*/ 	.short	(.L_415 - .L_414)
	.align		4
.L_414:
        /*0850*/ 	.word	index@(_Z25multi_tensor_apply_kernelI18TensorListMetadataILi5EE15DistAdamFunctorIN3c108BFloat16EfS4_EJPfffffff10adamMode_tfEEvlPViT_T0_DpT1_)
        /*0854*/ 	.word	0x00000000


	//----- nvinfo : EIATTR_MIN_STACK_SIZE
	.align		4
.L_415:
        /*0858*/ 	.byte	0x04, 0x12
        /*085a*/ 	.short	(.L_417 - .L_416)
	.align		4
.L_416:
        /*085c*/ 	.word	index@(_Z25multi_tensor_apply_kernelI18TensorListMetadataILi5EE15DistAdamFunctorIN3c108BFloat16EfNS3_4HalfEEJPfffffff10adamMode_tfEEvlPViT_T0_DpT1_)
        /*0860*/ 	.word	0x00000000


	//----- nvinfo : EIATTR_MIN_STACK_SIZE
	.align		4
.L_417:
        /*0864*/ 	.byte	0x04, 0x12
        /*0866*/ 	.short	(.L_419 - .L_418)
	.align		4
.L_418:
        /*0868*/ 	.word	index@(_Z25multi_tensor_apply_kernelI18TensorListMetadataILi5EE15DistAdamFunctorIN3c108BFloat16EffEJPfffffff10adamMode_tfEEvlPViT_T0_DpT1_)
        /*086c*/ 	.word	0x00000000


	//----- nvinfo : EIATTR_MIN_STACK_SIZE
	.align		4
.L_419:
        /*0870*/ 	.byte	0x04, 0x12
        /*0872*/ 	.short	(.L_421 - .L_420)
	.align		4
.L_420:
        /*0874*/ 	.word	index@(_Z25multi_tensor_apply_kernelI18TensorListMetadataILi5EE15DistAdamFunctorIN3c104HalfENS3_8BFloat16ES5_EJPfffffff10adamMode_tfEEvlPViT_T0_DpT1_)
        /*0878*/ 	.word	0x00000000


	//----- nvinfo : EIATTR_MIN_STACK_SIZE
	.align		4
.L_421:
        /*087c*/ 	.byte	0x04, 0x12
        /*087e*/ 	.short	(.L_423 - .L_422)
	.align		4
.L_422:
        /*0880*/ 	.word	index@(_Z25multi_tensor_apply_kernelI18TensorListMetadataILi5EE15DistAdamFunctorIN3c104HalfENS3_8BFloat16ES4_EJPfffffff10adamMode_tfEEvlPViT_T0_DpT1_)
        /*0884*/ 	.word	0x00000000


	//----- nvinfo : EIATTR_MIN_STACK_SIZE
	.align		4
.L_423:
        /*0888*/ 	.byte	0x04, 0x12
        /*088a*/ 	.short	(.L_425 - .L_424)
	.align		4
.L_424:
        /*088c*/ 	.word	index@(_Z25multi_tensor_apply_kernelI18TensorListMetadataILi5EE15DistAdamFunctorIN3c104HalfENS3_8BFloat16EfEJPfffffff10adamMode_tfEEvlPViT_T0_DpT1_)
        /*0890*/ 	.word	0x00000000


	//----- nvinfo : EIATTR_MIN_STACK_SIZE
	.align		4
.L_425:
        /*0894*/ 	.byte	0x04, 0x12
        /*0896*/ 	.short	(.L_427 - .L_426)
	.align		4
.L_426:
        /*0898*/ 	.word	index@(_Z25multi_tensor_apply_kernelI18TensorListMetadataILi5EE15DistAdamFunctorIN3c104HalfES4_NS3_8BFloat16EEJPfffffff10adamMode_tfEEvlPViT_T0_DpT1_)
        /*089c*/ 	.word	0x00000000


	//----- nvinfo : EIATTR_MIN_STACK_SIZE
	.align		4
.L_427:
        /*08a0*/ 	.byte	0x04, 0x12
        /*08a2*/ 	.short	(.L_429 - .L_428)
	.align		4
.L_428:
        /*08a4*/ 	.word	index@(_Z25multi_tensor_apply_kernelI18TensorListMetadataILi5EE15DistAdamFunctorIN3c104HalfES4_S4_EJPfffffff10adamMode_tfEEvlPViT_T0_DpT1_)
        /*08a8*/ 	.word	0x00000000


	//----- nvinfo : EIATTR_MIN_STACK_SIZE
	.align		4
.L_429:
        /*08ac*/ 	.byte	0x04, 0x12
        /*08ae*/ 	.short	(.L_431 - .L_430)
	.align		4
.L_430:
        /*08b0*/ 	.word	index@(_Z25multi_tensor_apply_kernelI18TensorListMetadataILi5EE15DistAdamFunctorIN3c104HalfES4_fEJPfffffff10adamMode_tfEEvlPViT_T0_DpT1_)
        /*08b4*/ 	.word	0x00000000


	//----- nvinfo : EIATTR_MIN_STACK_SIZE
	.align		4
.L_431:
        /*08b8*/ 	.byte	0x04, 0x12
        /*08ba*/ 	.short	(.L_433 - .L_432)
	.align		4
.L_432:
        /*08bc*/ 	.word	index@(_Z25multi_tensor_apply_kernelI18TensorListMetadataILi5EE15DistAdamFunctorIN3c104HalfEfNS3_8BFloat16EEJPfffffff10adamMode_tfEEvlPViT_T0_DpT1_)
        /*08c0*/ 	.word	0x00000000


	//----- nvinfo : EIATTR_MIN_STACK_SIZE
	.align		4
.L_433:
        /*08c4*/ 	.byte	0x04, 0x12
        /*08c6*/ 	.short	(.L_435 - .L_434)
	.align		4
.L_434:
        /*08c8*/ 	.word	index@(_Z25multi_tensor_apply_kernelI18TensorListMetadataILi5EE15DistAdamFunctorIN3c104HalfEfS4_EJPfffffff10adamMode_tfEEvlPViT_T0_DpT1_)
        /*08cc*/ 	.word	0x00000000


	//----- nvinfo : EIATTR_MIN_STACK_SIZE
	.align		4
.L_435:
        /*08d0*/ 	.byte	0x04, 0x12
        /*08d2*/ 	.short	(.L_437 - .L_436)
	.align		4
.L_436:
        /*08d4*/ 	.word	index@(_Z25multi_tensor_apply_kernelI18TensorListMetadataILi5EE15DistAdamFunctorIN3c104HalfEffEJPfffffff10adamMode_tfEEvlPViT_T0_DpT1_)
        /*08d8*/ 	.word	0x00000000


	//----- nvinfo : EIATTR_MIN_STACK_SIZE
	.align		4
.L_437:
        /*08dc*/ 	.byte	0x04, 0x12
        /*08de*/ 	.short	(.L_439 - .L_438)
	.align		4
.L_438:
        /*08e0*/ 	.word	index@(_Z25multi_tensor_apply_kernelI18TensorListMetadataILi5EE15DistAdamFunctorIfN3c108BFloat16ES4_EJPfffffff10adamMode_tfEEvlPViT_T0_DpT1_)
        /*08e4*/ 	.word	0x00000000


	//----- nvinfo : EIATTR_MIN_STACK_SIZE
	.align		4
.L_439:
        /*08e8*/ 	.byte	0x04, 0x12
        /*08ea*/ 	.short	(.L_441 - .L_440)
	.align		4
.L_440:
        /*08ec*/ 	.word	index@(_Z25multi_tensor_apply_kernelI18TensorListMetadataILi5EE15DistAdamFunctorIfN3c108BFloat16ENS3_4HalfEEJPfffffff10adamMode_tfEEvlPViT_T0_DpT1_)
        /*08f0*/ 	.word	0x00000000


	//----- nvinfo : EIATTR_MIN_STACK_SIZE
	.align		4
.L_441:
        /*08f4*/ 	.byte	0x04, 0x12
        /*08f6*/ 	.short	(.L_443 - .L_442)
	.align		4
.L_442:
        /*08f8*/ 	.word	index@(_Z25multi_tensor_apply_kernelI18TensorListMetadataILi5EE15DistAdamFunctorIfN3c108BFloat16EfEJPfffffff10adamMode_tfEEvlPViT_T0_DpT1_)
        /*08fc*/ 	.word	0x00000000


	//----- nvinfo : EIATTR_MIN_STACK_SIZE
	.align		4
.L_443:
        /*0900*/ 	.byte	0x04, 0x12
        /*0902*/ 	.short	(.L_445 - .L_444)
	.align		4
.L_444:
        /*0904*/ 	.word	index@(_Z25multi_tensor_apply_kernelI18TensorListMetadataILi5EE15DistAdamFunctorIfN3c104HalfENS3_8BFloat16EEJPfffffff10adamMode_tfEEvlPViT_T0_DpT1_)
        /*0908*/ 	.word	0x00000000


	//----- nvinfo : EIATTR_MIN_STACK_SIZE
	.align		4
.L_445:
        /*090c*/ 	.byte	0x04, 0x12
        /*090e*/ 	.short	(.L_447 - .L_446)
	.align		4
.L_446:
        /*0910*/ 	.word	index@(_Z25multi_tensor_apply_kernelI18TensorListMetadataILi5EE15DistAdamFunctorIfN3c104HalfES4_EJPfffffff10adamMode_tfEEvlPViT_T0_DpT1_)
        /*0914*/ 	.word	0x00000000


	//----- nvinfo : EIATTR_MIN_STACK_SIZE
	.align		4
.L_447:
        /*0918*/ 	.byte	0x04, 0x12
        /*091a*/ 	.short	(.L_449 - .L_448)
	.align		4
.L_448:
        /*091c*/ 	.word	index@(_Z25multi_tensor_apply_kernelI18TensorListMetadataILi5EE15DistAdamFunctorIfN3c104HalfEfEJPfffffff10adamMode_tfEEvlPViT_T0_DpT1_)
        /*0920*/ 	.word	0x00000000


	//----- nvinfo : EIATTR_MIN_STACK_SIZE
	.align		4
.L_449:
        /*0924*/ 	.byte	0x04, 0x12
        /*0926*/ 	.short	(.L_451 - .L_450)
	.align		4
.L_450:
        /*0928*/ 	.word	index@(_Z25multi_tensor_apply_kernelI18TensorListMetadataILi5EE15DistAdamFunctorIffN3c108BFloat16EEJPfffffff10adamMode_tfEEvlPViT_T0_DpT1_)
        /*092c*/ 	.word	0x00000000


	//----- nvinfo : EIATTR_MIN_STACK_SIZE
	.align		4
.L_451:
        /*0930*/ 	.byte	0x04, 0x12
        /*0932*/ 	.short	(.L_453 - .L_452)
	.align		4
.L_452:
        /*0934*/ 	.word	index@(_Z25multi_tensor_apply_kernelI18TensorListMetadataILi5EE15DistAdamFunctorIffN3c104HalfEEJPfffffff10adamMode_tfEEvlPViT_T0_DpT1_)
        /*0938*/ 	.word	0x00000000


	//----- nvinfo : EIATTR_MIN_STACK_SIZE
	.align		4
.L_453:
        /*093c*/ 	.byte	0x04, 0x12
        /*093e*/ 	.short	(.L_455 - .L_454)
	.align		4
.L_454:
        /*0940*/ 	.word	index@(_Z25multi_tensor_apply_kernelI18TensorListMetadataILi5EE15DistAdamFunctorIfffEJPfffffff10adamMode_tfEEvlPViT_T0_DpT1_)
        /*0944*/ 	.word	0x00000000
.L_455:


//--------------------- .nv.info._Z25multi_tensor_apply_kernelI18TensorListMetadataILi6EE34DistAdamWithParamRemaindersFunctorIN3c108BFloat16EEJPfffffff10adamMode_tfEEvlPViT_T0_DpT1_ --------------------------
	.section	.nv.info._Z25multi_tensor_apply_kernelI18TensorListMetadataILi6EE34DistAdamWithParamRemaindersFunctorIN3c108BFloat16EEJPfffffff10adamMode_tfEEvlPViT_T0_DpT1_,"",@"SHT_CUDA_INFO"
	.sectionflags	@""
	.align	4


	//----- nvinfo : EIATTR_CUDA_API_VERSION
	.align		4
        /*0000*/ 	.byte	0x04, 0x37
        /*0002*/ 	.short	(.L_457 - .L_456)
.L_456:
        /*0004*/ 	.word	0x00000082


	//----- nvinfo : EIATTR_SW2861232_WAR
	.align		4
.L_457:
        /*0008*/ 	.byte	0x01, 0x35
	.zero		2


	//----- nvinfo : EIATTR_PARAM_CBANK
	.align		4
        /*000c*/ 	.byte	0x04, 0x0a
        /*000e*/ 	.short	(.L_459 - .L_458)
	.align		4
.L_458:
        /*0010*/ 	.word	index@(.nv.constant0._Z25multi_tensor_apply_kernelI18TensorListMetadataILi6EE34DistAdamWithParamRemaindersFunctorIN3c108BFloat16EEJPfffffff10adamMode_tfEEvlPViT_T0_DpT1_)
        /*0014*/ 	.short	0x0160
        /*0016*/ 	.short	0x0bc8


	//----- nvinfo : EIATTR_CBANK_PARAM_SIZE
	.align		4
.L_459:
        /*0018*/ 	.byte	0x03, 0x19
        /*001a*/ 	.short	0x0bc8


	//----- nvinfo : EIATTR_KPARAM_INFO
	.align		4
        /*001c*/ 	.byte	0x04, 0x17
        /*001e*/ 	.short	(.L_461 - .L_460)
.L_460:
        /*0020*/ 	.word	0x00000000
        /*0024*/ 	.short	0x000c
        /*0026*/ 	.short	0x0bc4
        /*0028*/ 	.byte	0x00, 0xf0, 0x11, 0x00


	//----- nvinfo : EIATTR_KPARAM_INFO
	.align		4
.L_461:
        /*002c*/ 	.byte	0x04, 0x17
        /*002e*/ 	.short	(.L_463 - .L_462)
.L_462:
        /*0030*/ 	.word	0x00000000
        /*0034*/ 	.short	0x000b
        /*0036*/ 	.short	0x0bc0
        /*0038*/ 	.byte	0x00, 0xf0, 0x11, 0x00


	//----- nvinfo : EIATTR_KPARAM_INFO
	.align		4
.L_463:
        /*003c*/ 	.byte	0x04, 0x17
        /*003e*/ 	.short	(.L_465 - .L_464)
.L_464:
        /*0040*/ 	.word	0x00000000
        /*0044*/ 	.short	0x000a
        /*0046*/ 	.short	0x0bbc
        /*0048*/ 	.byte	0x00, 0xf0, 0x11, 0x00


	//----- nvinfo : EIATTR_KPARAM_INFO
	.align		4
.L_465:
        /*004c*/ 	.byte	0x04, 0x17
        /*004e*/ 	.short	(.L_467 - .L_466)
.L_466:
        /*0050*/ 	.word	0x00000000
        /*0054*/ 	.short	0x0009
        /*0056*/ 	.short	0x0bb8
        /*0058*/ 	.byte	0x00, 0xf0, 0x11, 0x00


	//----- nvinfo : EIATTR_KPARAM_INFO
	.align		4
.L_467:
        /*005c*/ 	.byte	0x04, 0x17
        /*005e*/ 	.short	(.L_469 - .L_468)
.L_468:
        /*0060*/ 	.word	0x00000000
        /*0064*/ 	.short	0x0008
        /*0066*/ 	.short	0x0bb4
        /*0068*/ 	.byte	0x00, 0xf0, 0x11, 0x00


	//----- nvinfo : EIATTR_KPARAM_INFO
	.align		4
.L_469:
        /*006c*/ 	.byte	0x04, 0x17
        /*006e*/ 	.short	(.L_471 - .L_470)
.L_470:
        /*0070*/ 	.word	0x00000000
        /*0074*/ 	.short	0x0007
        /*0076*/ 	.short	0x0bb0
        /*0078*/ 	.byte	0x00, 0xf0, 0x11, 0x00


	//----- nvinfo : EIATTR_KPARAM_INFO
	.align		4
.L_471:
        /*007c*/ 	.byte	0x04, 0x17
        /*007e*/ 	.short	(.L_473 - .L_472)
.L_472:
        /*0080*/ 	.word	0x00000000
        /*0084*/ 	.short	0x0006
        /*0086*/ 	.short	0x0bac
        /*0088*/ 	.byte	0x00, 0xf0, 0x11, 0x00


	//----- nvinfo : EIATTR_KPARAM_INFO
	.align		4
.L_473:
        /*008c*/ 	.byte	0x04, 0x17
        /*008e*/ 	.short	(.L_475 - .L_474)
.L_474:
        /*0090*/ 	.word	0x00000000
        /*0094*/ 	.short	0x0005
        /*0096*/ 	.short	0x0ba8
        /*0098*/ 	.byte	0x00, 0xf0, 0x11, 0x00


	//----- nvinfo : EIATTR_KPARAM_INFO
	.align		4
.L_475:
        /*009c*/ 	.byte	0x04, 0x17
        /*009e*/ 	.short	(.L_477 - .L_476)
.L_476:
        /*00a0*/ 	.word	0x00000000
        /*00a4*/ 	.short	0x0004
        /*00a6*/ 	.short	0x0ba0
        /*00a8*/ 	.byte	0x00, 0xf0, 0x21, 0x00


	//----- nvinfo : EIATTR_KPARAM_INFO
	.align		4
.L_477:
        /*00ac*/ 	.byte	0x04, 0x17
        /*00ae*/ 	.short	(.L_479 - .L_478)
.L_478:
        /*00b0*/ 	.word	0x00000000
        /*00b4*/ 	.short	0x0003
        /*00b6*/ 	.short	0x0b98
        /*00b8*/ 	.byte	0x00, 0xf0, 0x05, 0x00


	//----- nvinfo : EIATTR_KPARAM_INFO
	.align		4
.L_479:
        /*00bc*/ 	.byte	0x04, 0x17
        /*00be*/ 	.short	(.L_481 - .L_480)
.L_480:
        /*00c0*/ 	.word	0x00000000
        /*00c4*/ 	.short	0x0002
        /*00c6*/ 	.short	0x0010
        /*00c8*/ 	.byte	0x00, 0xf0, 0x21, 0x2e


	//----- nvinfo : EIATTR_KPARAM_INFO
	.align		4
.L_481:
        /*00cc*/ 	.byte	0x04, 0x17
        /*00ce*/ 	.short	(.L_483 - .L_482)
.L_482:
        /*00d0*/ 	.word	0x00000000
        /*00d4*/ 	.short	0x0001
        /*00d6*/ 	.short	0x0008
        /*00d8*/ 	.byte	0x00, 0xf0, 0x21, 0x00


	//----- nvinfo : EIATTR_KPARAM_INFO
	.align		4
.L_483:
        /*00dc*/ 	.byte	0x04, 0x17
        /*00de*/ 	.short	(.L_485 - .L_484)
.L_484:
        /*00e0*/ 	.word	0x00000000
        /*00e4*/ 	.short	0x0000
        /*00e6*/ 	.short	0x0000
        /*00e8*/ 	.byte	0x00, 0xf0, 0x21, 0x00


	//----- nvinfo : EIATTR_MAXREG_COUNT
	.align		4
.L_485:
        /*00ec*/ 	.byte	0x03, 0x1b
        /*00ee*/ 	.short	0x00ff


	//----- nvinfo : EIATTR_MERCURY_ISA_VERSION
	.align		4
        /*00f0*/ 	.byte	0x03, 0x5f
        /*00f2*/ 	.short	0x0000


	//----- nvinfo : EIATTR_EXIT_INSTR_OFFSETS
	.align		4
        /*00f4*/ 	.byte	0x04, 0x1c
        /*00f6*/ 	.short	(.L_487 - .L_486)


	//   ....[0]....
.L_486:
        /*00f8*/ 	.word	0x000003a0


	//   ....[1]....
        /*00fc*/ 	.word	0x000019d0


	//----- nvinfo : EIATTR_CRS_STACK_SIZE
	.align		4
.L_487:
        /*0100*/ 	.byte	0x04, 0x1e
        /*0102*/ 	.short	(.L_489 - .L_488)
.L_488:
        /*0104*/ 	.word	0x00000000
.L_489:


//--------------------- .nv.info._Z25multi_tensor_apply_kernelI18TensorListMetadataILi6EE34DistAdamWithParamRemaindersFunctorIN3c104HalfEEJPfffffff10adamMode_tfEEvlPViT_T0_DpT1_ --------------------------
	.section	.nv.info._Z25multi_tensor_apply_kernelI18TensorListMetadataILi6EE34DistAdamWithParamRemaindersFunctorIN3c104HalfEEJPfffffff10adamMode_tfEEvlPViT_T0_DpT1_,"",@"SHT_CUDA_INFO"
	.sectionflags	@""
	.align	4


	//----- nvinfo : EIATTR_CUDA_API_VERSION
	.align		4
        /*0000*/ 	.byte	0x04, 0x37
        /*0002*/ 	.short	(.L_491 - .L_490)
.L_490:
        /*0004*/ 	.word	0x00000082


	//----- nvinfo : EIATTR_SW2861232_WAR
	.align		4
.L_491:
        /*0008*/ 	.byte	0x01, 0x35
	.zero		2


	//----- nvinfo : EIATTR_PARAM_CBANK
	.align		4
        /*000c*/ 	.byte	0x04, 0x0a
        /*000e*/ 	.short	(.L_493 - .L_492)
	.align		4
.L_492:
        /*0010*/ 	.word	index@(.nv.constant0._Z25multi_tensor_apply_kernelI18TensorListMetadataILi6EE34DistAdamWithParamRemaindersFunctorIN3c104HalfEEJPfffffff10adamMode_tfEEvlPViT_T0_DpT1_)
        /*0014*/ 	.short	0x0160
        /*0016*/ 	.short	0x0bc8


	//----- nvinfo : EIATTR_CBANK_PARAM_SIZE
	.align		4
.L_493:
        /*0018*/ 	.byte	0x03, 0x19
        /*001a*/ 	.short	0x0bc8


	//----- nvinfo : EIATTR_KPARAM_INFO
	.align		4
        /*001c*/ 	.byte	0x04, 0x17
        /*001e*/ 	.short	(.L_495 - .L_494)
.L_494:
        /*0020*/ 	.word	0x00000000
        /*0024*/ 	.short	0x000c
        /*0026*/ 	.short	0x0bc4
        /*0028*/ 	.byte	0x00, 0xf0, 0x11, 0x00


	//----- nvinfo : EIATTR_KPARAM_INFO
	.align		4
.L_495:
        /*002c*/ 	.byte	0x04, 0x17
        /*002e*/ 	.short	(.L_497 - .L_496)
.L_496:
        /*0030*/ 	.word	0x00000000
        /*0034*/ 	.short	0x000b
        /*0036*/ 	.short	0x0bc0
        /*0038*/ 	.byte	0x00, 0xf0, 0x11, 0x00


	//----- nvinfo : EIATTR_KPARAM_INFO
	.align		4
.L_497:
        /*003c*/ 	.byte	0x04, 0x17
        /*003e*/ 	.short	(.L_499 - .L_498)
.L_498:
        /*0040*/ 	.word	0x00000000
        /*0044*/ 	.short	0x000a
        /*0046*/ 	.short	0x0bbc
        /*0048*/ 	.byte	0x00, 0xf0, 0x11, 0x00


	//----- nvinfo : EIATTR_KPARAM_INFO
	.align		4
.L_499:
        /*004c*/ 	.byte	0x04, 0x17
        /*004e*/ 	.short	(.L_501 - .L_500)
.L_500:
        /*0050*/ 	.word	0x00000000
        /*0054*/ 	.short	0x0009
        /*0056*/ 	.short	0x0bb8
        /*0058*/ 	.byte	0x00, 0xf0, 0x11, 0x00


	//----- nvinfo : EIATTR_KPARAM_INFO
	.align		4
.L_501:
        /*005c*/ 	.byte	0x04, 0x17
        /*005e*/ 	.short	(.L_503 - .L_502)
.L_502:
        /*0060*/ 	.word	0x00000000
        /*0064*/ 	.short	0x0008
        /*0066*/ 	.short	0x0bb4
        /*0068*/ 	.byte	0x00, 0xf0, 0x11, 0x00


	//----- nvinfo : EIATTR_KPARAM_INFO
	.align		4
.L_503:
        /*006c*/ 	.byte	0x04, 0x17
        /*006e*/ 	.short	(.L_505 - .L_504)
.L_504:
        /*0070*/ 	.word	0x00000000
        /*0074*/ 	.short	0x0007
        /*0076*/ 	.short	0x0bb0
        /*0078*/ 	.byte	0x00, 0xf0, 0x11, 0x00


	//----- nvinfo : EIATTR_KPARAM_INFO
	.align		4
.L_505:
        /*007c*/ 	.byte	0x04, 0x17
        /*007e*/ 	.short	(.L_507 - .L_506)
.L_506:
        /*0080*/ 	.word	0x00000000
        /*0084*/ 	.short	0x0006
        /*0086*/ 	.short	0x0bac
        /*0088*/ 	.byte	0x00, 0xf0, 0x11, 0x00


	//----- nvinfo : EIATTR_KPARAM_INFO
	.align		4
.L_507:
        /*008c*/ 	.byte	0x04, 0x17
        /*008e*/ 	.short	(.L_509 - .L_508)
.L_508:
        /*0090*/ 	.word	0x00000000
        /*0094*/ 	.short	0x0005
        /*0096*/ 	.short	0x0ba8
        /*0098*/ 	.byte	0x00, 0xf0, 0x11, 0x00


	//----- nvinfo : EIATTR_KPARAM_INFO
	.align		4
.L_509:
        /*009c*/ 	.byte	0x04, 0x17
        /*009e*/ 	.short	(.L_511 - .L_510)
.L_510:
        /*00a0*/ 	.word	0x00000000
        /*00a4*/ 	.short	0x0004
        /*00a6*/ 	.short	0x0ba0
        /*00a8*/ 	.byte	0x00, 0xf0, 0x21, 0x00


	//----- nvinfo : EIATTR_KPARAM_INFO
	.align		4
.L_511:
        /*00ac*/ 	.byte	0x04, 0x17
        /*00ae*/ 	.short	(.L_513 - .L_512)
.L_512:
        /*00b0*/ 	.word	0x00000000
        /*00b4*/ 	.short	0x0003
        /*00b6*/ 	.short	0x0b98
        /*00b8*/ 	.byte	0x00, 0xf0, 0x05, 0x00


	//----- nvinfo : EIATTR_KPARAM_INFO
	.align		4
.L_513:
        /*00bc*/ 	.byte	0x04, 0x17
        /*00be*/ 	.short	(.L_515 - .L_514)
.L_514:
        /*00c0*/ 	.word	0x00000000
        /*00c4*/ 	.short	0x0002
        /*00c6*/ 	.short	0x0010
        /*00c8*/ 	.byte	0x00, 0xf0, 0x21, 0x2e


	//----- nvinfo : EIATTR_KPARAM_INFO
	.align		4
.L_515:
        /*00cc*/ 	.byte	0x04, 0x17
        /*00ce*/ 	.short	(.L_517 - .L_516)
.L_516:
        /*00d0*/ 	.word	0x00000000
        /*00d4*/ 	.short	0x0001
        /*00d6*/ 	.short	0x0008
        /*00d8*/ 	.byte	0x00, 0xf0, 0x21, 0x00


	//----- nvinfo : EIATTR_KPARAM_INFO
	.align		4
.L_517:
        /*00dc*/ 	.byte	0x04, 0x17
        /*00de*/ 	.short	(.L_519 - .L_518)
.L_518:
        /*00e0*/ 	.word	0x00000000
        /*00e4*/ 	.short	0x0000
        /*00e6*/ 	.short	0x0000
        /*00e8*/ 	.byte	0x00, 0xf0, 0x21, 0x00


	//----- nvinfo : EIATTR_MAXREG_COUNT
	.align		4
.L_519:
        /*00ec*/ 	.byte	0x03, 0x1b
        /*00ee*/ 	.short	0x00ff


	//----- nvinfo : EIATTR_MERCURY_ISA_VERSION
	.align		4
        /*00f0*/ 	.byte	0x03, 0x5f
        /*00f2*/ 	.short	0x0000


	//----- nvinfo : EIATTR_EXIT_INSTR_OFFSETS
	.align		4
        /*00f4*/ 	.byte	0x04, 0x1c
        /*00f6*/ 	.short	(.L_521 - .L_520)


	//   ....[0]....
.L_520:
        /*00f8*/ 	.word	0x000003a0


	//   ....[1]....
        /*00fc*/ 	.word	0x000019d0


	//----- nvinfo : EIATTR_CRS_STACK_SIZE
	.align		4
.L_521:
        /*0100*/ 	.byte	0x04, 0x1e
        /*0102*/ 	.short	(.L_523 - .L_522)
.L_522:
        /*0104*/ 	.word	0x00000000
.L_523:


//--------------------- .nv.info._Z25multi_tensor_apply_kernelI18TensorListMetadataILi6EE34DistAdamWithParamRemaindersFunctorIfEJPfffffff10adamMode_tfEEvlPViT_T0_DpT1_ --------------------------
	.section	.nv.info._Z25multi_tensor_apply_kernelI18TensorListMetadataILi6EE34DistAdamWithParamRemaindersFunctorIfEJPfffffff10adamMode_tfEEvlPViT_T0_DpT1_,"",@"SHT_CUDA_INFO"
	.sectionflags	@""
	.align	4


	//----- nvinfo : EIATTR_CUDA_API_VERSION
	.align		4
        /*0000*/ 	.byte	0x04, 0x37
        /*0002*/ 	.short	(.L_525 - .L_524)
.L_524:
        /*0004*/ 	.word	0x00000082


	//----- nvinfo : EIATTR_SW2861232_WAR
	.align		4
.L_525:
        /*0008*/ 	.byte	0x01, 0x35
	.zero		2


	//----- nvinfo : EIATTR_PARAM_CBANK
	.align		4
        /*000c*/ 	.byte	0x04, 0x0a
        /*000e*/ 	.short	(.L_527 - .L_526)
	.align		4
.L_526:
        /*0010*/ 	.word	index@(.nv.constant0._Z25multi_tensor_apply_kernelI18TensorListMetadataILi6EE34DistAdamWithParamRemaindersFunctorIfEJPfffffff10adamMode_tfEEvlPViT_T0_DpT1_)
        /*0014*/ 	.short	0x0160
        /*0016*/ 	.short	0x0bc8


	//----- nvinfo : EIATTR_CBANK_PARAM_SIZE
	.align		4
.L_527:
        /*0018*/ 	.byte	0x03, 0x19
        /*001a*/ 	.short	0x0bc8


	//----- nvinfo : EIATTR_KPARAM_INFO
	.align		4
        /*001c*/ 	.byte	0x04, 0x17
        /*001e*/ 	.short	(.L_529 - .L_528)
.L_528:
        /*0020*/ 	.word	0x00000000
        /*0024*/ 	.short	0x000c
        /*0026*/ 	.short	0x0bc4
        /*0028*/ 	.byte	0x00, 0xf0, 0x11, 0x00


	//----- nvinfo : EIATTR_KPARAM_INFO
	.align		4
.L_529:
        /*002c*/ 	.byte	0x04, 0x17
        /*002e*/ 	.short	(.L_531 - .L_530)
.L_530:
        /*0030*/ 	.word	0x00000000
        /*0034*/ 	.short	0x000b
        /*0036*/ 	.short	0x0bc0
        /*0038*/ 	.byte	0x00, 0xf0, 0x11, 0x00


	//----- nvinfo : EIATTR_KPARAM_INFO
	.align		4
.L_531:
        /*003c*/ 	.byte	0x04, 0x17
        /*003e*/ 	.short	(.L_533 - .L_532)
.L_532:
        /*0040*/ 	.word	0x00000000
        /*0044*/ 	.short	0x000a
        /*0046*/ 	.short	0x0bbc
        /*0048*/ 	.byte	0x00, 0xf0, 0x11, 0x00


	//----- nvinfo : EIATTR_KPARAM_INFO
	.align		4
.L_533:
        /*004c*/ 	.byte	0x04, 0x17
        /*004e*/ 	.short	(.L_535 - .L_534)
.L_534:
        /*0050*/ 	.word	0x00000000
        /*0054*/ 	.short	0x0009
        /*0056*/ 	.short	0x0bb8
        /*0058*/ 	.byte	0x00, 0xf0, 0x11, 0x00


	//----- nvinfo : EIATTR_KPARAM_INFO
	.align		4
.L_535:
        /*005c*/ 	.byte	0x04, 0x17
        /*005e*/ 	.short	(.L_537 - .L_536)
.L_536:
        /*0060*/ 	.word	0x00000000
        /*0064*/ 	.short	0x0008
        /*0066*/ 	.short	0x0bb4
        /*0068*/ 	.byte	0x00, 0xf0, 0x11, 0x00


	//----- nvinfo : EIATTR_KPARAM_INFO
	.align		4
.L_537:
        /*006c*/ 	.byte	0x04, 0x17
        /*006e*/ 	.short	(.L_539 - .L_538)
.L_538:
        /*0070*/ 	.word	0x00000000
        /*0074*/ 	.short	0x0007
        /*0076*/ 	.short	0x0bb0
        /*0078*/ 	.byte	0x00, 0xf0, 0x11, 0x00


	//----- nvinfo : EIATTR_KPARAM_INFO
	.align		4
.L_539:
        /*007c*/ 	.byte	0x04, 0x17
        /*007e*/ 	.short	(.L_541 - .L_540)
.L_540:
        /*0080*/ 	.word	0x00000000
        /*0084*/ 	.short	0x0006
        /*0086*/ 	.short	0x0bac
        /*0088*/ 	.byte	0x00, 0xf0, 0x11, 0x00


	//----- nvinfo : EIATTR_KPARAM_INFO
	.align		4
.L_541:
        /*008c*/ 	.byte	0x04, 0x17
        /*008e*/ 	.short	(.L_543 - .L_542)
.L_542:
        /*0090*/ 	.word	0x00000000
        /*0094*/ 	.short	0x0005
        /*0096*/ 	.short	0x0ba8
        /*0098*/ 	.byte	0x00, 0xf0, 0x11, 0x00


	//----- nvinfo : EIATTR_KPARAM_INFO
	.align		4
.L_543:
        /*009c*/ 	.byte	0x04, 0x17
        /*009e*/ 	.short	(.L_545 - .L_544)
.L_544:
        /*00a0*/ 	.word	0x00000000
        /*00a4*/ 	.short	0x0004
        /*00a6*/ 	.short	0x0ba0
        /*00a8*/ 	.byte	0x00, 0xf0, 0x21, 0x00


	//----- nvinfo : EIATTR_KPARAM_INFO
	.align		4
.L_545:
        /*00ac*/ 	.byte	0x04, 0x17
        /*00ae*/ 	.short	(.L_547 - .L_546)
.L_546:
        /*00b0*/ 	.word	0x00000000
        /*00b4*/ 	.short	0x0003
        /*00b6*/ 	.short	0x0b98
        /*00b8*/ 	.byte	0x00, 0xf0, 0x05, 0x00


	//----- nvinfo : EIATTR_KPARAM_INFO
	.align		4
.L_547:
        /*00bc*/ 	.byte	0x04, 0x17
        /*00be*/ 	.short	(.L_549 - .L_548)
.L_548:
        /*00c0*/ 	.word	0x00000000
        /*00c4*/ 	.short	0x0002
        /*00c6*/ 	.short	0x0010
        /*00c8*/ 	.byte	0x00, 0xf0, 0x21, 0x2e


	//----- nvinfo : EIATTR_KPARAM_INFO
	.align		4
.L_549:
        /*00cc*/ 	.byte	0x04, 0x17
        /*00ce*/ 	.short	(.L_551 - .L_550)
.L_550:
        /*00d0*/ 	.word	0x00000000
        /*00d4*/ 	.short	0x0001
        /*00d6*/ 	.short	0x0008
        /*00d8*/ 	.byte	0x00, 0xf0, 0x21, 0x00


	//----- nvinfo : EIATTR_KPARAM_INFO
	.align		4
.L_551:
        /*00dc*/ 	.byte	0x04, 0x17
        /*00de*/ 	.short	(.L_553 - .L_552)
.L_552:
        /*00e0*/ 	.word	0x00000000
        /*00e4*/ 	.short	0x0000
        /*00e6*/ 	.short	0x0000
        /*00e8*/ 	.byte	0x00, 0xf0, 0x21, 0x00


	//----- nvinfo : EIATTR_MAXREG_COUNT
	.align		4
.L_553:
        /*00ec*/ 	.byte	0x03, 0x1b
        /*00ee*/ 	.short	0x00ff


	//----- nvinfo : EIATTR_MERCURY_ISA_VERSION
	.align		4
        /*00f0*/ 	.byte	0x03, 0x5f
        /*00f2*/ 	.short	0x0000


	//----- nvinfo : EIATTR_EXIT_INSTR_OFFSETS
	.align		4
        /*00f4*/ 	.byte	0x04, 0x1c
        /*00f6*/ 	.short	(.L_555 - .L_554)


	//   ....[0]....
.L_554:
        /*00f8*/ 	.word	0x000003a0


	//   ....[1]....
        /*00fc*/ 	.word	0x000018c0


	//----- nvinfo : EIATTR_CRS_STACK_SIZE
	.align		4
.L_555:
        /*0100*/ 	.byte	0x04, 0x1e
        /*0102*/ 	.short	(.L_557 - .L_556)
.L_556:
        /*0104*/ 	.word	0x00000000
.L_557:


//--------------------- .nv.info._Z25multi_tensor_apply_kernelI18TensorListMetadataILi5EE25DistAdamCapturableFunctorIN3c108BFloat16ES4_S4_EJPfffPiifS6_10adamMode_tfEEvlPViT_T0_DpT1_ --------------------------
	.section	.nv.info._Z25multi_tensor_apply_kernelI18TensorListMetadataILi5EE25DistAdamCapturableFunctorIN3c108BFloat16ES4_S4_EJPfffPiifS6_10adamMode_tfEEvlPViT_T0_DpT1_,"",@"SHT_CUDA_INFO"
	.sectionflags	@""
	.align	4


	//----- nvinfo : EIATTR_CUDA_API_VERSION
	.align		4
        /*0000*/ 	.byte	0x04, 0x37
        /*0002*/ 	.short	(.L_559 - .L_558)
.L_558:
        /*0004*/ 	.word	0x00000082


	//----- nvinfo : EIATTR_SW2861232_WAR
	.align		4
.L_559:
        /*0008*/ 	.byte	0x01, 0x35
	.zero		2


	//----- nvinfo : EIATTR_PARAM_CBANK
	.align		4
        /*000c*/ 	.byte	0x04, 0x0a
        /*000e*/ 	.short	(.L_561 - .L_560)
	.align		4
.L_560:
        /*0010*/ 	.word	index@(.nv.constant0._Z25multi_tensor_apply_kernelI18TensorListMetadataILi5EE25DistAdamCapturableFunctorIN3c108BFloat16ES4_S4_EJPfffPiifS6_10adamMode_tfEEvlPViT_T0_DpT1_)
        /*0014*/ 	.short	0x0160
        /*0016*/ 	.short	0x0c30


	//----- nvinfo : EIATTR_CBANK_PARAM_SIZE
	.align		4
.L_561:
        /*0018*/ 	.byte	0x03, 0x19
        /*001a*/ 	.short	0x0c30


	//----- nvinfo : EIATTR_KPARAM_INFO
	.align		4
        /*001c*/ 	.byte	0x04, 0x17
        /*001e*/ 	.short	(.L_563 - .L_562)
.L_562:
        /*0020*/ 	.word	0x00000000
        /*0024*/ 	.short	0x000c
        /*0026*/ 	.short	0x0c2c
        /*0028*/ 	.byte	0x00, 0xf0, 0x11, 0x00


	//----- nvinfo : EIATTR_KPARAM_INFO
	.align		4
.L_563:
        /*002c*/ 	.byte	0x04, 0x17
        /*002e*/ 	.short	(.L_565 - .L_564)
.L_564:
        /*0030*/ 	.word	0x00000000
        /*0034*/ 	.short	0x000b
        /*0036*/ 	.short	0x0c28
        /*0038*/ 	.byte	0x00, 0xf0, 0x11, 0x00


	//----- nvinfo : EIATTR_KPARAM_INFO
	.align		4
.L_565:
        /*003c*/ 	.byte	0x04, 0x17
        /*003e*/ 	.short	(.L_567 - .L_566)
.L_566:
        /*0040*/ 	.word	0x00000000
        /*0044*/ 	.short	0x000a
        /*0046*/ 	.short	0x0c20
        /*0048*/ 	.byte	0x00, 0xf0, 0x21, 0x00


	//----- nvinfo : EIATTR_KPARAM_INFO
	.align		4
.L_567:
        /*004c*/ 	.byte	0x04, 0x17
        /*004e*/ 	.short	(.L_569 - .L_568)
.L_568:
        /*0050*/ 	.word	0x00000000
        /*0054*/ 	.short	0x0009
        /*0056*/ 	.short	0x0c1c
        /*0058*/ 	.byte	0x00, 0xf0, 0x11, 0x00


	//----- nvinfo : EIATTR_KPARAM_INFO
	.align		4
.L_569:
        /*005c*/ 	.byte	0x04, 0x17
        /*005e*/ 	.short	(.L_571 - .L_570)
.L_570:
        /*0060*/ 	.word	0x00000000
        /*0064*/ 	.short	0x0008
        /*0066*/ 	.short	0x0c18
        /*0068*/ 	.byte	0x00, 0xf0, 0x11, 0x00


	//----- nvinfo : EIATTR_KPARAM_INFO
	.align		4
.L_571:
        /*006c*/ 	.byte	0x04, 0x17
        /*006e*/ 	.short	(.L_573 - .L_572)
.L_572:
        /*0070*/ 	.word	0x00000000
        /*0074*/ 	.short	0x0007
        /*0076*/ 	.short	0x0c10
        /*0078*/ 	.byte	0x00, 0xf0, 0x21, 0x00


	//----- nvinfo : EIATTR_KPARAM_INFO
	.align		4
.L_573:
        /*007c*/ 	.byte	0x04, 0x17
        /*007e*/ 	.short	(.L_575 - .L_574)
.L_574:
        /*0080*/ 	.word	0x00000000
        /*0084*/ 	.short	0x0006
        /*0086*/ 	.short	0x0c0c
        /*0088*/ 	.byte	0x00, 0xf0, 0x11, 0x00


	//----- nvinfo : EIATTR_KPARAM_INFO
	.align		4
.L_575:
        /*008c*/ 	.byte	0x04, 0x17
        /*008e*/ 	.short	(.L_577 - .L_576)
.L_576:
        /*0090*/ 	.word	0x00000000
        /*0094*/ 	.short	0x0005
        /*0096*/ 	.short	0x0c08
        /*0098*/ 	.byte	0x00, 0xf0, 0x11, 0x00


	//----- nvinfo : EIATTR_KPARAM_INFO
	.align		4
.L_577:
        /*009c*/ 	.byte	0x04, 0x17
        /*009e*/ 	.short	(.L_579 - .L_578)
.L_578:
        /*00a0*/ 	.word	0x00000000
        /*00a4*/ 	.short	0x0004
        /*00a6*/ 	.short	0x0c00
        /*00a8*/ 	.byte	0x00, 0xf0, 0x21, 0x00


	//----- nvinfo : EIATTR_KPARAM_INFO
	.align		4
.L_579:
        /*00ac*/ 	.byte	0x04, 0x17
        /*00ae*/ 	.short	(.L_581 - .L_580)
.L_580:
        /*00b0*/ 	.word	0x00000000
        /*00b4*/ 	.short	0x0003
        /*00b6*/ 	.short	0x0bf8
        /*00b8*/ 	.byte	0x00, 0xf0, 0x05, 0x00


	//----- nvinfo : EIATTR_KPARAM_INFO
	.align		4
.L_581:
        /*00bc*/ 	.byte	0x04, 0x17
        /*00be*/ 	.short	(.L_583 - .L_582)
.L_582:
        /*00c0*/ 	.word	0x00000000
        /*00c4*/ 	.short	0x0002
        /*00c6*/ 	.short	0x0010
        /*00c8*/ 	.byte	0x00, 0xf0, 0xa1, 0x2f


	//----- nvinfo : EIATTR_KPARAM_INFO
	.align		4
.L_583:
        /*00cc*/ 	.byte	0x04, 0x17
        /*00ce*/ 	.short	(.L_585 - .L_584)
.L_584:
        /*00d0*/ 	.word	0x00000000
        /*00d4*/ 	.short	0x0001
        /*00d6*/ 	.short	0x0008
        /*00d8*/ 	.byte	0x00, 0xf0, 0x21, 0x00


	//----- nvinfo : EIATTR_KPARAM_INFO
	.align		4
.L_585:
        /*00dc*/ 	.byte	0x04, 0x17
        /*00de*/ 	.short	(.L_587 - .L_586)
.L_586:
        /*00e0*/ 	.word	0x00000000
        /*00e4*/ 	.short	0x0000
        /*00e6*/ 	.short	0x0000
        /*00e8*/ 	.byte	0x00, 0xf0, 0x21, 0x00


	//----- nvinfo : EIATTR_MAXREG_COUNT
	.align		4
.L_587:
        /*00ec*/ 	.byte	0x03, 0x1b
        /*00ee*/ 	.short	0x00ff


	//----- nvinfo : EIATTR_EXTERNS
	.align		4
        /*00f0*/ 	.byte	0x04, 0x0f
        /*00f2*/ 	.short	(.L_589 - .L_588)


	//   ....[0]....
	.align		4
.L_588:
        /*00f4*/ 	.word	index@(__assertfail)


	//----- nvinfo : EIATTR_MERCURY_ISA_VERSION
	.align		4
.L_589:
        /*00f8*/ 	.byte	0x03, 0x5f
        /*00fa*/ 	.short	0x0000


	//----- nvinfo : EIATTR_SYSCALL_OFFSETS
	.align		4
        /*00fc*/ 	.byte	0x04, 0x46
        /*00fe*/ 	.short	(.L_591 - .L_590)


	//   ....[0]....
.L_590:
        /*0100*/ 	.word	0x00000160


	//   ....[1]....
        /*0104*/ 	.word	0x000002c0


	//   ....[2]....
        /*0108*/ 	.word	0x00000420


	//   ....[3]....
        /*010c*/ 	.word	0x00000580


	//----- nvinfo : EIATTR_EXIT_INSTR_OFFSETS
	.align		4
.L_591:
        /*0110*/ 	.byte	0x04, 0x1c
        /*0112*/ 	.short	(.L_593 - .L_592)


	//   ....[0]....
.L_592:
        /*0114*/ 	.word	0x000005e0


	//   ....[1]....
        /*0118*/ 	.word	0x00001280


	//   ....[2]....
        /*011c*/ 	.word	0x00002720


	//----- nvinfo : EIATTR_CRS_STACK_SIZE
	.align		4
.L_593:
        /*0120*/ 	.byte	0x04, 0x1e
        /*0122*/ 	.short	(.L_595 - .L_594)
.L_594:
        /*0124*/ 	.word	0x00000000
.L_595:


//--------------------- .nv.info._Z25multi_tensor_apply_kernelI18TensorListMetadataILi5EE25DistAdamCapturableFunctorIN3c108BFloat16ES4_NS3_4HalfEEJPfffPiifS7_10adamMode_tfEEvlPViT_T0_DpT1_ --------------------------
	.section	.nv.info._Z25multi_tensor_apply_kernelI18TensorListMetadataILi5EE25DistAdamCapturableFunctorIN3c108BFloat16ES4_NS3_4HalfEEJPfffPiifS7_10adamMode_tfEEvlPViT_T0_DpT1_,"",@"SHT_CUDA_INFO"
	.sectionflags	@""
	.align	4


	//----- nvinfo : EIATTR_CUDA_API_VERSION
	.align		4
        /*0000*/ 	.byte	0x04, 0x37
        /*0002*/ 	.short	(.L_597 - .L_596)
.L_596:
        /*0004*/ 	.word	0x00000082


	//----- nvinfo : EIATTR_SW2861232_WAR
	.align		4
.L_597:
        /*0008*/ 	.byte	0x01, 0x35
	.zero		2


	//----- nvinfo : EIATTR_PARAM_CBANK
	.align		4
        /*000c*/ 	.byte	0x04, 0x0a
        /*000e*/ 	.short	(.L_599 - .L_598)
	.align		4
.L_598:
        /*0010*/ 	.word	index@(.nv.constant0._Z25multi_tensor_apply_kernelI18TensorListMetadataILi5EE25DistAdamCapturableFunctorIN3c108BFloat16ES4_NS3_4HalfEEJPfffPiifS7_10adamMode_tfEEvlPViT_T0_DpT1_)
        /*0014*/ 	.short	0x0160
        /*0016*/ 	.short	0x0c30


	//----- nvinfo : EIATTR_CBANK_PARAM_SIZE
	.align		4
.L_599:
        /*0018*/ 	.byte	0x03, 0x19
        /*001a*/ 	.short	0x0c30


	//----- nvinfo : EIATTR_KPARAM_INFO
	.align		4
        /*001c*/ 	.byte	0x04, 0x17
        /*001e*/ 	.short	(.L_601 - .L_600)
.L_600:
        /*0020*/ 	.word	0x00000000
        /*0024*/ 	.short	0x000c
        /*0026*/ 	.short	0x0c2c
        /*0028*/ 	.byte	0x00, 0xf0, 0x11, 0x00


	//----- nvinfo : EIATTR_KPARAM_INFO
	.align		4
.L_601:
        /*002c*/ 	.byte	0x04, 0x17
        /*002e*/ 	.short	(.L_603 - .L_602)
.L_602:
        /*0030*/ 	.word	0x00000000
        /*0034*/ 	.short	0x000b
        /*0036*/ 	.short	0x0c28
        /*0038*/ 	.byte	0x00, 0xf0, 0x11, 0x00


	//----- nvinfo : EIATTR_KPARAM_INFO
	.align		4
.L_603:
        /*003c*/ 	.byte	0x04, 0x17
        /*003e*/ 	.short	(.L_605 - .L_604)
.L_604:
        /*0040*/ 	.word	0x00000000
        /*0044*/ 	.short	0x000a
        /*0046*/ 	.short	0x0c20
        /*0048*/ 	.byte	0x00, 0xf0, 0x21, 0x00


	//----- nvinfo : EIATTR_KPARAM_INFO
	.align		4
.L_605:
        /*004c*/ 	.byte	0x04, 0x17
        /*004e*/ 	.short	(.L_607 - .L_606)
.L_606:
        /*0050*/ 	.word	0x00000000
        /*0054*/ 	.short	0x0009
        /*0056*/ 	.short	0x0c1c
        /*0058*/ 	.byte	0x00, 0xf0, 0x11, 0x00


	//----- nvinfo : EIATTR_KPARAM_INFO
	.align		4
.L_607:
        /*005c*/ 	.byte	0x04, 0x17
        /*005e*/ 	.short	(.L_609 - .L_608)
.L_608:
        /*0060*/ 	.word	0x00000000
        /*0064*/ 	.short	0x0008
        /*0066*/ 	.short	0x0c18
        /*0068*/ 	.byte	0x00, 0xf0, 0x11, 0x00


	//----- nvinfo : EIATTR_KPARAM_INFO
	.align		4
.L_609:
        /*006c*/ 	.byte	0x04, 0x17
        /*006e*/ 	.short	(.L_611 - .L_610)
.L_610:
        /*0070*/ 	.word	0x00000000
        /*0074*/ 	.short	0x0007
        /*0076*/ 	.short	0x0c10
        /*0078*/ 	.byte	0x00, 0xf0, 0x21, 0x00


	//----- nvinfo : EIATTR_KPARAM_INFO
	.align		4
.L_611:
        /*007c*/ 	.byte	0x04, 0x17
        /*007e*/ 	.short	(.L_613 - .L_612)
.L_612:
        /*0080*/ 	.word	0x00000000
        /*0084*/ 	.short	0x0006
        /*0086*/ 	.short	0x0c0c
        /*0088*/ 	.byte	0x00, 0xf0, 0x11, 0x00


	//----- nvinfo : EIATTR_KPARAM_INFO
	.align		4
.L_613:
        /*008c*/ 	.byte	0x04, 0x17
        /*008e*/ 	.short	(.L_615 - .L_614)
.L_614:
        /*0090*/ 	.word	0x00000000
        /*0094*/ 	.short	0x0005
        /*0096*/ 	.short	0x0c08
        /*0098*/ 	.byte	0x00, 0xf0, 0x11, 0x00


	//----- nvinfo : EIATTR_KPARAM_INFO
	.align		4
.L_615:
        /*009c*/ 	.byte	0x04, 0x17
        /*009e*/ 	.short	(.L_617 - .L_616)
.L_616:
        /*00a0*/ 	.word	0x00000000
        /*00a4*/ 	.short	0x0004
        /*00a6*/ 	.short	0x0c00
        /*00a8*/ 	.byte	0x00, 0xf0, 0x21, 0x00


	//----- nvinfo : EIATTR_KPARAM_INFO
	.align		4
.L_617:
        /*00ac*/ 	.byte	0x04, 0x17
        /*00ae*/ 	.short	(.L_619 - .L_618)
.L_618:
        /*00b0*/ 	.word	0x00000000
        /*00b4*/ 	.short	0x0003
        /*00b6*/ 	.short	0x0bf8
        /*00b8*/ 	.byte	0x00, 0xf0, 0x05, 0x00


	//----- nvinfo : EIATTR_KPARAM_INFO
	.align		4
.L_619:
        /*00bc*/ 	.byte	0x04, 0x17
        /*00be*/ 	.short	(.L_621 - .L_620)
.L_620:
        /*00c0*/ 	.word	0x00000000
        /*00c4*/ 	.short	0x0002
        /*00c6*/ 	.short	0x0010
        /*00c8*/ 	.byte	0x00, 0xf0, 0xa1, 0x2f


	//----- nvinfo : EIATTR_KPARAM_INFO
	.align		4
.L_621:
        /*00cc*/ 	.byte	0x04, 0x17
        /*00ce*/ 	.short	(.L_623 - .L_622)
.L_622:
        /*00d0*/ 	.word	0x00000000
        /*00d4*/ 	.short	0x0001
        /*00d6*/ 	.short	0x0008
        /*00d8*/ 	.byte	0x00, 0xf0, 0x21, 0x00


	//----- nvinfo : EIATTR_KPARAM_INFO
	.align		4
.L_623:
        /*00dc*/ 	.byte	0x04, 0x17
        /*00de*/ 	.short	(.L_625 - .L_624)
.L_624:
        /*00e0*/ 	.word	0x00000000
        /*00e4*/ 	.short	0x0000
        /*00e6*/ 	.short	0x0000
        /*00e8*/ 	.byte	0x00, 0xf0, 0x21, 0x00


	//----- nvinfo : EIATTR_MAXREG_COUNT
	.align		4
.L_625:
        /*00ec*/ 	.byte	0x03, 0x1b
        /*00ee*/ 	.short	0x00ff


	//----- nvinfo : EIATTR_EXTERNS
	.align		4
        /*00f0*/ 	.byte	0x04, 0x0f
        /*00f2*/ 	.short	(.L_627 - .L_626)


	//   ....[0]....
	.align		4
.L_626:
        /*00f4*/ 	.word	index@(__assertfail)


	//----- nvinfo : EIATTR_MERCURY_ISA_VERSION
	.align		4
.L_627:
        /*00f8*/ 	.byte	0x03, 0x5f
        /*00fa*/ 	.short	0x0000


	//----- nvinfo : EIATTR_SYSCALL_OFFSETS
	.align		4
        /*00fc*/ 	.byte	0x04, 0x46
        /*00fe*/ 	.short	(.L_629 - .L_628)


	//   ....[0]....
.L_628:
        /*0100*/ 	.word	0x00000160


	//   ....[1]....
        /*0104*/ 	.word	0x000002c0


	//   ....[2]....
        /*0108*/ 	.word	0x00000420


	//   ....[3]....
        /*010c*/ 	.word	0x00000580


	//----- nvinfo : EIATTR_EXIT_INSTR_OFFSETS
	.align		4
.L_629:
        /*0110*/ 	.byte	0x04, 0x1c
        /*0112*/ 	.short	(.L_631 - .L_630)


	//   ....[0]....
.L_630:
        /*0114*/ 	.word	0x000005e0


	//   ....[1]....
        /*0118*/ 	.word	0x00001280


	//   ....[2]....
        /*011c*/ 	.word	0x000027c0


	//----- nvinfo : EIATTR_CRS_STACK_SIZE
	.align		4
.L_631:
        /*0120*/ 	.byte	0x04, 0x1e
        /*0122*/ 	.short	(.L_633 - .L_632)
.L_632:
        /*0124*/ 	.word	0x00000000
.L_633:


//--------------------- .nv.info._Z25multi_tensor_apply_kernelI18TensorListMetadataILi5EE25DistAdamCapturableFunctorIN3c108BFloat16ES4_fEJPfffPiifS6_10adamMode_tfEEvlPViT_T0_DpT1_ --------------------------
	.section	.nv.info._Z25multi_tensor_apply_kernelI18TensorListMetadataILi5EE25DistAdamCapturableFunctorIN3c108BFloat16ES4_fEJPfffPiifS6_10adamMode_tfEEvlPViT_T0_DpT1_,"",@"SHT_CUDA_INFO"
	.sectionflags	@""
	.align	4


	//----- nvinfo : EIATTR_CUDA_API_VERSION
	.align		4
        /*0000*/ 	.byte	0x04, 0x37
        /*0002*/ 	.short	(.L_635 - .L_634)
.L_634:
        /*0004*/ 	.word	0x00000082


	//----- nvinfo : EIATTR_SW2861232_WAR
	.align		4
.L_635:
        /*0008*/ 	.byte	0x01, 0x35
	.zero		2


	//----- nvinfo : EIATTR_PARAM_CBANK
	.align		4
        /*000c*/ 	.byte	0x04, 0x0a
        /*000e*/ 	.short	(.L_637 - .L_636)
	.align		4
.L_636:
        /*0010*/ 	.word	index@(.nv.constant0._Z25multi_tensor_apply_kernelI18TensorListMetadataILi5EE25DistAdamCapturableFunctorIN3c108BFloat16ES4_fEJPfffPiifS6_10adamMode_tfEEvlPViT_T0_DpT1_)
        /*0014*/ 	.short	0x0160
        /*0016*/ 	.short	0x0c30


	//----- nvinfo : EIATTR_CBANK_PARAM_SIZE
	.align		4
.L_637:
        /*0018*/ 	.byte	0x03, 0x19
        /*001a*/ 	.short	0x0c30


	//----- nvinfo : EIATTR_KPARAM_INFO
	.align		4
        /*001c*/ 	.byte	0x04, 0x17
        /*001e*/ 	.short	(.L_639 - .L_638)
.L_638:
        /*0020*/ 	.word	0x00000000
        /*0024*/ 	.short	0x000c
        /*0026*/ 	.short	0x0c2c
        /*0028*/ 	.byte	0x00, 0xf0, 0x11, 0x00


	//----- nvinfo : EIATTR_KPARAM_INFO
	.align		4
.L_639:
        /*002c*/ 	.byte	0x04, 0x17
        /*002e*/ 	.short	(.L_641 - .L_640)
.L_640:
        /*0030*/ 	.word	0x00000000
        /*0034*/ 	.short	0x000b
        /*0036*/ 	.short	0x0c28
        /*0038*/ 	.byte	0x00, 0xf0, 0x11, 0x00


	//----- nvinfo : EIATTR_KPARAM_INFO
	.align		4
.L_641:
        /*003c*/ 	.byte	0x04, 0x17
        /*003e*/ 	.short	(.L_643 - .L_642)
.L_642:
        /*0040*/ 	.word	0x00000000
        /*0044*/ 	.short	0x000a
        /*0046*/ 	.short	0x0c20
        /*0048*/ 	.byte	0x00, 0xf0, 0x21, 0x00


	//----- nvinfo : EIATTR_KPARAM_INFO
	.align		4
.L_643:
        /*004c*/ 	.byte	0x04, 0x17
        /*004e*/ 	.short	(.L_645 - .L_644)
.L_644:
        /*0050*/ 	.word	0x00000000
        /*0054*/ 	.short	0x0009
        /*0056*/ 	.short	0x0c1c
        /*0058*/ 	.byte	0x00, 0xf0, 0x11, 0x00


	//----- nvinfo : EIATTR_KPARAM_INFO
	.align		4
.L_645:
        /*005c*/ 	.byte	0x04, 0x17
        /*005e*/ 	.short	(.L_647 - .L_646)
.L_646:
        /*0060*/ 	.word	0x00000000
        /*0064*/ 	.short	0x0008
        /*0066*/ 	.short	0x0c18
        /*0068*/ 	.byte	0x00, 0xf0, 0x11, 0x00


	//----- nvinfo : EIATTR_KPARAM_INFO
	.align		4
.L_647:
        /*006c*/ 	.byte	0x04, 0x17
        /*006e*/ 	.short	(.L_649 - .L_648)
.L_648:
        /*0070*/ 	.word	0x00000000
        /*0074*/ 	.short	0x0007
        /*0076*/ 	.short	0x0c10
        /*0078*/ 	.byte	0x00, 0xf0, 0x21, 0x00


	//----- nvinfo : EIATTR_KPARAM_INFO
	.align		4
.L_649:
        /*007c*/ 	.byte	0x04, 0x17
        /*007e*/ 	.short	(.L_651 - .L_650)
.L_650:
        /*0080*/ 	.word	0x00000000
        /*0084*/ 	.short	0x0006
        /*0086*/ 	.short	0x0c0c
        /*0088*/ 	.byte	0x00, 0xf0, 0x11, 0x00


	//----- nvinfo : EIATTR_KPARAM_INFO
	.align		4
.L_651:
        /*008c*/ 	.byte	0x04, 0x17
        /*008e*/ 	.short	(.L_653 - .L_652)
.L_652:
        /*0090*/ 	.word	0x00000000
        /*0094*/ 	.short	0x0005
        /*0096*/ 	.short	0x0c08
        /*0098*/ 	.byte	0x00, 0xf0, 0x11, 0x00


	//----- nvinfo : EIATTR_KPARAM_INFO
	.align		4
.L_653:
        /*009c*/ 	.byte	0x04, 0x17
        /*009e*/ 	.short	(.L_655 - .L_654)
.L_654:
        /*00a0*/ 	.word	0x00000000
        /*00a4*/ 	.short	0x0004
        /*00a6*/ 	.short	0x0c00
        /*00a8*/ 	.byte	0x00, 0xf0, 0x21, 0x00


	//----- nvinfo : EIATTR_KPARAM_INFO
	.align		4
.L_655:
        /*00ac*/ 	.byte	0x04, 0x17
        /*00ae*/ 	.short	(.L_657 - .L_656)
.L_656:
        /*00b0*/ 	.word	0x00000000
        /*00b4*/ 	.short	0x0003
        /*00b6*/ 	.short	0x0bf8
        /*00b8*/ 	.byte	0x00, 0xf0, 0x05, 0x00


	//----- nvinfo : EIATTR_KPARAM_INFO
	.align		4
.L_657:
        /*00bc*/ 	.byte	0x04, 0x17
        /*00be*/ 	.short	(.L_659 - .L_658)
.L_658:
        /*00c0*/ 	.word	0x00000000
        /*00c4*/ 	.short	0x0002
        /*00c6*/ 	.short	0x0010
        /*00c8*/ 	.byte	0x00, 0xf0, 0xa1, 0x2f


	//----- nvinfo : EIATTR_KPARAM_INFO
	.align		4
.L_659:
        /*00cc*/ 	.byte	0x04, 0x17
        /*00ce*/ 	.short	(.L_661 - .L_660)
.L_660:
        /*00d0*/ 	.word	0x00000000
        /*00d4*/ 	.short	0x0001
        /*00d6*/ 	.short	0x0008
        /*00d8*/ 	.byte	0x00, 0xf0, 0x21, 0x00


	//----- nvinfo : EIATTR_KPARAM_INFO
	.align		4
.L_661:
        /*00dc*/ 	.byte	0x04, 0x17
        /*00de*/ 	.short	(.L_663 - .L_662)
.L_662:
        /*00e0*/ 	.word	0x00000000
        /*00e4*/ 	.short	0x0000
        /*00e6*/ 	.short	0x0000
        /*00e8*/ 	.byte	0x00, 0xf0, 0x21, 0x00


	//----- nvinfo : EIATTR_MAXREG_COUNT
	.align		4
.L_663:
        /*00ec*/ 	.byte	0x03, 0x1b
        /*00ee*/ 	.short	0x00ff


	//----- nvinfo : EIATTR_EXTERNS
	.align		4
        /*00f0*/ 	.byte	0x04, 0x0f
        /*00f2*/ 	.short	(.L_665 - .L_664)


	//   ....[0]....
	.align		4
.L_664:
        /*00f4*/ 	.word	index@(__assertfail)


	//----- nvinfo : EIATTR_MERCURY_ISA_VERSION
	.align		4
.L_665:
        /*00f8*/ 	.byte	0x03, 0x5f
        /*00fa*/ 	.short	0x0000


	//----- nvinfo : EIATTR_SYSCALL_OFFSETS
	.align		4
        /*00fc*/ 	.byte	0x04, 0x46
        /*00fe*/ 	.short	(.L_667 - .L_666)


	//   ....[0]....
.L_666:
        /*0100*/ 	.word	0x00000160


	//   ....[1]....
        /*0104*/ 	.word	0x000002c0


	//   ....[2]....
        /*0108*/ 	.word	0x00000420


	//   ....[3]....
        /*010c*/ 	.word	0x00000580


	//----- nvinfo : EIATTR_EXIT_INSTR_OFFSETS
	.align		4
.L_667:
        /*0110*/ 	.byte	0x04, 0x1c
        /*0112*/ 	.short	(.L_669 - .L_668)


	//   ....[0]....
.L_668:
        /*0114*/ 	.word	0x000005e0


	//   ....[1]....
        /*0118*/ 	.word	0x00001280


	//   ....[2]....
        /*011c*/ 	.word	0x00002780


	//----- nvinfo : EIATTR_CRS_STACK_SIZE
	.align		4
.L_669:
        /*0120*/ 	.byte	0x04, 0x1e
        /*0122*/ 	.short	(.L_671 - .L_670)
.L_670:
        /*0124*/ 	.word	0x00000000
.L_671:


//--------------------- .nv.info._Z25multi_tensor_apply_kernelI18TensorListMetadataILi5EE25DistAdamCapturableFunctorIN3c108BFloat16ENS3_4HalfES4_EJPfffPiifS7_10adamMode_tfEEvlPViT_T0_DpT1_ --------------------------
	.section	.nv.info._Z25multi_tensor_apply_kernelI18TensorListMetadataILi5EE25DistAdamCapturableFunctorIN3c108BFloat16ENS3_4HalfES4_EJPfffPiifS7_10adamMode_tfEEvlPViT_T0_DpT1_,"",@"SHT_CUDA_INFO"
	.sectionflags	@""
	.align	4


	//----- nvinfo : EIATTR_CUDA_API_VERSION
	.align		4
        /*0000*/ 	.byte	0x04, 0x37
        /*0002*/ 	.short	(.L_673 - .L_672)
.L_672:
        /*0004*/ 	.word	0x00000082


	//----- nvinfo : EIATTR_SW2861232_WAR
	.align		4
.L_673:
        /*0008*/ 	.byte	0x01, 0x35
	.zero		2


	//----- nvinfo : EIATTR_PARAM_CBANK
	.align		4
        /*000c*/ 	.byte	0x04, 0x0a
        /*000e*/ 	.short	(.L_675 - .L_674)
	.align		4
.L_674:
        /*0010*/ 	.word	index@(.nv.constant0._Z25multi_tensor_apply_kernelI18TensorListMetadataILi5EE25DistAdamCapturableFunctorIN3c108BFloat16ENS3_4HalfES4_EJPfffPiifS7_10adamMode_tfEEvlPViT_T0_DpT1_)
        /*0014*/ 	.short	0x0160
        /*0016*/ 	.short	0x0c30


	//----- nvinfo : EIATTR_CBANK_PARAM_SIZE
	.align		4
.L_675:
        /*0018*/ 	.byte	0x03, 0x19
        /*001a*/ 	.short	0x0c30


	//----- nvinfo : EIATTR_KPARAM_INFO
	.align		4
        /*001c*/ 	.byte	0x04, 0x17
        /*001e*/ 	.short	(.L_677 - .L_676)
.L_676:
        /*0020*/ 	.word	0x00000000
        /*0024*/ 	.short	0x000c
        /*0026*/ 	.short	0x0c2c
        /*0028*/ 	.byte	0x00, 0xf0, 0x11, 0x00


	//----- nvinfo : EIATTR_KPARAM_INFO
	.align		4
.L_677:
        /*002c*/ 	.byte	0x04, 0x17
        /*002e*/ 	.short	(.L_679 - .L_678)
.L_678:
        /*0030*/ 	.word	0x00000000
        /*0034*/ 	.short	0x000b
        /*0036*/ 	.short	0x0c28
        /*0038*/ 	.byte	0x00, 0xf0, 0x11, 0x00


	//----- nvinfo : EIATTR_KPARAM_INFO
	.align		4
.L_679:
        /*003c*/ 	.byte	0x04, 0x17
        /*003e*/ 	.short	(.L_681 - .L_680)
.L_680:
        /*0040*/ 	.word	0x00000000
        /*0044*/ 	.short	0x000a
        /*0046*/ 	.short	0x0c20
        /*0048*/ 	.byte	0x00, 0xf0, 0x21, 0x00


	//----- nvinfo : EIATTR_KPARAM_INFO
	.align		4
.L_681:
        /*004c*/ 	.byte	0x04, 0x17
        /*004e*/ 	.short	(.L_683 - .L_682)
.L_682:
        /*0050*/ 	.word	0x00000000
        /*0054*/ 	.short	0x0009
        /*0056*/ 	.short	0x0c1c
        /*0058*/ 	.byte	0x00, 0xf0, 0x11, 0x00


	//----- nvinfo : EIATTR_KPARAM_INFO
	.align		4
.L_683:
        /*005c*/ 	.byte	0x04, 0x17
        /*005e*/ 	.short	(.L_685 - .L_684)
.L_684:
        /*0060*/ 	.word	0x00000000
        /*0064*/ 	.short	0x0008
        /*0066*/ 	.short	0x0c18
        /*0068*/ 	.byte	0x00, 0xf0, 0x11, 0x00


	//----- nvinfo : EIATTR_KPARAM_INFO
	.align		4
.L_685:
        /*006c*/ 	.byte	0x04, 0x17
        /*006e*/ 	.short	(.L_687 - .L_686)
.L_686:
        /*0070*/ 	.word	0x00000000
        /*0074*/ 	.short	0x0007
        /*0076*/ 	.short	0x0c10
        /*0078*/ 	.byte	0x00, 0xf0, 0x21, 0x00


	//----- nvinfo : EIATTR_KPARAM_INFO
	.align		4
.L_687:
        /*007c*/ 	.byte	0x04, 0x17
        /*007e*/ 	.short	(.L_689 - .L_688)
.L_688:
        /*0080*/ 	.word	0x00000000
        /*0084*/ 	.short	0x0006
        /*0086*/ 	.short	0x0c0c
        /*0088*/ 	.byte	0x00, 0xf0, 0x11, 0x00


	//----- nvinfo : EIATTR_KPARAM_INFO
	.align		4
.L_689:
        /*008c*/ 	.byte	0x04, 0x17
        /*008e*/ 	.short	(.L_691 - .L_690)
.L_690:
        /*0090*/ 	.word	0x00000000
        /*0094*/ 	.short	0x0005
        /*0096*/ 	.short	0x0c08
        /*0098*/ 	.byte	0x00, 0xf0, 0x11, 0x00


	//----- nvinfo : EIATTR_KPARAM_INFO
	.align		4
.L_691:
        /*009c*/ 	.byte	0x04, 0x17
        /*009e*/ 	.short	(.L_693 - .L_692)
.L_692:
        /*00a0*/ 	.word	0x00000000
        /*00a4*/ 	.short	0x0004
        /*00a6*/ 	.short	0x0c00
        /*00a8*/ 	.byte	0x00, 0xf0, 0x21, 0x00


	//----- nvinfo : EIATTR_KPARAM_INFO
	.align		4
.L_693:
        /*00ac*/ 	.byte	0x04, 0x17
        /*00ae*/ 	.short	(.L_695 - .L_694)
.L_694:
        /*00b0*/ 	.word	0x00000000
        /*00b4*/ 	.short	0x0003
        /*00b6*/ 	.short	0x0bf8
        /*00b8*/ 	.byte	0x00, 0xf0, 0x05, 0x00


	//----- nvinfo : EIATTR_KPARAM_INFO
	.align		4
.L_695:
        /*00bc*/ 	.byte	0x04, 0x17
        /*00be*/ 	.short	(.L_697 - .L_696)
.L_696:
        /*00c0*/ 	.word	0x00000000
        /*00c4*/ 	.short	0x0002
        /*00c6*/ 	.short	0x0010
        /*00c8*/ 	.byte	0x00, 0xf0, 0xa1, 0x2f


	//----- nvinfo : EIATTR_KPARAM_INFO
	.align		4
.L_697:
        /*00cc*/ 	.byte	0x04, 0x17
        /*00ce*/ 	.short	(.L_699 - .L_698)
.L_698:
        /*00d0*/ 	.word	0x00000000
        /*00d4*/ 	.short	0x0001
        /*00d6*/ 	.short	0x0008
        /*00d8*/ 	.byte	0x00, 0xf0, 0x21, 0x00


	//----- nvinfo : EIATTR_KPARAM_INFO
	.align		4
.L_699:
        /*00dc*/ 	.byte	0x04, 0x17
        /*00de*/ 	.short	(.L_701 - .L_700)
.L_700:
        /*00e0*/ 	.word	0x00000000
        /*00e4*/ 	.short	0x0000
        /*00e6*/ 	.short	0x0000
        /*00e8*/ 	.byte	0x00, 0xf0, 0x21, 0x00


	//----- nvinfo : EIATTR_MAXREG_COUNT
	.align		4
.L_701:
        /*00ec*/ 	.byte	0x03, 0x1b
        /*00ee*/ 	.short	0x00ff


	//----- nvinfo : EIATTR_EXTERNS
	.align		4
        /*00f0*/ 	.byte	0x04, 0x0f
        /*00f2*/ 	.short	(.L_703 - .L_702)


	//   ....[0]....
	.align		4
.L_702:
        /*00f4*/ 	.word	index@(__assertfail)


	//----- nvinfo : EIATTR_MERCURY_ISA_VERSION
	.align		4
.L_703:
        /*00f8*/ 	.byte	0x03, 0x5f
        /*00fa*/ 	.short	0x0000


	//----- nvinfo : EIATTR_SYSCALL_OFFSETS
	.align		4
        /*00fc*/ 	.byte	0x04, 0x46
        /*00fe*/ 	.short	(.L_705 - .L_704)


	//   ....[0]....
.L_704:
        /*0100*/ 	.word	0x00000160


	//   ....[1]....
        /*0104*/ 	.word	0x000002c0


	//   ....[2]....
        /*0108*/ 	.word	0x00000420


	//   ....[3]....
        /*010c*/ 	.word	0x00000580


	//----- nvinfo : EIATTR_EXIT_INSTR_OFFSETS
	.align		4
.L_705:
        /*0110*/ 	.byte	0x04, 0x1c
        /*0112*/ 	.short	(.L_707 - .L_706)


	//   ....[0]....
.L_706:
        /*0114*/ 	.word	0x000005e0


	//   ....[1]....
        /*0118*/ 	.word	0x00001280


	//   ....[2]....
        /*011c*/ 	.word	0x00002720


	//----- nvinfo : EIATTR_CRS_STACK_SIZE
	.align		4
.L_707:
        /*0120*/ 	.byte	0x04, 0x1e
        /*0122*/ 	.short	(.L_709 - .L_708)
.L_708:
        /*0124*/ 	.word	0x00000000
.L_709:


//--------------------- .nv.info._Z25multi_tensor_apply_kernelI18TensorListMetadataILi5EE25DistAdamCapturableFunctorIN3c108BFloat16ENS3_4HalfES5_EJPfffPiifS7_10adamMode_tfEEvlPViT_T0_DpT1_ --------------------------
	.section	.nv.info._Z25multi_tensor_apply_kernelI18TensorListMetadataILi5EE25DistAdamCapturableFunctorIN3c108BFloat16ENS3_4HalfES5_EJPfffPiifS7_10adamMode_tfEEvlPViT_T0_DpT1_,"",@"SHT_CUDA_INFO"
	.sectionflags	@""
	.align	4


	//----- nvinfo : EIATTR_CUDA_API_VERSION
	.align		4
        /*0000*/ 	.byte	0x04, 0x37
        /*0002*/ 	.short	(.L_711 - .L_710)
.L_710:
        /*0004*/ 	.word	0x00000082


	//----- nvinfo : EIATTR_SW2861232_WAR
	.align		4
.L_711:
        /*0008*/ 	.byte	0x01, 0x35
	.zero		2


	//----- nvinfo : EIATTR_PARAM_CBANK
	.align		4
        /*000c*/ 	.byte	0x04, 0x0a
        /*000e*/ 	.short	(.L_713 - .L_712)
	.align		4
.L_712:
        /*0010*/ 	.word	index@(.nv.constant0._Z25multi_tensor_apply_kernelI18TensorListMetadataILi5EE25DistAdamCapturableFunctorIN3c108BFloat16ENS3_4HalfES5_EJPfffPiifS7_10adamMode_tfEEvlPViT_T0_DpT1_)
        /*0014*/ 	.short	0x0160
        /*0016*/ 	.short	0x0c30


	//----- nvinfo : EIATTR_CBANK_PARAM_SIZE
	.align		4
.L_713:
        /*0018*/ 	.byte	0x03, 0x19
        /*001a*/ 	.short	0x0c30


	//----- nvinfo : EIATTR_KPARAM_INFO
	.align		4
        /*001c*/ 	.byte	0x04, 0x17
        /*001e*/ 	.short	(.L_715 - .L_714)
.L_714:
        /*0020*/ 	.word	0x00000000
        /*0024*/ 	.short	0x000c
        /*0026*/ 	.short	0x0c2c
        /*0028*/ 	.byte	0x00, 0xf0, 0x11, 0x00


	//----- nvinfo : EIATTR_KPARAM_INFO
	.align		4
.L_715:
        /*002c*/ 	.byte	0x04, 0x17
        /*002e*/ 	.short	(.L_717 - .L_716)
.L_716:
        /*0030*/ 	.word	0x00000000
        /*0034*/ 	.short	0x000b
        /*0036*/ 	.short	0x0c28
        /*0038*/ 	.byte	0x00, 0xf0, 0x11, 0x00


	//----- nvinfo : EIATTR_KPARAM_INFO
	.align		4
.L_717:
        /*003c*/ 	.byte	0x04, 0x17
        /*003e*/ 	.short	(.L_719 - .L_718)
.L_718:
        /*0040*/ 	.word	0x00000000
        /*0044*/ 	.short	0x000a
        /*0046*/ 	.short	0x0c20
        /*0048*/ 	.byte	0x00, 0xf0, 0x21, 0x00


	//----- nvinfo : EIATTR_KPARAM_INFO
	.align		4
.L_719:
        /*004c*/ 	.byte	0x04, 0x17
        /*004e*/ 	.short	(.L_721 - .L_720)
.L_720:
        /*0050*/ 	.word	0x00000000
        /*0054*/ 	.short	0x0009
        /*0056*/ 	.short	0x0c1c
        /*0058*/ 	.byte	0x00, 0xf0, 0x11, 0x00


	//----- nvinfo : EIATTR_KPARAM_INFO
	.align		4
.L_721:
        /*005c*/ 	.byte	0x04, 0x17
        /*005e*/ 	.short	(.L_723 - .L_722)
.L_722:
        /*0060*/ 	.word	0x00000000
        /*0064*/ 	.short	0x0008
        /*0066*/ 	.short	0x0c18
        /*0068*/ 	.byte	0x00, 0xf0, 0x11, 0x00


	//----- nvinfo : EIATTR_KPARAM_INFO
	.align		4
.L_723:
        /*006c*/ 	.byte	0x04, 0x17
        /*006e*/ 	.short	(.L_725 - .L_724)
.L_724:
        /*0070*/ 	.word	0x00000000
        /*0074*/ 	.short	0x0007
        /*0076*/ 	.short	0x0c10
        /*0078*/ 	.byte	0x00, 0xf0, 0x21, 0x00


	//----- nvinfo : EIATTR_KPARAM_INFO
	.align		4
.L_725:
        /*007c*/ 	.byte	0x04, 0x17
        /*007e*/ 	.short	(.L_727 - .L_726)
.L_726:
        /*0080*/ 	.word	0x00000000
        /*0084*/ 	.short	0x0006
        /*0086*/ 	.short	0x0c0c
        /*0088*/ 	.byte	0x00, 0xf0, 0x11, 0x00


	//----- nvinfo : EIATTR_KPARAM_INFO
	.align		4
.L_727:
        /*008c*/ 	.byte	0x04, 0x17
        /*008e*/ 	.short	(.L_729 - .L_728)
.L_728:
        /*0090*/ 	.word	0x00000000
        /*0094*/ 	.short	0x0005
        /*0096*/ 	.short	0x0c08
        /*0098*/ 	.byte	0x00, 0xf0, 0x11, 0x00


	//----- nvinfo : EIATTR_KPARAM_INFO
	.align		4
.L_729:
        /*009c*/ 	.byte	0x04, 0x17
        /*009e*/ 	.short	(.L_731 - .L_730)
.L_730:
        /*00a0*/ 	.word	0x00000000
        /*00a4*/ 	.short	0x0004
        /*00a6*/ 	.short	0x0c00
        /*00a8*/ 	.byte	0x00, 0xf0, 0x21, 0x00


	//----- nvinfo : EIATTR_KPARAM_INFO
	.align		4
.L_731:
        /*00ac*/ 	.byte	0x04, 0x17
        /*00ae*/ 	.short	(.L_733 - .L_732)
.L_732:
        /*00b0*/ 	.word	0x00000000
        /*00b4*/ 	.short	0x0003
        /*00b6*/ 	.short	0x0bf8
        /*00b8*/ 	.byte	0x00, 0xf0, 0x05, 0x00


	//----- nvinfo : EIATTR_KPARAM_INFO
	.align		4
.L_733:
        /*00bc*/ 	.byte	0x04, 0x17
        /*00be*/ 	.short	(.L_735 - .L_734)
.L_734:
        /*00c0*/ 	.word	0x00000000
        /*00c4*/ 	.short	0x0002
        /*00c6*/ 	.short	0x0010
        /*00c8*/ 	.byte	0x00, 0xf0, 0xa1, 0x2f


	//----- nvinfo : EIATTR_KPARAM_INFO
	.align		4
.L_735:
        /*00cc*/ 	.byte	0x04, 0x17
        /*00ce*/ 	.short	(.L_737 - .L_736)
.L_736:
        /*00d0*/ 	.word	0x00000000
        /*00d4*/ 	.short	0x0001
        /*00d6*/ 	.short	0x0008
        /*00d8*/ 	.byte	0x00, 0xf0, 0x21, 0x00


	//----- nvinfo : EIATTR_KPARAM_INFO
	.align		4
.L_737:
        /*00dc*/ 	.byte	0x04, 0x17
        /*00de*/ 	.short	(.L_739 - .L_738)
.L_738:
        /*00e0*/ 	.word	0x00000000
        /*00e4*/ 	.short	0x0000
        /*00e6*/ 	.short	0x0000
        /*00e8*/ 	.byte	0x00, 0xf0, 0x21, 0x00


	//----- nvinfo : EIATTR_MAXREG_COUNT
	.align		4
.L_739:
        /*00ec*/ 	.byte	0x03, 0x1b
        /*00ee*/ 	.short	0x00ff


	//----- nvinfo : EIATTR_EXTERNS
	.align		4
        /*00f0*/ 	.byte	0x04, 0x0f
        /*00f2*/ 	.short	(.L_741 - .L_740)


	//   ....[0]....
	.align		4
.L_740:
        /*00f4*/ 	.word	index@(__assertfail)


	//----- nvinfo : EIATTR_MERCURY_ISA_VERSION
	.align		4
.L_741:
        /*00f8*/ 	.byte	0x03, 0x5f
        /*00fa*/ 	.short	0x0000


	//----- nvinfo : EIATTR_SYSCALL_OFFSETS
	.align		4
        /*00fc*/ 	.byte	0x04, 0x46
        /*00fe*/ 	.short	(.L_743 - .L_742)


	//   ....[0]....
.L_742:
        /*0100*/ 	.word	0x00000160


	//   ....[1]....
        /*0104*/ 	.word	0x000002c0


	//   ....[2]....
        /*0108*/ 	.word	0x00000420


	//   ....[3]....
        /*010c*/ 	.word	0x00000580


	//----- nvinfo : EIATTR_EXIT_INSTR_OFFSETS
	.align		4
.L_743:
        /*0110*/ 	.byte	0x04, 0x1c
        /*0112*/ 	.short	(.L_745 - .L_744)


	//   ....[0]....
.L_744:
        /*0114*/ 	.word	0x000005e0


	//   ....[1]....
        /*0118*/ 	.word	0x00001280


	//   ....[2]....
        /*011c*/ 	.word	0x000027d0


	//----- nvinfo : EIATTR_CRS_STACK_SIZE
	.align		4
.L_745:
        /*0120*/ 	.byte	0x04, 0x1e
        /*0122*/ 	.short	(.L_747 - .L_746)
.L_746:
        /*0124*/ 	.word	0x00000000
.L_747:


//--------------------- .nv.info._Z25multi_tensor_apply_kernelI18TensorListMetadataILi5EE25DistAdamCapturableFunctorIN3c108BFloat16ENS3_4HalfEfEJPfffPiifS7_10adamMode_tfEEvlPViT_T0_DpT1_ --------------------------
	.section	.nv.info._Z25multi_tensor_apply_kernelI18TensorListMetadataILi5EE25DistAdamCapturableFunctorIN3c108BFloat16ENS3_4HalfEfEJPfffPiifS7_10adamMode_tfEEvlPViT_T0_DpT1_,"",@"SHT_CUDA_INFO"
	.sectionflags	@""
	.align	4


	//----- nvinfo : EIATTR_CUDA_API_VERSION
	.align		4
        /*0000*/ 	.byte	0x04, 0x37
        /*0002*/ 	.short	(.L_749 - .L_748)
.L_748:
        /*0004*/ 	.word	0x00000082


	//----- nvinfo : EIATTR_SW2861232_WAR
	.align		4
.L_749:
        /*0008*/ 	.byte	0x01, 0x35
	.zero		2


	//----- nvinfo : EIATTR_PARAM_CBANK
	.align		4
        /*000c*/ 	.byte	0x04, 0x0a
        /*000e*/ 	.short	(.L_751 - .L_750)
	.align		4
.L_750:
        /*0010*/ 	.word	index@(.nv.constant0._Z25multi_tensor_apply_kernelI18TensorListMetadataILi5EE25DistAdamCapturableFunctorIN3c108BFloat16ENS3_4HalfEfEJPfffPiifS7_10adamMode_tfEEvlPViT_T0_DpT1_)
        /*0014*/ 	.short	0x0160
        /*0016*/ 	.short	0x0c30


	//----- nvinfo : EIATTR_CBANK_PARAM_SIZE
	.align		4
.L_751:
        /*0018*/ 	.byte	0x03, 0x19
        /*001a*/ 	.short	0x0c30


	//----- nvinfo : EIATTR_KPARAM_INFO
	.align		4
        /*001c*/ 	.byte	0x04, 0x17
        /*001e*/ 	.short	(.L_753 - .L_752)
.L_752:
        /*0020*/ 	.word	0x00000000
        /*0024*/ 	.short	0x000c
        /*0026*/ 	.short	0x0c2c
        /*0028*/ 	.byte	0x00, 0xf0, 0x11, 0x00


	//----- nvinfo : EIATTR_KPARAM_INFO
	.align		4
.L_753:
        /*002c*/ 	.byte	0x04, 0x17
        /*002e*/ 	.short	(.L_755 - .L_754)
.L_754:
        /*0030*/ 	.word	0x00000000
        /*0034*/ 	.short	0x000b
        /*0036*/ 	.short	0x0c28
        /*0038*/ 	.byte	0x00, 0xf0, 0x11, 0x00


	//----- nvinfo : EIATTR_KPARAM_INFO
	.align		4
.L_755:
        /*003c*/ 	.byte	0x04, 0x17
        /*003e*/ 	.short	(.L_757 - .L_756)
.L_756:
        /*0040*/ 	.word	0x00000000
        /*0044*/ 	.short	0x000a
        /*0046*/ 	.short	0x0c20
        /*0048*/ 	.byte	0x00, 0xf0, 0x21, 0x00


	//----- nvinfo : EIATTR_KPARAM_INFO
	.align		4
.L_757:
        /*004c*/ 	.byte	0x04, 0x17
        /*004e*/ 	.short	(.L_759 - .L_758)
.L_758:
        /*0050*/ 	.word	0x00000000
        /*0054*/ 	.short	0x0009
        /*0056*/ 	.short	0x0c1c
        /*0058*/ 	.byte	0x00, 0xf0, 0x11, 0x00


	//----- nvinfo : EIATTR_KPARAM_INFO
	.align		4
.L_759:
        /*005c*/ 	.byte	0x04, 0x17
        /*005e*/ 	.short	(.L_761 - .L_760)
.L_760:
        /*0060*/ 	.word	0x00000000
        /*0064*/ 	.short	0x0008
        /*0066*/ 	.short	0x0c18
        /*0068*/ 	.byte	0x00, 0xf0, 0x11, 0x00


	//----- nvinfo : EIATTR_KPARAM_INFO
	.align		4
.L_761:
        /*006c*/ 	.byte	0x04, 0x17
        /*006e*/ 	.short	(.L_763 - .L_762)
.L_762:
        /*0070*/ 	.word	0x00000000
        /*0074*/ 	.short	0x0007
        /*0076*/ 	.short	0x0c10
        /*0078*/ 	.byte	0x00, 0xf0, 0x21, 0x00


	//----- nvinfo : EIATTR_KPARAM_INFO
	.align		4
.L_763:
        /*007c*/ 	.byte	0x04, 0x17
        /*007e*/ 	.short	(.L_765 - .L_764)
.L_764:
        /*0080*/ 	.word	0x00000000
        /*0084*/ 	.short	0x0006
        /*0086*/ 	.short	0x0c0c
        /*0088*/ 	.byte	0x00, 0xf0, 0x11, 0x00


	//----- nvinfo : EIATTR_KPARAM_INFO
	.align		4
.L_765:
        /*008c*/ 	.byte	0x04, 0x17
        /*008e*/ 	.short	(.L_767 - .L_766)
.L_766:
        /*0090*/ 	.word	0x00000000
        /*0094*/ 	.short	0x0005
        /*0096*/ 	.short	0x0c08
        /*0098*/ 	.byte	0x00, 0xf0, 0x11, 0x00


	//----- nvinfo : EIATTR_KPARAM_INFO
	.align		4
.L_767:
        /*009c*/ 	.byte	0x04, 0x17
        /*009e*/ 	.short	(.L_769 - .L_768)
.L_768:
        /*00a0*/ 	.word	0x00000000
        /*00a4*/ 	.short	0x0004
        /*00a6*/ 	.short	0x0c00
        /*00a8*/ 	.byte	0x00, 0xf0, 0x21, 0x00


	//----- nvinfo : EIATTR_KPARAM_INFO
	.align		4
.L_769:
        /*00ac*/ 	.byte	0x04, 0x17
        /*00ae*/ 	.short	(.L_771 - .L_770)
.L_770:
        /*00b0*/ 	.word	0x00000000
        /*00b4*/ 	.short	0x0003
        /*00b6*/ 	.short	0x0bf8
        /*00b8*/ 	.byte	0x00, 0xf0, 0x05, 0x00


	//----- nvinfo : EIATTR_KPARAM_INFO
	.align		4
.L_771:
        /*00bc*/ 	.byte	0x04, 0x17
        /*00be*/ 	.short	(.L_773 - .L_772)
.L_772:
        /*00c0*/ 	.word	0x00000000
        /*00c4*/ 	.short	0x0002
        /*00c6*/ 	.short	0x0010
        /*00c8*/ 	.byte	0x00, 0xf0, 0xa1, 0x2f


	//----- nvinfo : EIATTR_KPARAM_INFO
	.align		4
.L_773:
        /*00cc*/ 	.byte	0x04, 0x17
        /*00ce*/ 	.short	(.L_775 - .L_774)
.L_774:
        /*00d0*/ 	.word	0x00000000
        /*00d4*/ 	.short	0x0001
        /*00d6*/ 	.short	0x0008
        /*00d8*/ 	.byte	0x00, 0xf0, 0x21, 0x00


	//----- nvinfo : EIATTR_KPARAM_INFO
	.align		4
.L_775:
        /*00dc*/ 	.byte	0x04, 0x17
        /*00de*/ 	.short	(.L_777 - .L_776)
.L_776:
        /*00e0*/ 	.word	0x00000000
        /*00e4*/ 	.short	0x0000
        /*00e6*/ 	.short	0x0000
        /*00e8*/ 	.byte	0x00, 0xf0, 0x21, 0x00


	//----- nvinfo : EIATTR_MAXREG_COUNT
	.align		4
.L_777:
        /*00ec*/ 	.byte	0x03, 0x1b
        /*00ee*/ 	.short	0x00ff


	//----- nvinfo : EIATTR_EXTERNS
	.align		4
        /*00f0*/ 	.byte	0x04, 0x0f
        /*00f2*/ 	.short	(.L_779 - .L_778)


	//   ....[0]....
	.align		4
.L_778:
        /*00f4*/ 	.word	index@(__assertfail)


	//----- nvinfo : EIATTR_MERCURY_ISA_VERSION
	.align		4
.L_779:
        /*00f8*/ 	.byte	0x03, 0x5f
        /*00fa*/ 	.short	0x0000


	//----- nvinfo : EIATTR_SYSCALL_OFFSETS
	.align		4
        /*00fc*/ 	.byte	0x04, 0x46
        /*00fe*/ 	.short	(.L_781 - .L_780)


	//   ....[0]....
.L_780:
        /*0100*/ 	.word	0x00000160


	//   ....[1]....
        /*0104*/ 	.word	0x000002c0


	//   ....[2]....
        /*0108*/ 	.word	0x00000420


	//   ....[3]....
        /*010c*/ 	.word	0x00000580


	//----- nvinfo : EIATTR_EXIT_INSTR_OFFSETS
	.align		4
.L_781:
        /*0110*/ 	.byte	0x04, 0x1c
        /*0112*/ 	.short	(.L_783 - .L_782)


	//   ....[0]....
.L_782:
        /*0114*/ 	.word	0x000005e0


	//   ....[1]....
        /*0118*/ 	.word	0x00001280


	//   ....[2]....
        /*011c*/ 	.word	0x00002770


	//----- nvinfo : EIATTR_CRS_STACK_SIZE
	.align		4
.L_783:
        /*0120*/ 	.byte	0x04, 0x1e
        /*0122*/ 	.short	(.L_785 - .L_784)
.L_784:
        /*0124*/ 	.word	0x00000000
.L_785:


//--------------------- .nv.info._Z25multi_tensor_apply_kernelI18TensorListMetadataILi5EE25DistAdamCapturableFunctorIN3c108BFloat16EfS4_EJPfffPiifS6_10adamMode_tfEEvlPViT_T0_DpT1_ --------------------------
	.section	.nv.info._Z25multi_tensor_apply_kernelI18TensorListMetadataILi5EE25DistAdamCapturableFunctorIN3c108BFloat16EfS4_EJPfffPiifS6_10adamMode_tfEEvlPViT_T0_DpT1_,"",@"SHT_CUDA_INFO"
	.sectionflags	@""
	.align	4


	//----- nvinfo : EIATTR_CUDA_API_VERSION
	.align		4
        /*0000*/ 	.byte	0x04, 0x37
        /*0002*/ 	.short	(.L_787 - .L_786)
.L_786:
        /*0004*/ 	.word	0x00000082


	//----- nvinfo : EIATTR_SW2861232_WAR
	.align		4
.L_787:
        /*0008*/ 	.byte	0x01, 0x35
	.zero		2


	//----- nvinfo : EIATTR_PARAM_CBANK
	.align		4
        /*000c*/ 	.byte	0x04, 0x0a
        /*000e*/ 	.short	(.L_789 - .L_788)
	.align		4
.L_788:
        /*0010*/ 	.word	index@(.nv.constant0._Z25multi_tensor_apply_kernelI18TensorListMetadataILi5EE25DistAdamCapturableFunctorIN3c108BFloat16EfS4_EJPfffPiifS6_10adamMode_tfEEvlPViT_T0_DpT1_)
        /*0014*/ 	.short	0x0160
        /*0016*/ 	.short	0x0c30


	//----- nvinfo : EIATTR_CBANK_PARAM_SIZE
	.align		4
.L_789:
        /*0018*/ 	.byte	0x03, 0x19
        /*001a*/ 	.short	0x0c30


	//----- nvinfo : EIATTR_KPARAM_INFO
	.align		4
        /*001c*/ 	.byte	0x04, 0x17
        /*001e*/ 	.short	(.L_791 - .L_790)
.L_790:
        /*0020*/ 	.word	0x00000000
        /*0024*/ 	.short	0x000c
        /*0026*/ 	.short	0x0c2c
        /*0028*/ 	.byte	0x00, 0xf0, 0x11, 0x00


	//----- nvinfo : EIATTR_KPARAM_INFO
	.align		4
.L_791:
        /*002c*/ 	.byte	0x04, 0x17
        /*002e*/ 	.short	(.L_793 - .L_792)
.L_792:
        /*0030*/ 	.word	0x00000000
        /*0034*/ 	.short	0x000b
        /*0036*/ 	.short	0x0c28
        /*0038*/ 	.byte	0x00, 0xf0, 0x11, 0x00


	//----- nvinfo : EIATTR_KPARAM_INFO
	.align		4
.L_793:
        /*003c*/ 	.byte	0x04, 0x17
        /*003e*/ 	.short	(.L_795 - .L_794)
.L_794:
        /*0040*/ 	.word	0x00000000
        /*0044*/ 	.short	0x000a
        /*0046*/ 	.short	0x0c20
        /*0048*/ 	.byte	0x00, 0xf0, 0x21, 0x00


	//----- nvinfo : EIATTR_KPARAM_INFO
	.align		4
.L_795:
        /*004c*/ 	.byte	0x04, 0x17
        /*004e*/ 	.short	(.L_797 - .L_796)
.L_796:
        /*0050*/ 	.word	0x00000000
        /*0054*/ 	.short	0x0009
        /*0056*/ 	.short	0x0c1c
        /*0058*/ 	.byte	0x00, 0xf0, 0x11, 0x00


	//----- nvinfo : EIATTR_KPARAM_INFO
	.align		4
.L_797:
        /*005c*/ 	.byte	0x04, 0x17
        /*005e*/ 	.short	(.L_799 - .L_798)
.L_798:
        /*0060*/ 	.word	0x00000000
        /*0064*/ 	.short	0x0008
        /*0066*/ 	.short	0x0c18
        /*0068*/ 	.byte	0x00, 0xf0, 0x11, 0x00


	//----- nvinfo : EIATTR_KPARAM_INFO
	.align		4
.L_799:
        /*006c*/ 	.byte	0x04, 0x17
        /*006e*/ 	.short	(.L_801 - .L_800)
.L_800:
        /*0070*/ 	.word	0x00000000
        /*0074*/ 	.short	0x0007
        /*0076*/ 	.short	0x0c10
        /*0078*/ 	.byte	0x00, 0xf0, 0x21, 0x00


	//----- nvinfo : EIATTR_KPARAM_INFO
	.align		4
.L_801:
        /*007c*/ 	.byte	0x04, 0x17
        /*007e*/ 	.short	(.L_803 - .L_802)
.L_802:
        /*0080*/ 	.word	0x00000000
        /*0084*/ 	.short	0x0006
        /*0086*/ 	.short	0x0c0c
        /*0088*/ 	.byte	0x00, 0xf0, 0x11, 0x00


	//----- nvinfo : EIATTR_KPARAM_INFO
	.align		4
.L_803:
        /*008c*/ 	.byte	0x04, 0x17
        /*008e*/ 	.short	(.L_805 - .L_804)
.L_804:
        /*0090*/ 	.word	0x00000000
        /*0094*/ 	.short	0x0005
        /*0096*/ 	.short	0x0c08
        /*0098*/ 	.byte	0x00, 0xf0, 0x11, 0x00


	//----- nvinfo : EIATTR_KPARAM_INFO
	.align		4
.L_805:
        /*009c*/ 	.byte	0x04, 0x17
        /*009e*/ 	.short	(.L_807 - .L_806)
.L_806:
        /*00a0*/ 	.word	0x00000000
        /*00a4*/ 	.short	0x0004
        /*00a6*/ 	.short	0x0c00
        /*00a8*/ 	.byte	0x00, 0xf0, 0x21, 0x00


	//----- nvinfo : EIATTR_KPARAM_INFO
	.align		4
.L_807:
        /*00ac*/ 	.byte	0x04, 0x17
        /*00ae*/ 	.short	(.L_809 - .L_808)
.L_808:
        /*00b0*/ 	.word	0x00000000
        /*00b4*/ 	.short	0x0003
        /*00b6*/ 	.short	0x0bf8
        /*00b8*/ 	.byte	0x00, 0xf0, 0x05, 0x00


	//----- nvinfo : EIATTR_KPARAM_INFO
	.align		4
.L_809:
        /*00bc*/ 	.byte	0x04, 0x17
        /*00be*/ 	.short	(.L_811 - .L_810)
.L_810:
        /*00c0*/ 	.word	0x00000000
        /*00c4*/ 	.short	0x0002
        /*00c6*/ 	.short	0x0010
        /*00c8*/ 	.byte	0x00, 0xf0, 0xa1, 0x2f


	//----- nvinfo : EIATTR_KPARAM_INFO
	.align		4
.L_811:
        /*00cc*/ 	.byte	0x04, 0x17
        /*00ce*/ 	.short	(.L_813 - .L_812)
.L_812:
        /*00d0*/ 	.word	0x00000000
        /*00d4*/ 	.short	0x0001
        /*00d6*/ 	.short	0x0008
        /*00d8*/ 	.byte	0x00, 0xf0, 0x21, 0x00


	//----- nvinfo : EIATTR_KPARAM_INFO
	.align		4
.L_813:
        /*00dc*/ 	.byte	0x04, 0x17
        /*00de*/ 	.short	(.L_815 - .L_814)
.L_814:
        /*00e0*/ 	.word	0x00000000
        /*00e4*/ 	.short	0x0000
        /*00e6*/ 	.short	0x0000
        /*00e8*/ 	.byte	0x00, 0xf0, 0x21, 0x00


	//----- nvinfo : EIATTR_MAXREG_COUNT
	.align		4
.L_815:
        /*00ec*/ 	.byte	0x03, 0x1b
        /*00ee*/ 	.short	0x00ff


	//----- nvinfo : EIATTR_EXTERNS
	.align		4
        /*00f0*/ 	.byte	0x04, 0x0f
        /*00f2*/ 	.short	(.L_817 - .L_816)


	//   ....[0]....
	.align		4
.L_816:
        /*00f4*/ 	.word	index@(__assertfail)


	//----- nvinfo : EIATTR_MERCURY_ISA_VERSION
	.align		4
.L_817:
        /*00f8*/ 	.byte	0x03, 0x5f
        /*00fa*/ 	.short	0x0000


	//----- nvinfo : EIATTR_SYSCALL_OFFSETS
	.align		4
        /*00fc*/ 	.byte	0x04, 0x46
        /*00fe*/ 	.short	(.L_819 - .L_818)


	//   ....[0]....
.L_818:
        /*0100*/ 	.word	0x00000160


	//   ....[1]....
        /*0104*/ 	.word	0x000002c0


	//   ....[2]....
        /*0108*/ 	.word	0x00000420


	//   ....[3]....
        /*010c*/ 	.word	0x00000580


	//----- nvinfo : EIATTR_EXIT_INSTR_OFFSETS
	.align		4
.L_819:
        /*0110*/ 	.byte	0x04, 0x1c
        /*0112*/ 	.short	(.L_821 - .L_820)


	//   ....[0]....
.L_820:
        /*0114*/ 	.word	0x000005e0


	//   ....[1]....
        /*0118*/ 	.word	0x00001280


	//   ....[2]....
        /*011c*/ 	.word	0x000026d0


	//----- nvinfo : EIATTR_CRS_STACK_SIZE
	.align		4
.L_821:
        /*0120*/ 	.byte	0x04, 0x1e
        /*0122*/ 	.short	(.L_823 - .L_822)
.L_822:
        /*0124*/ 	.word	0x00000000
.L_823:


//--------------------- .nv.info._Z25multi_tensor_apply_kernelI18TensorListMetadataILi5EE25DistAdamCapturableFunctorIN3c108BFloat16EfNS3_4HalfEEJPfffPiifS7_10adamMode_tfEEvlPViT_T0_DpT1_ --------------------------
	.section	.nv.info._Z25multi_tensor_apply_kernelI18TensorListMetadataILi5EE25DistAdamCapturableFunctorIN3c108BFloat16EfNS3_4HalfEEJPfffPiifS7_10adamMode_tfEEvlPViT_T0_DpT1_,"",@"SHT_CUDA_INFO"
	.sectionflags	@""
	.align	4


	//----- nvinfo : EIATTR_CUDA_API_VERSION
	.align		4
        /*0000*/ 	.byte	0x04, 0x37
        /*0002*/ 	.short	(.L_825 - .L_824)
.L_824:
        /*0004*/ 	.word	0x00000082


	//----- nvinfo : EIATTR_SW2861232_WAR
	.align		4
.L_825:
        /*0008*/ 	.byte	0x01, 0x35
	.zero		2


	//----- nvinfo : EIATTR_PARAM_CBANK
	.align		4
        /*000c*/ 	.byte	0x04, 0x0a
        /*000e*/ 	.short	(.L_827 - .L_826)
	.align		4
.L_826:
        /*0010*/ 	.word	index@(.nv.constant0._Z25multi_tensor_apply_kernelI18TensorListMetadataILi5EE25DistAdamCapturableFunctorIN3c108BFloat16EfNS3_4HalfEEJPfffPiifS7_10adamMode_tfEEvlPViT_T0_DpT1_)
        /*0014*/ 	.short	0x0160
        /*0016*/ 	.short	0x0c30


	//----- nvinfo : EIATTR_CBANK_PARAM_SIZE
	.align		4
.L_827:
        /*0018*/ 	.byte	0x03, 0x19
        /*001a*/ 	.short	0x0c30


	//----- nvinfo : EIATTR_KPARAM_INFO
	.align		4
        /*001c*/ 	.byte	0x04, 0x17
        /*001e*/ 	.short	(.L_829 - .L_828)
.L_828:
        /*0020*/ 	.word	0x00000000
        /*0024*/ 	.short	0x000c
        /*0026*/ 	.short	0x0c2c
        /*0028*/ 	.byte	0x00, 0xf0, 0x11, 0x00


	//----- nvinfo : EIATTR_KPARAM_INFO
	.align		4
.L_829:
        /*002c*/ 	.byte	0x04, 0x17
        /*002e*/ 	.short	(.L_831 - .L_830)
.L_830:
        /*0030*/ 	.word	0x00000000
        /*0034*/ 	.short	0x000b
        /*0036*/ 	.short	0x0c28
        /*0038*/ 	.byte	0x00, 0xf0, 0x11, 0x00


	//----- nvinfo : EIATTR_KPARAM_INFO
	.align		4
.L_831:
        /*003c*/ 	.byte	0x04, 0x17
        /*003e*/ 	.short	(.L_833 - .L_832)
.L_832:
        /*0040*/ 	.word	0x00000000
        /*0044*/ 	.short	0x000a
        /*0046*/ 	.short	0x0c20
        /*0048*/ 	.byte	0x00, 0xf0, 0x21, 0x00


	//----- nvinfo : EIATTR_KPARAM_INFO
	.align		4
.L_833:
        /*004c*/ 	.byte	0x04, 0x17
        /*004e*/ 	.short	(.L_835 - .L_834)
.L_834:
        /*0050*/ 	.word	0x00000000
        /*0054*/ 	.short	0x0009
        /*0056*/ 	.short	0x0c1c
        /*0058*/ 	.byte	0x00, 0xf0, 0x11, 0x00


	//----- nvinfo : EIATTR_KPARAM_INFO
	.align		4
.L_835:
        /*005c*/ 	.byte	0x04, 0x17
        /*005e*/ 	.short	(.L_837 - .L_836)
.L_836:
        /*0060*/ 	.word	0x00000000
        /*0064*/ 	.short	0x0008
        /*0066*/ 	.short	0x0c18
        /*0068*/ 	.byte	0x00, 0xf0, 0x11, 0x00


	//----- nvinfo : EIATTR_KPARAM_INFO
	.align		4
.L_837:
        /*006c*/ 	.byte	0x04, 0x17
        /*006e*/ 	.short	(.L_839 - .L_838)
.L_838:
        /*0070*/ 	.word	0x00000000
        /*0074*/ 	.short	0x0007
        /*0076*/ 	.short	0x0c10
        /*0078*/ 	.byte	0x00, 0xf0, 0x21, 0x00


	//----- nvinfo : EIATTR_KPARAM_INFO
	.align		4
.L_839:
        /*007c*/ 	.byte	0x04, 0x17
        /*007e*/ 	.short	(.L_841 - .L_840)
.L_840:
        /*0080*/ 	.word	0x00000000
        /*0084*/ 	.short	0x0006
        /*0086*/ 	.short	0x0c0c
        /*0088*/ 	.byte	0x00, 0xf0, 0x11, 0x00


	//----- nvinfo : EIATTR_KPARAM_INFO
	.align		4
.L_841:
        /*008c*/ 	.byte	0x04, 0x17
        /*008e*/ 	.short	(.L_843 - .L_842)
.L_842:
        /*0090*/ 	.word	0x00000000
        /*0094*/ 	.short	0x0005
        /*0096*/ 	.short	0x0c08
        /*0098*/ 	.byte	0x00, 0xf0, 0x11, 0x00


	//----- nvinfo : EIATTR_KPARAM_INFO
	.align		4
.L_843:
        /*009c*/ 	.byte	0x04, 0x17
        /*009e*/ 	.short	(.L_845 - .L_844)
.L_844:
        /*00a0*/ 	.word	0x00000000
        /*00a4*/ 	.short	0x0004
        /*00a6*/ 	.short	0x0c00
        /*00a8*/ 	.byte	0x00, 0xf0, 0x21, 0x00


	//----- nvinfo : EIATTR_KPARAM_INFO
	.align		4
.L_845:
        /*00ac*/ 	.byte	0x04, 0x17
        /*00ae*/ 	.short	(.L_847 - .L_846)
.L_846:
        /*00b0*/ 	.word	0x00000000
        /*00b4*/ 	.short	0x0003
        /*00b6*/ 	.short	0x0bf8
        /*00b8*/ 	.byte	0x00, 0xf0, 0x05, 0x00


	//----- nvinfo : EIATTR_KPARAM_INFO
	.align		4
.L_847:
        /*00bc*/ 	.byte	0x04, 0x17
        /*00be*/ 	.short	(.L_849 - .L_848)
.L_848:
        /*00c0*/ 	.word	0x00000000
        /*00c4*/ 	.short	0x0002
        /*00c6*/ 	.short	0x0010
        /*00c8*/ 	.byte	0x00, 0xf0, 0xa1, 0x2f


	//----- nvinfo : EIATTR_KPARAM_INFO
	.align		4
.L_849:
        /*00cc*/ 	.byte	0x04, 0x17
        /*00ce*/ 	.short	(.L_851 - .L_850)
.L_850:
        /*00d0*/ 	.word	0x00000000
        /*00d4*/ 	.short	0x0001
        /*00d6*/ 	.short	0x0008
        /*00d8*/ 	.byte	0x00, 0xf0, 0x21, 0x00


	//----- nvinfo : EIATTR_KPARAM_INFO
	.align		4
.L_851:
        /*00dc*/ 	.byte	0x04, 0x17
        /*00de*/ 	.short	(.L_853 - .L_852)
.L_852:
        /*00e0*/ 	.word	0x00000000
        /*00e4*/ 	.short	0x0000
        /*00e6*/ 	.short	0x0000
        /*00e8*/ 	.byte	0x00, 0xf0, 0x21, 0x00


	//----- nvinfo : EIATTR_MAXREG_COUNT
	.align		4
.L_853:
        /*00ec*/ 	.byte	0x03, 0x1b
        /*00ee*/ 	.short	0x00ff


	//----- nvinfo : EIATTR_EXTERNS
	.align		4
        /*00f0*/ 	.byte	0x04, 0x0f
        /*00f2*/ 	.short	(.L_855 - .L_854)


	//   ....[0]....
	.align		4
.L_854:
        /*00f4*/ 	.word	index@(__assertfail)


	//----- nvinfo : EIATTR_MERCURY_ISA_VERSION
	.align		4
.L_855:
        /*00f8*/ 	.byte	0x03, 0x5f
        /*00fa*/ 	.short	0x0000


	//----- nvinfo : EIATTR_SYSCALL_OFFSETS
	.align		4
        /*00fc*/ 	.byte	0x04, 0x46
        /*00fe*/ 	.short	(.L_857 - .L_856)


	//   ....[0]....
.L_856:
        /*0100*/ 	.word	0x00000160


	//   ....[1]....
        /*0104*/ 	.word	0x000002c0


	//   ....[2]....
        /*0108*/ 	.word	0x00000420


	//   ....[3]....
        /*010c*/ 	.word	0x00000580


	//----- nvinfo : EIATTR_EXIT_INSTR_OFFSETS
	.align		4
.L_857:
        /*0110*/ 	.byte	0x04, 0x1c
        /*0112*/ 	.short	(.L_859 - .L_858)


	//   ....[0]....
.L_858:
        /*0114*/ 	.word	0x000005e0


	//   ....[1]....
        /*0118*/ 	.word	0x00001280


	//   ....[2]....
        /*011c*/ 	.word	0x00002780


	//----- nvinfo : EIATTR_CRS_STACK_SIZE
	.align		4
.L_859:
        /*0120*/ 	.byte	0x04, 0x1e
        /*0122*/ 	.short	(.L_861 - .L_860)
.L_860:
        /*0124*/ 	.word	0x00000000
.L_861:


//--------------------- .nv.info._Z25multi_tensor_apply_kernelI18TensorListMetadataILi5EE25DistAdamCapturableFunctorIN3c108BFloat16EffEJPfffPiifS6_10adamMode_tfEEvlPViT_T0_DpT1_ --------------------------
	.section	.nv.info._Z25multi_tensor_apply_kernelI18TensorListMetadataILi5EE25DistAdamCapturableFunctorIN3c108BFloat16EffEJPfffPiifS6_10adamMode_tfEEvlPViT_T0_DpT1_,"",@"SHT_CUDA_INFO"
	.sectionflags	@""
	.align	4


	//----- nvinfo : EIATTR_CUDA_API_VERSION
	.align		4
        /*0000*/ 	.byte	0x04, 0x37
        /*0002*/ 	.short	(.L_863 - .L_862)
.L_862:
        /*0004*/ 	.word	0x00000082


	//----- nvinfo : EIATTR_SW2861232_WAR
	.align		4
.L_863:
        /*0008*/ 	.byte	0x01, 0x35
	.zero		2


	//----- nvinfo : EIATTR_PARAM_CBANK
	.align		4
        /*000c*/ 	.byte	0x04, 0x0a
        /*000e*/ 	.short	(.L_865 - .L_864)
	.align		4
.L_864:
        /*0010*/ 	.word	index@(.nv.constant0._Z25multi_tensor_apply_kernelI18TensorListMetadataILi5EE25DistAdamCapturableFunctorIN3c108BFloat16EffEJPfffPiifS6_10adamMode_tfEEvlPViT_T0_DpT1_)
        /*0014*/ 	.short	0x0160
        /*0016*/ 	.short	0x0c30


	//----- nvinfo : EIATTR_CBANK_PARAM_SIZE
	.align		4
.L_865:
        /*0018*/ 	.byte	0x03, 0x19
        /*001a*/ 	.short	0x0c30


	//----- nvinfo : EIATTR_KPARAM_INFO
	.align		4
        /*001c*/ 	.byte	0x04, 0x17
        /*001e*/ 	.short	(.L_867 - .L_866)
.L_866:
        /*0020*/ 	.word	0x00000000
        /*0024*/ 	.short	0x000c
        /*0026*/ 	.short	0x0c2c
        /*0028*/ 	.byte	0x00, 0xf0, 0x11, 0x00


	//----- nvinfo : EIATTR_KPARAM_INFO
	.align		4
.L_867:
        /*002c*/ 	.byte	0x04, 0x17
        /*002e*/ 	.short	(.L_869 - .L_868)
.L_868:
        /*0030*/ 	.word	0x00000000
        /*0034*/ 	.short	0x000b
        /*0036*/ 	.short	0x0c28
        /*0038*/ 	.byte	0x00, 0xf0, 0x11, 0x00


	//----- nvinfo : EIATTR_KPARAM_INFO
	.align		4
.L_869:
        /*003c*/ 	.byte	0x04, 0x17
        /*003e*/ 	.short	(.L_871 - .L_870)
.L_870:
        /*0040*/ 	.word	0x00000000
        /*0044*/ 	.short	0x000a
        /*0046*/ 	.short	0x0c20
        /*0048*/ 	.byte	0x00, 0xf0, 0x21, 0x00


	//----- nvinfo : EIATTR_KPARAM_INFO
	.align		4
.L_871:
        /*004c*/ 	.byte	0x04, 0x17
        /*004e*/ 	.short	(.L_873 - .L_872)
.L_872:
        /*0050*/ 	.word	0x00000000
        /*0054*/ 	.short	0x0009
        /*0056*/ 	.short	0x0c1c
        /*0058*/ 	.byte	0x00, 0xf0, 0x11, 0x00


	//----- nvinfo : EIATTR_KPARAM_INFO
	.align		4
.L_873:
        /*005c*/ 	.byte	0x04, 0x17
        /*005e*/ 	.short	(.L_875 - .L_874)
.L_874:
        /*0060*/ 	.word	0x00000000
        /*0064*/ 	.short	0x0008
        /*0066*/ 	.short	0x0c18
        /*0068*/ 	.byte	0x00, 0xf0, 0x11, 0x00


	//----- nvinfo : EIATTR_KPARAM_INFO
	.align		4
.L_875:
        /*006c*/ 	.byte	0x04, 0x17
        /*006e*/ 	.short	(.L_877 - .L_876)
.L_876:
        /*0070*/ 	.word	0x00000000
        /*0074*/ 	.short	0x0007
        /*0076*/ 	.short	0x0c10
        /*0078*/ 	.byte	0x00, 0xf0, 0x21, 0x00


	//----- nvinfo : EIATTR_KPARAM_INFO
	.align		4
.L_877:
        /*007c*/ 	.byte	0x04, 0x17
        /*007e*/ 	.short	(.L_879 - .L_878)
.L_878:
        /*0080*/ 	.word	0x00000000
        /*0084*/ 	.short	0x0006
        /*0086*/ 	.short	0x0c0c
        /*0088*/ 	.byte	0x00, 0xf0, 0x11, 0x00


	//----- nvinfo : EIATTR_KPARAM_INFO
	.align		4
.L_879:
        /*008c*/ 	.byte	0x04, 0x17
        /*008e*/ 	.short	(.L_881 - .L_880)
.L_880:
        /*0090*/ 	.word	0x00000000
        /*0094*/ 	.short	0x0005
        /*0096*/ 	.short	0x0c08
        /*0098*/ 	.byte	0x00, 0xf0, 0x11, 0x00


	//----- nvinfo : EIATTR_KPARAM_INFO
	.align		4
.L_881:
        /*009c*/ 	.byte	0x04, 0x17
        /*009e*/ 	.short	(.L_883 - .L_882)
.L_882:
        /*00a0*/ 	.word	0x00000000
        /*00a4*/ 	.short	0x0004
        /*00a6*/ 	.short	0x0c00
        /*00a8*/ 	.byte	0x00, 0xf0, 0x21, 0x00


	//----- nvinfo : EIATTR_KPARAM_INFO
	.align		4
.L_883:
        /*00ac*/ 	.byte	0x04, 0x17
        /*00ae*/ 	.short	(.L_885 - .L_884)
.L_884:
        /*00b0*/ 	.word	0x00000000
        /*00b4*/ 	.short	0x0003
        /*00b6*/ 	.short	0x0bf8
        /*00b8*/ 	.byte	0x00, 0xf0, 0x05, 0x00


	//----- nvinfo : EIATTR_KPARAM_INFO
	.align		4
.L_885:
        /*00bc*/ 	.byte	0x04, 0x17
        /*00be*/ 	.short	(.L_887 - .L_886)
.L_886:
        /*00c0*/ 	.word	0x00000000
        /*00c4*/ 	.short	0x0002
        /*00c6*/ 	.short	0x0010
        /*00c8*/ 	.byte	0x00, 0xf0, 0xa1, 0x2f


	//----- nvinfo : EIATTR_KPARAM_INFO
	.align		4
.L_887:
        /*00cc*/ 	.byte	0x04, 0x17
        /*00ce*/ 	.short	(.L_889 - .L_888)
.L_888:
        /*00d0*/ 	.word	0x00000000
        /*00d4*/ 	.short	0x0001
        /*00d6*/ 	.short	0x0008
        /*00d8*/ 	.byte	0x00, 0xf0, 0x21, 0x00


	//----- nvinfo : EIATTR_KPARAM_INFO
	.align		4
.L_889:
        /*00dc*/ 	.byte	0x04, 0x17
        /*00de*/ 	.short	(.L_891 - .L_890)
.L_890:
        /*00e0*/ 	.word	0x00000000
        /*00e4*/ 	.short	0x0000
        /*00e6*/ 	.short	0x0000
        /*00e8*/ 	.byte	0x00, 0xf0, 0x21, 0x00


	//----- nvinfo : EIATTR_MAXREG_COUNT
	.align		4
.L_891:
        /*00ec*/ 	.byte	0x03, 0x1b
        /*00ee*/ 	.short	0x00ff


	//----- nvinfo : EIATTR_EXTERNS
	.align		4
        /*00f0*/ 	.byte	0x04, 0x0f
        /*00f2*/ 	.short	(.L_893 - .L_892)


	//   ....[0]....
	.align		4
.L_892:
        /*00f4*/ 	.word	index@(__assertfail)


	//----- nvinfo : EIATTR_MERCURY_ISA_VERSION
	.align		4
.L_893:
        /*00f8*/ 	.byte	0x03, 0x5f
        /*00fa*/ 	.short	0x0000


	//----- nvinfo : EIATTR_SYSCALL_OFFSETS
	.align		4
        /*00fc*/ 	.byte	0x04, 0x46
        /*00fe*/ 	.short	(.L_895 - .L_894)


	//   ....[0]....
.L_894:
        /*0100*/ 	.word	0x00000160


	//   ....[1]....
        /*0104*/ 	.word	0x000002c0


	//   ....[2]....
        /*0108*/ 	.word	0x00000420


	//   ....[3]....
        /*010c*/ 	.word	0x00000580


	//----- nvinfo : EIATTR_EXIT_INSTR_OFFSETS
	.align		4
.L_895:
        /*0110*/ 	.byte	0x04, 0x1c
        /*0112*/ 	.short	(.L_897 - .L_896)


	//   ....[0]....
.L_896:
        /*0114*/ 	.word	0x000005e0


	//   ....[1]....
        /*0118*/ 	.word	0x00001290


	//   ....[2]....
        /*011c*/ 	.word	0x00002760


	//----- nvinfo : EIATTR_CRS_STACK_SIZE
	.align		4
.L_897:
        /*0120*/ 	.byte	0x04, 0x1e
        /*0122*/ 	.short	(.L_899 - .L_898)
.L_898:
        /*0124*/ 	.word	0x00000000
.L_899:


//--------------------- .nv.info._Z25multi_tensor_apply_kernelI18TensorListMetadataILi5EE25DistAdamCapturableFunctorIN3c104HalfENS3_8BFloat16ES5_EJPfffPiifS7_10adamMode_tfEEvlPViT_T0_DpT1_ --------------------------
	.section	.nv.info._Z25multi_tensor_apply_kernelI18TensorListMetadataILi5EE25DistAdamCapturableFunctorIN3c104HalfENS3_8BFloat16ES5_EJPfffPiifS7_10adamMode_tfEEvlPViT_T0_DpT1_,"",@"SHT_CUDA_INFO"
	.sectionflags	@""
	.align	4


	//----- nvinfo : EIATTR_CUDA_API_VERSION
	.align		4
        /*0000*/ 	.byte	0x04, 0x37
        /*0002*/ 	.short	(.L_901 - .L_900)
.L_900:
        /*0004*/ 	.word	0x00000082


	//----- nvinfo : EIATTR_SW2861232_WAR
	.align		4
.L_901:
        /*0008*/ 	.byte	0x01, 0x35
	.zero		2


	//----- nvinfo : EIATTR_PARAM_CBANK
	.align		4
        /*000c*/ 	.byte	0x04, 0x0a
        /*000e*/ 	.short	(.L_903 - .L_902)
	.align		4
.L_902:
        /*0010*/ 	.word	index@(.nv.constant0._Z25multi_tensor_apply_kernelI18TensorListMetadataILi5EE25DistAdamCapturableFunctorIN3c104HalfENS3_8BFloat16ES5_EJPfffPiifS7_10adamMode_tfEEvlPViT_T0_DpT1_)
        /*0014*/ 	.short	0x0160
        /*0016*/ 	.short	0x0c30


	//----- nvinfo : EIATTR_CBANK_PARAM_SIZE
	.align		4
.L_903:
        /*0018*/ 	.byte	0x03, 0x19
        /*001a*/ 	.short	0x0c30


	//----- nvinfo : EIATTR_KPARAM_INFO
	.align		4
        /*001c*/ 	.byte	0x04, 0x17
        /*001e*/ 	.short	(.L_905 - .L_904)
.L_904:
        /*0020*/ 	.word	0x00000000
        /*0024*/ 	.short	0x000c
        /*0026*/ 	.short	0x0c2c
        /*0028*/ 	.byte	0x00, 0xf0, 0x11, 0x00


	//----- nvinfo : EIATTR_KPARAM_INFO
	.align		4
.L_905:
        /*002c*/ 	.byte	0x04, 0x17
        /*002e*/ 	.short	(.L_907 - .L_906)
.L_906:
        /*0030*/ 	.word	0x00000000
        /*0034*/ 	.short	0x000b
        /*0036*/ 	.short	0x0c28
        /*0038*/ 	.byte	0x00, 0xf0, 0x11, 0x00


	//----- nvinfo : EIATTR_KPARAM_INFO
	.align		4
.L_907:
        /*003c*/ 	.byte	0x04, 0x17
        /*003e*/ 	.short	(.L_909 - .L_908)
.L_908:
        /*0040*/ 	.word	0x00000000
        /*0044*/ 	.short	0x000a
        /*0046*/ 	.short	0x0c20
        /*0048*/ 	.byte	0x00, 0xf0, 0x21, 0x00


	//----- nvinfo : EIATTR_KPARAM_INFO
	.align		4
.L_909:
        /*004c*/ 	.byte	0x04, 0x17
        /*004e*/ 	.short	(.L_911 - .L_910)
.L_910:
        /*0050*/ 	.word	0x00000000
        /*0054*/ 	.short	0x0009
        /*0056*/ 	.short	0x0c1c
        /*0058*/ 	.byte	0x00, 0xf0, 0x11, 0x00


	//----- nvinfo : EIATTR_KPARAM_INFO
	.align		4
.L_911:
        /*005c*/ 	.byte	0x04, 0x17
        /*005e*/ 	.short	(.L_913 - .L_912)
.L_912:
        /*0060*/ 	.word	0x00000000
        /*0064*/ 	.short	0x0008
        /*0066*/ 	.short	0x0c18
        /*0068*/ 	.byte	0x00, 0xf0, 0x11, 0x00


	//----- nvinfo : EIATTR_KPARAM_INFO
	.align		4
.L_913:
        /*006c*/ 	.byte	0x04, 0x17
        /*006e*/ 	.short	(.L_915 - .L_914)
.L_914:
        /*0070*/ 	.word	0x00000000
        /*0074*/ 	.short	0x0007
        /*0076*/ 	.short	0x0c10
        /*0078*/ 	.byte	0x00, 0xf0, 0x21, 0x00


	//----- nvinfo : EIATTR_KPARAM_INFO
	.align		4
.L_915:
        /*007c*/ 	.byte	0x04, 0x17
        /*007e*/ 	.short	(.L_917 - .L_916)
.L_916:
        /*0080*/ 	.word	0x00000000
        /*0084*/ 	.short	0x0006
        /*0086*/ 	.short	0x0c0c
        /*0088*/ 	.byte	0x00, 0xf0, 0x11, 0x00


	//----- nvinfo : EIATTR_KPARAM_INFO
	.align		4
.L_917:
        /*008c*/ 	.byte	0x04, 0x17
        /*008e*/ 	.short	(.L_919 - .L_918)
.L_918:
        /*0090*/ 	.word	0x00000000
        /*0094*/ 	.short	0x0005
        /*0096*/ 	.short	0x0c08
        /*0098*/ 	.byte	0x00, 0xf0, 0x11, 0x00


	//----- nvinfo : EIATTR_KPARAM_INFO
	.align		4
.L_919:
        /*009c*/ 	.byte	0x04, 0x17
        /*009e*/ 	.short	(.L_921 - .L_920)
.L_920:
        /*00a0*/ 	.word	0x00000000
        /*00a4*/ 	.short	0x0004
        /*00a6*/ 	.short	0x0c00
        /*00a8*/ 	.byte	0x00, 0xf0, 0x21, 0x00


	//----- nvinfo : EIATTR_KPARAM_INFO
	.align		4
.L_921:
        /*00ac*/ 	.byte	0x04, 0x17
        /*00ae*/ 	.short	(.L_923 - .L_922)
.L_922:
        /*00b0*/ 	.word	0x00000000
        /*00b4*/ 	.short	0x0003
        /*00b6*/ 	.short	0x0bf8
        /*00b8*/ 	.byte	0x00, 0xf0, 0x05, 0x00


	//----- nvinfo : EIATTR_KPARAM_INFO
	.align		4
.L_923:
        /*00bc*/ 	.byte	0x04, 0x17
        /*00be*/ 	.short	(.L_925 - .L_924)
.L_924:
        /*00c0*/ 	.word	0x00000000
        /*00c4*/ 	.short	0x0002
        /*00c6*/ 	.short	0x0010
        /*00c8*/ 	.byte	0x00, 0xf0, 0xa1, 0x2f


	//----- nvinfo : EIATTR_KPARAM_INFO
	.align		4
.L_925:
        /*00cc*/ 	.byte	0x04, 0x17
        /*00ce*/ 	.short	(.L_927 - .L_926)
.L_926:
        /*00d0*/ 	.word	0x00000000
        /*00d4*/ 	.short	0x0001
        /*00d6*/ 	.short	0x0008
        /*00d8*/ 	.byte	0x00, 0xf0, 0x21, 0x00


	//----- nvinfo : EIATTR_KPARAM_INFO
	.align		4
.L_927:
        /*00dc*/ 	.byte	0x04, 0x17
        /*00de*/ 	.short	(.L_929 - .L_928)
.L_928:
        /*00e0*/ 	.word	0x00000000
        /*00e4*/ 	.short	0x0000
        /*00e6*/ 	.short	0x0000
        /*00e8*/ 	.byte	0x00, 0xf0, 0x21, 0x00


	//----- nvinfo : EIATTR_MAXREG_COUNT
	.align		4
.L_929:
        /*00ec*/ 	.byte	0x03, 0x1b
        /*00ee*/ 	.short	0x00ff


	//----- nvinfo : EIATTR_EXTERNS
	.align		4
        /*00f0*/ 	.byte	0x04, 0x0f
        /*00f2*/ 	.short	(.L_931 - .L_930)


	//   ....[0]....
	.align		4
.L_930:
        /*00f4*/ 	.word	index@(__assertfail)


	//----- nvinfo : EIATTR_MERCURY_ISA_VERSION
	.align		4
.L_931:
        /*00f8*/ 	.byte	0x03, 0x5f
        /*00fa*/ 	.short	0x0000


	//----- nvinfo : EIATTR_SYSCALL_OFFSETS
	.align		4
        /*00fc*/ 	.byte	0x04, 0x46
        /*00fe*/ 	.short	(.L_933 - .L_932)


	//   ....[0]....
.L_932:
        /*0100*/ 	.word	0x00000160


	//   ....[1]....
        /*0104*/ 	.word	0x000002c0


	//   ....[2]....
        /*0108*/ 	.word	0x00000420


	//   ....[3]....
        /*010c*/ 	.word	0x00000580


	//----- nvinfo : EIATTR_EXIT_INSTR_OFFSETS
	.align		4
.L_933:
        /*0110*/ 	.byte	0x04, 0x1c
        /*0112*/ 	.short	(.L_935 - .L_934)


	//   ....[0]....
.L_934:
        /*0114*/ 	.word	0x000005e0


	//   ....[1]....
        /*0118*/ 	.word	0x00001280


	//   ....[2]....
        /*011c*/ 	.word	0x000027d0


	//----- nvinfo : EIATTR_CRS_STACK_SIZE
	.align		4
.L_935:
        /*0120*/ 	.byte	0x04, 0x1e
        /*0122*/ 	.short	(.L_937 - .L_936)
.L_936:
        /*0124*/ 	.word	0x00000000
.L_937:


//--------------------- .nv.info._Z25multi_tensor_apply_kernelI18TensorListMetadataILi5EE25DistAdamCapturableFunctorIN3c104HalfENS3_8BFloat16ES4_EJPfffPiifS7_10adamMode_tfEEvlPViT_T0_DpT1_ --------------------------
	.section	.nv.info._Z25multi_tensor_apply_kernelI18TensorListMetadataILi5EE25DistAdamCapturableFunctorIN3c104HalfENS3_8BFloat16ES4_EJPfffPiifS7_10adamMode_tfEEvlPViT_T0_DpT1_,"",@"SHT_CUDA_INFO"
	.sectionflags	@""
	.align	4


	//----- nvinfo : EIATTR_CUDA_API_VERSION
	.align		4
        /*0000*/ 	.byte	0x04, 0x37
        /*0002*/ 	.short	(.L_939 - .L_938)
.L_938:
        /*0004*/ 	.word	0x00000082


	//----- nvinfo : EIATTR_SW2861232_WAR
	.align		4
.L_939:
        /*0008*/ 	.byte	0x01, 0x35
	.zero		2


	//----- nvinfo : EIATTR_PARAM_CBANK
	.align		4
        /*000c*/ 	.byte	0x04, 0x0a
        /*000e*/ 	.short	(.L_941 - .L_940)
	.align		4
.L_940:
        /*0010*/ 	.word	index@(.nv.constant0._Z25multi_tensor_apply_kernelI18TensorListMetadataILi5EE25DistAdamCapturableFunctorIN3c104HalfENS3_8BFloat16ES4_EJPfffPiifS7_10adamMode_tfEEvlPViT_T0_DpT1_)
        /*0014*/ 	.short	0x0160
        /*0016*/ 	.short	0x0c30


	//----- nvinfo : EIATTR_CBANK_PARAM_SIZE
	.align		4
.L_941:
        /*0018*/ 	.byte	0x03, 0x19
        /*001a*/ 	.short	0x0c30


	//----- nvinfo : EIATTR_KPARAM_INFO
	.align		4
        /*001c*/ 	.byte	0x04, 0x17
        /*001e*/ 	.short	(.L_943 - .L_942)
.L_942:
        /*0020*/ 	.word	0x00000000
        /*0024*/ 	.short	0x000c
        /*0026*/ 	.short	0x0c2c
        /*0028*/ 	.byte	0x00, 0xf0, 0x11, 0x00


	//----- nvinfo : EIATTR_KPARAM_INFO
	.align		4
.L_943:
        /*002c*/ 	.byte	0x04, 0x17
        /*002e*/ 	.short	(.L_945 - .L_944)
.L_944:
        /*0030*/ 	.word	0x00000000
        /*0034*/ 	.short	0x000b
        /*0036*/ 	.short	0x0c28
        /*0038*/ 	.byte	0x00, 0xf0, 0x11, 0x00


	//----- nvinfo : EIATTR_KPARAM_INFO
	.align		4
.L_945:
        /*003c*/ 	.byte	0x04, 0x17
        /*003e*/ 	.short	(.L_947 - .L_946)
.L_946:
        /*0040*/ 	.word	0x00000000
        /*0044*/ 	.short	0x000a
        /*0046*/ 	.short	0x0c20
        /*0048*/ 	.byte	0x00, 0xf0, 0x21, 0x00


	//----- nvinfo : EIATTR_KPARAM_INFO
	.align		4
.L_947:
        /*004c*/ 	.byte	0x04, 0x17
        /*004e*/ 	.short	(.L_949 - .L_948)
.L_948:
        /*0050*/ 	.word	0x00000000
        /*0054*/ 	.short	0x0009
        /*0056*/ 	.short	0x0c1c
        /*0058*/ 	.byte	0x00, 0xf0, 0x11, 0x00


	//----- nvinfo : EIATTR_KPARAM_INFO
	.align		4
.L_949:
        /*005c*/ 	.byte	0x04, 0x17
        /*005e*/ 	.short	(.L_951 - .L_950)
.L_950:
        /*0060*/ 	.word	0x00000000
        /*0064*/ 	.short	0x0008
        /*0066*/ 	.short	0x0c18
        /*0068*/ 	.byte	0x00, 0xf0, 0x11, 0x00


	//----- nvinfo : EIATTR_KPARAM_INFO
	.align		4
.L_951:
        /*006c*/ 	.byte	0x04, 0x17
        /*006e*/ 	.short	(.L_953 - .L_952)
.L_952:
        /*0070*/ 	.word	0x00000000
        /*0074*/ 	.short	0x0007
        /*0076*/ 	.short	0x0c10
        /*0078*/ 	.byte	0x00, 0xf0, 0x21, 0x00


	//----- nvinfo : EIATTR_KPARAM_INFO
	.align		4
.L_953:
        /*007c*/ 	.byte	0x04, 0x17
        /*007e*/ 	.short	(.L_955 - .L_954)
.L_954:
        /*0080*/ 	.word	0x00000000
        /*0084*/ 	.short	0x0006
        /*0086*/ 	.short	0x0c0c
        /*0088*/ 	.byte	0x00, 0xf0, 0x11, 0x00


	//----- nvinfo : EIATTR_KPARAM_INFO
	.align		4
.L_955:
        /*008c*/ 	.byte	0x04, 0x17
        /*008e*/ 	.short	(.L_957 - .L_956)
.L_956:
        /*0090*/ 	.word	0x00000000
        /*0094*/ 	.short	0x0005
        /*0096*/ 	.short	0x0c08
        /*0098*/ 	.byte	0x00, 0xf0, 0x11, 0x00


	//----- nvinfo : EIATTR_KPARAM_INFO
	.align		4
.L_957:
        /*009c*/ 	.byte	0x04, 0x17
        /*009e*/ 	.short	(.L_959 - .L_958)
.L_958:
        /*00a0*/ 	.word	0x00000000
        /*00a4*/ 	.short	0x0004
        /*00a6*/ 	.short	0x0c00
        /*00a8*/ 	.byte	0x00, 0xf0, 0x21, 0x00


	//----- nvinfo : EIATTR_KPARAM_INFO
	.align		4
.L_959:
        /*00ac*/ 	.byte	0x04, 0x17
        /*00ae*/ 	.short	(.L_961 - .L_960)
.L_960:
        /*00b0*/ 	.word	0x00000000
        /*00b4*/ 	.short	0x0003
        /*00b6*/ 	.short	0x0bf8
        /*00b8*/ 	.byte	0x00, 0xf0, 0x05, 0x00


	//----- nvinfo : EIATTR_KPARAM_INFO
	.align		4
.L_961:
        /*00bc*/ 	.byte	0x04, 0x17
        /*00be*/ 	.short	(.L_963 - .L_962)
.L_962:
        /*00c0*/ 	.word	0x00000000
        /*00c4*/ 	.short	0x0002
        /*00c6*/ 	.short	0x0010
        /*00c8*/ 	.byte	0x00, 0xf0, 0xa1, 0x2f


	//----- nvinfo : EIATTR_KPARAM_INFO
	.align		4
.L_963:
        /*00cc*/ 	.byte	0x04, 0x17
        /*00ce*/ 	.short	(.L_965 - .L_964)
.L_964:
        /*00d0*/ 	.word	0x00000000
        /*00d4*/ 	.short	0x0001
        /*00d6*/ 	.short	0x0008
        /*00d8*/ 	.byte	0x00, 0xf0, 0x21, 0x00


	//----- nvinfo : EIATTR_KPARAM_INFO
	.align		4
.L_965:
        /*00dc*/ 	.byte	0x04, 0x17
        /*00de*/ 	.short	(.L_967 - .L_966)
.L_966:
        /*00e0*/ 	.word	0x00000000
        /*00e4*/ 	.short	0x0000
        /*00e6*/ 	.short	0x0000
        /*00e8*/ 	.byte	0x00, 0xf0, 0x21, 0x00


	//----- nvinfo : EIATTR_MAXREG_COUNT
	.align		4
.L_967:
        /*00ec*/ 	.byte	0x03, 0x1b
        /*00ee*/ 	.short	0x00ff


	//----- nvinfo : EIATTR_EXTERNS
	.align		4
        /*00f0*/ 	.byte	0x04, 0x0f
        /*00f2*/ 	.short	(.L_969 - .L_968)


	//   ....[0]....
	.align		4
.L_968:
        /*00f4*/ 	.word	index@(__assertfail)


	//----- nvinfo : EIATTR_MERCURY_ISA_VERSION
	.align		4
.L_969:
        /*00f8*/ 	.byte	0x03, 0x5f
        /*00fa*/ 	.short	0x0000


	//----- nvinfo : EIATTR_SYSCALL_OFFSETS
	.align		4
        /*00fc*/ 	.byte	0x04, 0x46
        /*00fe*/ 	.short	(.L_971 - .L_970)


	//   ....[0]....
.L_970:
        /*0100*/ 	.word	0x00000160


	//   ....[1]....
        /*0104*/ 	.word	0x000002c0


	//   ....[2]....
        /*0108*/ 	.word	0x00000420


	//   ....[3]....
        /*010c*/ 	.word	0x00000580


	//----- nvinfo : EIATTR_EXIT_INSTR_OFFSETS
	.align		4
.L_971:
        /*0110*/ 	.byte	0x04, 0x1c
        /*0112*/ 	.short	(.L_973 - .L_972)


	//   ....[0]....
.L_972:
        /*0114*/ 	.word	0x000005e0


	//   ....[1]....
        /*0118*/ 	.word	0x00001280


	//   ....[2]....
        /*011c*/ 	.word	0x00002710


	//----- nvinfo : EIATTR_CRS_STACK_SIZE
	.align		4
.L_973:
        /*0120*/ 	.byte	0x04, 0x1e
        /*0122*/ 	.short	(.L_975 - .L_974)
.L_974:
        /*0124*/ 	.word	0x00000000
.L_975:


//--------------------- .nv.info._Z25multi_tensor_apply_kernelI18TensorListMetadataILi5EE25DistAdamCapturableFunctorIN3c104HalfENS3_8BFloat16EfEJPfffPiifS7_10adamMode_tfEEvlPViT_T0_DpT1_ --------------------------
	.section	.nv.info._Z25multi_tensor_apply_kernelI18TensorListMetadataILi5EE25DistAdamCapturableFunctorIN3c104HalfENS3_8BFloat16EfEJPfffPiifS7_10adamMode_tfEEvlPViT_T0_DpT1_,"",@"SHT_CUDA_INFO"
	.sectionflags	@""
	.align	4


	//----- nvinfo : EIATTR_CUDA_API_VERSION
	.align		4
        /*0000*/ 	.byte	0x04, 0x37
        /*0002*/ 	.short	(.L_977 - .L_976)
.L_976:
        /*0004*/ 	.word	0x00000082


	//----- nvinfo : EIATTR_SW2861232_WAR
	.align		4
.L_977:
        /*0008*/ 	.byte	0x01, 0x35
	.zero		2


	//----- nvinfo : EIATTR_PARAM_CBANK
	.align		4
        /*000c*/ 	.byte	0x04, 0x0a
        /*000e*/ 	.short	(.L_979 - .L_978)
	.align		4
.L_978:
        /*0010*/ 	.word	index@(.nv.constant0._Z25multi_tensor_apply_kernelI18TensorListMetadataILi5EE25DistAdamCapturableFunctorIN3c104HalfENS3_8BFloat16EfEJPfffPiifS7_10adamMode_tfEEvlPViT_T0_DpT1_)
        /*0014*/ 	.short	0x0160
        /*0016*/ 	.short	0x0c30


	//----- nvinfo : EIATTR_CBANK_PARAM_SIZE
	.align		4
.L_979:
        /*0018*/ 	.byte	0x03, 0x19
        /*001a*/ 	.short	0x0c30


	//----- nvinfo : EIATTR_KPARAM_INFO
	.align		4
        /*001c*/ 	.byte	0x04, 0x17
        /*001e*/ 	.short	(.L_981 - .L_980)
.L_980:
        /*0020*/ 	.word	0x00000000
        /*0024*/ 	.short	0x000c
        /*0026*/ 	.short	0x0c2c
        /*0028*/ 	.byte	0x00, 0xf0, 0x11, 0x00


	//----- nvinfo : EIATTR_KPARAM_INFO
	.align		4
.L_981:
        /*002c*/ 	.byte	0x04, 0x17
        /*002e*/ 	.short	(.L_983 - .L_982)
.L_982:
        /*0030*/ 	.word	0x00000000
        /*0034*/ 	.short	0x000b
        /*0036*/ 	.short	0x0c28
        /*0038*/ 	.byte	0x00, 0xf0, 0x11, 0x00


	//----- nvinfo : EIATTR_KPARAM_INFO
	.align		4
.L_983:
        /*003c*/ 	.byte	0x04, 0x17
        /*003e*/ 	.short	(.L_985 - .L_984)
.L_984:
        /*0040*/ 	.word	0x00000000
        /*0044*/ 	.short	0x000a
        /*0046*/ 	.short	0x0c20
        /*0048*/ 	.byte	0x00, 0xf0, 0x21, 0x00


	//----- nvinfo : EIATTR_KPARAM_INFO
	.align		4
.L_985:
        /*004c*/ 	.byte	0x04, 0x17
        /*004e*/ 	.short	(.L_987 - .L_986)
.L_986:
        /*0050*/ 	.word	0x00000000
        /*0054*/ 	.short	0x0009
        /*0056*/ 	.short	0x0c1c
        /*0058*/ 	.byte	0x00, 0xf0, 0x11, 0x00


	//----- nvinfo : EIATTR_KPARAM_INFO
	.align		4
.L_987:
        /*005c*/ 	.byte	0x04, 0x17
        /*005e*/ 	.short	(.L_989 - .L_988)
.L_988:
        /*0060*/ 	.word	0x00000000
        /*0064*/ 	.short	0x0008
        /*0066*/ 	.short	0x0c18
        /*0068*/ 	.byte	0x00, 0xf0, 0x11, 0x00


	//----- nvinfo : EIATTR_KPARAM_INFO
	.align		4
.L_989:
        /*006c*/ 	.byte	0x04, 0x17
        /*006e*/ 	.short	(.L_991 - .L_990)
.L_990:
        /*0070*/ 	.word	0x00000000
        /*0074*/ 	.short	0x0007
        /*0076*/ 	.short	0x0c10
        /*0078*/ 	.byte	0x00, 0xf0, 0x21, 0x00


	//----- nvinfo : EIATTR_KPARAM_INFO
	.align		4
.L_991:
        /*007c*/ 	.byte	0x04, 0x17
        /*007e*/ 	.short	(.L_993 - .L_992)
.L_992:
        /*0080*/ 	.word	0x00000000
        /*0084*/ 	.short	0x0006
        /*0086*/ 	.short	0x0c0c
        /*0088*/ 	.byte	0x00, 0xf0, 0x11, 0x00


	//----- nvinfo : EIATTR_KPARAM_INFO
	.align		4
.L_993:
        /*008c*/ 	.byte	0x04, 0x17
        /*008e*/ 	.short	(.L_995 - .L_994)
.L_994:
        /*0090*/ 	.word	0x00000000
        /*0094*/ 	.short	0x0005
        /*0096*/ 	.short	0x0c08
        /*0098*/ 	.byte	0x00, 0xf0, 0x11, 0x00


	//----- nvinfo : EIATTR_KPARAM_INFO
	.align		4
.L_995:
        /*009c*/ 	.byte	0x04, 0x17
        /*009e*/ 	.short	(.L_997 - .L_996)
.L_996:
        /*00a0*/ 	.word	0x00000000
        /*00a4*/ 	.short	0x0004
        /*00a6*/ 	.short	0x0c00
        /*00a8*/ 	.byte	0x00, 0xf0, 0x21, 0x00


	//----- nvinfo : EIATTR_KPARAM_INFO
	.align		4
.L_997:
        /*00ac*/ 	.byte	0x04, 0x17
        /*00ae*/ 	.short	(.L_999 - .L_998)
.L_998:
        /*00b0*/ 	.word	0x00000000
        /*00b4*/ 	.short	0x0003
        /*00b6*/ 	.short	0x0bf8
        /*00b8*/ 	.byte	0x00, 0xf0, 0x05, 0x00


	//----- nvinfo : EIATTR_KPARAM_INFO
	.align		4
.L_999:
        /*00bc*/ 	.byte	0x04, 0x17
        /*00be*/ 	.short	(.L_1001 - .L_1000)
.L_1000:
        /*00c0*/ 	.word	0x00000000
        /*00c4*/ 	.short	0x0002
        /*00c6*/ 	.short	0x0010
        /*00c8*/ 	.byte	0x00, 0xf0, 0xa1, 0x2f


	//----- nvinfo : EIATTR_KPARAM_INFO
	.align		4
.L_1001:
        /*00cc*/ 	.byte	0x04, 0x17
        /*00ce*/ 	.short	(.L_1003 - .L_1002)
.L_1002:
        /*00d0*/ 	.word	0x00000000
        /*00d4*/ 	.short	0x0001
        /*00d6*/ 	.short	0x0008
        /*00d8*/ 	.byte	0x00, 0xf0, 0x21, 0x00


	//----- nvinfo : EIATTR_KPARAM_INFO
	.align		4
.L_1003:
        /*00dc*/ 	.byte	0x04, 0x17
        /*00de*/ 	.short	(.L_1005 - .L_1004)
.L_1004:
        /*00e0*/ 	.word	0x00000000
        /*00e4*/ 	.short	0x0000
        /*00e6*/ 	.short	0x0000
        /*00e8*/ 	.byte	0x00, 0xf0, 0x21, 0x00


	//----- nvinfo : EIATTR_MAXREG_COUNT
	.align		4
.L_1005:
        /*00ec*/ 	.byte	0x03, 0x1b
        /*00ee*/ 	.short	0x00ff


	//----- nvinfo : EIATTR_EXTERNS
	.align		4
        /*00f0*/ 	.byte	0x04, 0x0f
        /*00f2*/ 	.short	(.L_1007 - .L_1006)


	//   ....[0]....
	.align		4
.L_1006:
        /*00f4*/ 	.word	index@(__assertfail)


	//----- nvinfo : EIATTR_MERCURY_ISA_VERSION
	.align		4
.L_1007:
        /*00f8*/ 	.byte	0x03, 0x5f
        /*00fa*/ 	.short	0x0000


	//----- nvinfo : EIATTR_SYSCALL_OFFSETS
	.align		4
        /*00fc*/ 	.byte	0x04, 0x46
        /*00fe*/ 	.short	(.L_1009 - .L_1008)


	//   ....[0]....
.L_1008:
        /*0100*/ 	.word	0x00000160


	//   ....[1]....
        /*0104*/ 	.word	0x000002c0


	//   ....[2]....
        /*0108*/ 	.word	0x00000420


	//   ....[3]....
        /*010c*/ 	.word	0x00000580


	//----- nvinfo : EIATTR_EXIT_INSTR_OFFSETS
	.align		4
.L_1009:
        /*0110*/ 	.byte	0x04, 0x1c
        /*0112*/ 	.short	(.L_1011 - .L_1010)


	//   ....[0]....
.L_1010:
        /*0114*/ 	.word	0x000005e0


	//   ....[1]....
        /*0118*/ 	.word	0x00001280


	//   ....[2]....
        /*011c*/ 	.word	0x00002790


	//----- nvinfo : EIATTR_CRS_STACK_SIZE
	.align		4
.L_1011:
        /*0120*/ 	.byte	0x04, 0x1e
        /*0122*/ 	.short	(.L_1013 - .L_1012)
.L_1012:
        /*0124*/ 	.word	0x00000000
.L_1013:


//--------------------- .nv.info._Z25multi_tensor_apply_kernelI18TensorListMetadataILi5EE25DistAdamCapturableFunctorIN3c104HalfES4_NS3_8BFloat16EEJPfffPiifS7_10adamMode_tfEEvlPViT_T0_DpT1_ --------------------------
	.section	.nv.info._Z25multi_tensor_apply_kernelI18TensorListMetadataILi5EE25DistAdamCapturableFunctorIN3c104HalfES4_NS3_8BFloat16EEJPfffPiifS7_10adamMode_tfEEvlPViT_T0_DpT1_,"",@"SHT_CUDA_INFO"
	.sectionflags	@""
	.align	4


	//----- nvinfo : EIATTR_CUDA_API_VERSION
	.align		4
        /*0000*/ 	.byte	0x04, 0x37
        /*0002*/ 	.short	(.L_1015 - .L_1014)
.L_1014:
        /*0004*/ 	.word	0x00000082


	//----- nvinfo : EIATTR_SW2861232_WAR
	.align		4
.L_1015:
        /*0008*/ 	.byte	0x01, 0x35
	.zero		2


	//----- nvinfo : EIATTR_PARAM_CBANK
	.align		4
        /*000c*/ 	.byte	0x04, 0x0a
        /*000e*/ 	.short	(.L_1017 - .L_1016)
	.align		4
.L_1016:
        /*0010*/ 	.word	index@(.nv.constant0._Z25multi_tensor_apply_kernelI18TensorListMetadataILi5EE25DistAdamCapturableFunctorIN3c104HalfES4_NS3_8BFloat16EEJPfffPiifS7_10adamMode_tfEEvlPViT_T0_DpT1_)
        /*0014*/ 	.short	0x0160
        /*0016*/ 	.short	0x0c30


	//----- nvinfo : EIATTR_CBANK_PARAM_SIZE
	.align		4
.L_1017:
        /*0018*/ 	.byte	0x03, 0x19
        /*001a*/ 	.short	0x0c30


	//----- nvinfo : EIATTR_KPARAM_INFO
	.align		4
        /*001c*/ 	.byte	0x04, 0x17
        /*001e*/ 	.short	(.L_1019 - .L_1018)
.L_1018:
        /*0020*/ 	.word	0x00000000
        /*0024*/ 	.short	0x000c
        /*0026*/ 	.short	0x0c2c
        /*0028*/ 	.byte	0x00, 0xf0, 0x11, 0x00


	//----- nvinfo : EIATTR_KPARAM_INFO
	.align		4
.L_1019:
        /*002c*/ 	.byte	0x04, 0x17
        /*002e*/ 	.short	(.L_1021 - .L_1020)
.L_1020:
        /*0030*/ 	.word	0x00000000
        /*0034*/ 	.short	0x000b
        /*0036*/ 	.short	0x0c28
        /*0038*/ 	.byte	0x00, 0xf0, 0x11, 0x00


	//----- nvinfo : EIATTR_KPARAM_INFO
	.align		4
.L_1021:
        /*003c*/ 	.byte	0x04, 0x17
        /*003e*/ 	.short	(.L_1023 - .L_1022)
.L_1022:
        /*0040*/ 	.word	0x00000000
        /*0044*/ 	.short	0x000a
        /*0046*/ 	.short	0x0c20
        /*0048*/ 	.byte	0x00, 0xf0, 0x21, 0x00


	//----- nvinfo : EIATTR_KPARAM_INFO
	.align		4
.L_1023:
        /*004c*/ 	.byte	0x04, 0x17
        /*004e*/ 	.short	(.L_1025 - .L_1024)
.L_1024:
        /*0050*/ 	.word	0x00000000
        /*0054*/ 	.short	0x0009
        /*0056*/ 	.short	0x0c1c
        /*0058*/ 	.byte	0x00, 0xf0, 0x11, 0x00


	//----- nvinfo : EIATTR_KPARAM_INFO
	.align		4
.L_1025:
        /*005c*/ 	.byte	0x04, 0x17
        /*005e*/ 	.short	(.L_1027 - .L_1026)
.L_1026:
        /*0060*/ 	.word	0x00000000
        /*0064*/ 	.short	0x0008
        /*0066*/ 	.short	0x0c18
        /*0068*/ 	.byte	0x00, 0xf0, 0x11, 0x00


	//----- nvinfo : EIATTR_KPARAM_INFO
	.align		4
.L_1027:
        /*006c*/ 	.byte	0x04, 0x17
        /*006e*/ 	.short	(.L_1029 - .L_1028)
.L_1028:
        /*0070*/ 	.word	0x00000000
        /*0074*/ 	.short	0x0007
        /*0076*/ 	.short	0x0c10
        /*0078*/ 	.byte	0x00, 0xf0, 0x21, 0x00


	//----- nvinfo : EIATTR_KPARAM_INFO
	.align		4
.L_1029:
        /*007c*/ 	.byte	0x04, 0x17
        /*007e*/ 	.short	(.L_1031 - .L_1030)
.L_1030:
        /*0080*/ 	.word	0x00000000
        /*0084*/ 	.short	0x0006
        /*0086*/ 	.short	0x0c0c
        /*0088*/ 	.byte	0x00, 0xf0, 0x11, 0x00


	//----- nvinfo : EIATTR_KPARAM_INFO
	.align		4
.L_1031:
        /*008c*/ 	.byte	0x04, 0x17
        /*008e*/ 	.short	(.L_1033 - .L_1032)
.L_1032:
        /*0090*/ 	.word	0x00000000
        /*0094*/ 	.short	0x0005
        /*0096*/ 	.short	0x0c08
        /*0098*/ 	.byte	0x00, 0xf0, 0x11, 0x00


	//----- nvinfo : EIATTR_KPARAM_INFO
	.align		4
.L_1033:
        /*009c*/ 	.byte	0x04, 0x17
        /*009e*/ 	.short	(.L_1035 - .L_1034)
.L_1034:
        /*00a0*/ 	.word	0x00000000
        /*00a4*/ 	.short	0x0004
        /*00a6*/ 	.short	0x0c00
        /*00a8*/ 	.byte	0x00, 0xf0, 0x21, 0x00


	//----- nvinfo : EIATTR_KPARAM_INFO
	.align		4
.L_1035:
        /*00ac*/ 	.byte	0x04, 0x17
        /*00ae*/ 	.short	(.L_1037 - .L_1036)
.L_1036:
        /*00b0*/ 	.word	0x00000000
        /*00b4*/ 	.short	0x0003
        /*00b6*/ 	.short	0x0bf8
        /*00b8*/ 	.byte	0x00, 0xf0, 0x05, 0x00


	//----- nvinfo : EIATTR_KPARAM_INFO
	.align		4
.L_1037:
        /*00bc*/ 	.byte	0x04, 0x17
        /*00be*/ 	.short	(.L_1039 - .L_1038)
.L_1038:
        /*00c0*/ 	.word	0x00000000
        /*00c4*/ 	.short	0x0002
        /*00c6*/ 	.short	0x0010
        /*00c8*/ 	.byte	0x00, 0xf0, 0xa1, 0x2f


	//----- nvinfo : EIATTR_KPARAM_INFO
	.align		4
.L_1039:
        /*00cc*/ 	.byte	0x04, 0x17
        /*00ce*/ 	.short	(.L_1041 - .L_1040)
.L_1040:
        /*00d0*/ 	.word	0x00000000
        /*00d4*/ 	.short	0x0001
        /*00d6*/ 	.short	0x0008
        /*00d8*/ 	.byte	0x00, 0xf0, 0x21, 0x00


	//----- nvinfo : EIATTR_KPARAM_INFO
	.align		4
.L_1041:
        /*00dc*/ 	.byte	0x04, 0x17
        /*00de*/ 	.short	(.L_1043 - .L_1042)
.L_1042:
        /*00e0*/ 	.word	0x00000000
        /*00e4*/ 	.short	0x0000
        /*00e6*/ 	.short	0x0000
        /*00e8*/ 	.byte	0x00, 0xf0, 0x21, 0x00


	//----- nvinfo : EIATTR_MAXREG_COUNT
	.align		4
.L_1043:
        /*00ec*/ 	.byte	0x03, 0x1b
        /*00ee*/ 	.short	0x00ff


	//----- nvinfo : EIATTR_EXTERNS
	.align		4
        /*00f0*/ 	.byte	0x04, 0x0f
        /*00f2*/ 	.short	(.L_1045 - .L_1044)


	//   ....[0]....
	.align		4
.L_1044:
        /*00f4*/ 	.word	index@(__assertfail)


	//----- nvinfo : EIATTR_MERCURY_ISA_VERSION
	.align		4
.L_1045:
        /*00f8*/ 	.byte	0x03, 0x5f
        /*00fa*/ 	.short	0x0000


	//----- nvinfo : EIATTR_SYSCALL_OFFSETS
	.align		4
        /*00fc*/ 	.byte	0x04, 0x46
        /*00fe*/ 	.short	(.L_1047 - .L_1046)


	//   ....[0]....
.L_1046:
        /*0100*/ 	.word	0x00000160


	//   ....[1]....
        /*0104*/ 	.word	0x000002c0


	//   ....[2]....
        /*0108*/ 	.word	0x00000420


	//   ....[3]....
        /*010c*/ 	.word	0x00000580


	//----- nvinfo : EIATTR_EXIT_INSTR_OFFSETS
	.align		4
.L_1047:
        /*0110*/ 	.byte	0x04, 0x1c
        /*0112*/ 	.short	(.L_1049 - .L_1048)


	//   ....[0]....
.L_1048:
        /*0114*/ 	.word	0x000005e0


	//   ....[1]....
        /*0118*/ 	.word	0x00001280


	//   ....[2]....
        /*011c*/ 	.word	0x000027d0


	//----- nvinfo : EIATTR_CRS_STACK_SIZE
	.align		4
.L_1049:
        /*0120*/ 	.byte	0x04, 0x1e
        /*0122*/ 	.short	(.L_1051 - .L_1050)
.L_1050:
        /*0124*/ 	.word	0x00000000
.L_1051:


//--------------------- .nv.info._Z25multi_tensor_apply_kernelI18TensorListMetadataILi5EE25DistAdamCapturableFunctorIN3c104HalfES4_S4_EJPfffPiifS6_10adamMode_tfEEvlPViT_T0_DpT1_ --------------------------
	.section	.nv.info._Z25multi_tensor_apply_kernelI18TensorListMetadataILi5EE25DistAdamCapturableFunctorIN3c104HalfES4_S4_EJPfffPiifS6_10adamMode_tfEEvlPViT_T0_DpT1_,"",@"SHT_CUDA_INFO"
	.sectionflags	@""
	.align	4


	//----- nvinfo : EIATTR_CUDA_API_VERSION
	.align		4
        /*0000*/ 	.byte	0x04, 0x37
        /*0002*/ 	.short	(.L_1053 - .L_1052)
.L_1052:
        /*0004*/ 	.word	0x00000082


	//----- nvinfo : EIATTR_SW2861232_WAR
	.align		4
.L_1053:
        /*0008*/ 	.byte	0x01, 0x35
	.zero		2


	//----- nvinfo : EIATTR_PARAM_CBANK
	.align		4
        /*000c*/ 	.byte	0x04, 0x0a
        /*000e*/ 	.short	(.L_1055 - .L_1054)
	.align		4
.L_1054:
        /*0010*/ 	.word	index@(.nv.constant0._Z25multi_tensor_apply_kernelI18TensorListMetadataILi5EE25DistAdamCapturableFunctorIN3c104HalfES4_S4_EJPfffPiifS6_10adamMode_tfEEvlPViT_T0_DpT1_)
        /*0014*/ 	.short	0x0160
        /*0016*/ 	.short	0x0c30


	//----- nvinfo : EIATTR_CBANK_PARAM_SIZE
	.align		4
.L_1055:
        /*0018*/ 	.byte	0x03, 0x19
        /*001a*/ 	.short	0x0c30


	//----- nvinfo : EIATTR_KPARAM_INFO
	.align		4
        /*001c*/ 	.byte	0x04, 0x17
        /*001e*/ 	.short	(.L_1057 - .L_1056)
.L_1056:
        /*0020*/ 	.word	0x00000000
        /*0024*/ 	.short	0x000c
        /*0026*/ 	.short	0x0c2c
        /*0028*/ 	.byte	0x00, 0xf0, 0x11, 0x00


	//----- nvinfo : EIATTR_KPARAM_INFO
	.align		4
.L_1057:
        /*002c*/ 	.byte	0x04, 0x17
        /*002e*/ 	.short	(.L_1059 - .L_1058)
.L_1058:
        /*0030*/ 	.word	0x00000000
        /*0034*/ 	.short	0x000b
        /*0036*/ 	.short	0x0c28
        /*0038*/ 	.byte	0x00, 0xf0, 0x11, 0x00


	//----- nvinfo : EIATTR_KPARAM_INFO
	.align		4
.L_1059:
        /*003c*/ 	.byte	0x04, 0x17
        /*003e*/ 	.short	(.L_1061 - .L_1060)
.L_1060:
        /*0040*/ 	.word	0x00000000
        /*0044*/ 	.short	0x000a
        /*0046*/ 	.short	0x0c20
        /*0048*/ 	.byte	0x00, 0xf0, 0x21, 0x00


	//----- nvinfo : EIATTR_KPARAM_INFO
	.align		4
.L_1061:
        /*004c*/ 	.byte	0x04, 0x17
        /*004e*/ 	.short	(.L_1063 - .L_1062)
.L_1062:
        /*0050*/ 	.word	0x00000000
        /*0054*/ 	.short	0x0009
        /*0056*/ 	.short	0x0c1c
        /*0058*/ 	.byte	0x00, 0xf0, 0x11, 0x00


	//----- nvinfo : EIATTR_KPARAM_INFO
	.align		4
.L_1063:
        /*005c*/ 	.byte	0x04, 0x17
        /*005e*/ 	.short	(.L_1065 - .L_1064)
.L_1064:
        /*0060*/ 	.word	0x00000000
        /*0064*/ 	.short	0x0008
        /*0066*/ 	.short	0x0c18
        /*0068*/ 	.byte	0x00, 0xf0, 0x11, 0x00


	//----- nvinfo : EIATTR_KPARAM_INFO
	.align		4
.L_1065:
        /*006c*/ 	.byte	0x04, 0x17
        /*006e*/ 	.short	(.L_1067 - .L_1066)
.L_1066:
        /*0070*/ 	.word	0x00000000
        /*0074*/ 	.short	0x0007
        /*0076*/ 	.short	0x0c10
        /*0078*/ 	.byte	0x00, 0xf0, 0x21, 0x00


	//----- nvinfo : EIATTR_KPARAM_INFO
	.align		4
.L_1067:
        /*007c*/ 	.byte	0x04, 0x17
        /*007e*/ 	.short	(.L_1069 - .L_1068)
.L_1068:
        /*0080*/ 	.word	0x00000000
        /*0084*/ 	.short	0x0006
        /*0086*/ 	.short	0x0c0c
        /*0088*/ 	.byte	0x00, 0xf0, 0x11, 0x00


	//----- nvinfo : EIATTR_KPARAM_INFO
	.align		4
.L_1069:
        /*008c*/ 	.byte	0x04, 0x17
        /*008e*/ 	.short	(.L_1071 - .L_1070)
.L_1070:
        /*0090*/ 	.word	0x00000000
        /*0094*/ 	.short	0x0005
        /*0096*/ 	.short	0x0c08
        /*0098*/ 	.byte	0x00, 0xf0, 0x11, 0x00


	//----- nvinfo : EIATTR_KPARAM_INFO
	.align		4
.L_1071:
        /*009c*/ 	.byte	0x04, 0x17
        /*009e*/ 	.short	(.L_1073 - .L_1072)
.L_1072:
        /*00a0*/ 	.word	0x00000000
        /*00a4*/ 	.short	0x0004
        /*00a6*/ 	.short	0x0c00
        /*00a8*/ 	.byte	0x00, 0xf0, 0x21, 0x00


	//----- nvinfo : EIATTR_KPARAM_INFO
	.align		4
.L_1073:
        /*00ac*/ 	.byte	0x04, 0x17
        /*00ae*/ 	.short	(.L_1075 - .L_1074)
.L_1074:
        /*00b0*/ 	.word	0x00000000
        /*00b4*/ 	.short	0x0003
        /*00b6*/ 	.short	0x0bf8
        /*00b8*/ 	.byte	0x00, 0xf0, 0x05, 0x00


	//----- nvinfo : EIATTR_KPARAM_INFO
	.align		4
.L_1075:
        /*00bc*/ 	.byte	0x04, 0x17
        /*00be*/ 	.short	(.L_1077 - .L_1076)
.L_1076:
        /*00c0*/ 	.word	0x00000000
        /*00c4*/ 	.short	0x0002
        /*00c6*/ 	.short	0x0010
        /*00c8*/ 	.byte	0x00, 0xf0, 0xa1, 0x2f


	//----- nvinfo : EIATTR_KPARAM_INFO
	.align		4
.L_1077:
        /*00cc*/ 	.byte	0x04, 0x17
        /*00ce*/ 	.short	(.L_1079 - .L_1078)
.L_1078:
        /*00d0*/ 	.word	0x00000000
        /*00d4*/ 	.short	0x0001
        /*00d6*/ 	.short	0x0008
        /*00d8*/ 	.byte	0x00, 0xf0, 0x21, 0x00


	//----- nvinfo : EIATTR_KPARAM_INFO
	.align		4
.L_1079:
        /*00dc*/ 	.byte	0x04, 0x17
        /*00de*/ 	.short	(.L_1081 - .L_1080)
.L_1080:
        /*00e0*/ 	.word	0x00000000
        /*00e4*/ 	.short	0x0000
        /*00e6*/ 	.short	0x0000
        /*00e8*/ 	.byte	0x00, 0xf0, 0x21, 0x00


	//----- nvinfo : EIATTR_MAXREG_COUNT
	.align		4
.L_1081:
        /*00ec*/ 	.byte	0x03, 0x1b
        /*00ee*/ 	.short	0x00ff


	//----- nvinfo : EIATTR_EXTERNS
	.align		4
        /*00f0*/ 	.byte	0x04, 0x0f
        /*00f2*/ 	.short	(.L_1083 - .L_1082)


	//   ....[0]....
	.align		4
.L_1082:
        /*00f4*/ 	.word	index@(__assertfail)


	//----- nvinfo : EIATTR_MERCURY_ISA_VERSION
	.align		4
.L_1083:
        /*00f8*/ 	.byte	0x03, 0x5f
        /*00fa*/ 	.short	0x0000


	//----- nvinfo : EIATTR_SYSCALL_OFFSETS
	.align		4
        /*00fc*/ 	.byte	0x04, 0x46
        /*00fe*/ 	.short	(.L_1085 - .L_1084)


	//   ....[0]....
.L_1084:
        /*0100*/ 	.word	0x00000160


	//   ....[1]....
        /*0104*/ 	.word	0x000002c0


	//   ....[2]....
        /*0108*/ 	.word	0x00000420


	//   ....[3]....
        /*010c*/ 	.word	0x00000580


	//----- nvinfo : EIATTR_EXIT_INSTR_OFFSETS
	.align		4
.L_1085:
        /*0110*/ 	.byte	0x04, 0x1c
        /*0112*/ 	.short	(.L_1087 - .L_1086)


	//   ....[0]....
.L_1086:
        /*0114*/ 	.word	0x000005e0


	//   ....[1]....
        /*0118*/ 	.word	0x00001280


	//   ....[2]....
        /*011c*/ 	.word	0x00002710


	//----- nvinfo : EIATTR_CRS_STACK_SIZE
	.align		4
.L_1087:
        /*0120*/ 	.byte	0x04, 0x1e
        /*0122*/ 	.short	(.L_1089 - .L_1088)
.L_1088:
        /*0124*/ 	.word	0x00000000
.L_1089:


//--------------------- .nv.info._Z25multi_tensor_apply_kernelI18TensorListMetadataILi5EE25DistAdamCapturableFunctorIN3c104HalfES4_fEJPfffPiifS6_10adamMode_tfEEvlPViT_T0_DpT1_ --------------------------
	.section	.nv.info._Z25multi_tensor_apply_kernelI18TensorListMetadataILi5EE25DistAdamCapturableFunctorIN3c104HalfES4_fEJPfffPiifS6_10adamMode_tfEEvlPViT_T0_DpT1_,"",@"SHT_CUDA_INFO"
	.sectionflags	@""
	.align	4


	//----- nvinfo : EIATTR_CUDA_API_VERSION
	.align		4
        /*0000*/ 	.byte	0x04, 0x37
        /*0002*/ 	.short	(.L_1091 - .L_1090)
.L_1090:
        /*0004*/ 	.word	0x00000082


	//----- nvinfo : EIATTR_SW2861232_WAR
	.align		4
.L_1091:
        /*0008*/ 	.byte	0x01, 0x35
	.zero		2


	//----- nvinfo : EIATTR_PARAM_CBANK
	.align		4
        /*000c*/ 	.byte	0x04, 0x0a
        /*000e*/ 	.short	(.L_1093 - .L_1092)
	.align		4
.L_1092:
        /*0010*/ 	.word	index@(.nv.constant0._Z25multi_tensor_apply_kernelI18TensorListMetadataILi5EE25DistAdamCapturableFunctorIN3c104HalfES4_fEJPfffPiifS6_10adamMode_tfEEvlPViT_T0_DpT1_)
        /*0014*/ 	.short	0x0160
        /*0016*/ 	.short	0x0c30


	//----- nvinfo : EIATTR_CBANK_PARAM_SIZE
	.align		4
.L_1093:
        /*0018*/ 	.byte	0x03, 0x19
        /*001a*/ 	.short	0x0c30


	//----- nvinfo : EIATTR_KPARAM_INFO
	.align		4
        /*001c*/ 	.byte	0x04, 0x17
        /*001e*/ 	.short	(.L_1095 - .L_1094)
.L_1094:
        /*0020*/ 	.word	0x00000000
        /*0024*/ 	.short	0x000c
        /*0026*/ 	.short	0x0c2c
        /*0028*/ 	.byte	0x00, 0xf0, 0x11, 0x00


	//----- nvinfo : EIATTR_KPARAM_INFO
	.align		4
.L_1095:
        /*002c*/ 	.byte	0x04, 0x17
        /*002e*/ 	.short	(.L_1097 - .L_1096)
.L_1096:
        /*0030*/ 	.word	0x00000000
        /*0034*/ 	.short	0x000b
        /*0036*/ 	.short	0x0c28
        /*0038*/ 	.byte	0x00, 0xf0, 0x11, 0x00


	//----- nvinfo : EIATTR_KPARAM_INFO
	.align		4
.L_1097:
        /*003c*/ 	.byte	0x04, 0x17
        /*003e*/ 	.short	(.L_1099 - .L_1098)
.L_1098:
        /*0040*/ 	.word	0x00000000
        /*0044*/ 	.short	0x000a
        /*0046*/ 	.short	0x0c20
        /*0048*/ 	.byte	0x00, 0xf0, 0x21, 0x00


	//----- nvinfo : EIATTR_KPARAM_INFO
	.align		4
.L_1099:
        /*004c*/ 	.byte	0x04, 0x17
        /*004e*/ 	.short	(.L_1101 - .L_1100)
.L_1100:
        /*0050*/ 	.word	0x00000000
        /*0054*/ 	.short	0x0009
        /*0056*/ 	.short	0x0c1c
        /*0058*/ 	.byte	0x00, 0xf0, 0x11, 0x00


	//----- nvinfo : EIATTR_KPARAM_INFO
	.align		4
.L_1101:
        /*005c*/ 	.byte	0x04, 0x17
        /*005e*/ 	.short	(.L_1103 - .L_1102)
.L_1102:
        /*0060*/ 	.word	0x00000000
        /*0064*/ 	.short	0x0008
        /*0066*/ 	.short	0x0c18
        /*0068*/ 	.byte	0x00, 0xf0, 0x11, 0x00


	//----- nvinfo : EIATTR_KPARAM_INFO
	.align		4
.L_1103:
        /*006c*/ 	.byte	0x04, 0x17
        /*006e*/ 	.short	(.L_1105 - .L_1104)
.L_1104:
        /*0070*/ 	.word	0x00000000
        /*0074*/ 	.short	0x0007
        /*0076*/ 	.short	0x0c10
        /*0078*/ 	.byte	0x00, 0xf0, 0x21, 0x00


	//----- nvinfo : EIATTR_KPARAM_INFO
	.align		4
.L_1105:
        /*007c*/ 	.byte	0x04, 0x17
        /*007e*/ 	.short	(.L_1107 - .L_1106)
.L_1106:
        /*0080*/ 	.word	0x00000000
        /*0084*/ 	.short	0x0006
        /*0086*/ 	.short	0x0c0c
        /*0088*/ 	.byte	0x00, 0xf0, 0x11, 0x00


	//----- nvinfo : EIATTR_KPARAM_INFO
	.align		4
.L_1107:
        /*008c*/ 	.byte	0x04, 0x17
        /*008e*/ 	.short	(.L_1109 - .L_1108)
.L_1108:
        /*0090*/ 	.word	0x00000000
        /*0094*/ 	.short	0x0005
        /*0096*/ 	.short	0x0c08
        /*0098*/ 	.byte	0x00, 0xf0, 0x11, 0x00


	//----- nvinfo : EIATTR_KPARAM_INFO
	.align		4
.L_1109:
        /*009c*/ 	.byte	0x04, 0x17
        /*009e*/ 	.short	(.L_1111 - .L_1110)
.L_1110:
        /*00a0*/ 	.word	0x00000000
        /*00a4*/ 	.short	0x0004
        /*00a6*/ 	.short	0x0c00
        /*00a8*/ 	.byte	0x00, 0xf0, 0x21, 0x00


	//----- nvinfo : EIATTR_KPARAM_INFO
	.align		4
.L_1111:
        /*00ac*/ 	.byte	0x04, 0x17
        /*00ae*/ 	.short	(.L_1113 - .L_1112)
.L_1112:
        /*00b0*/ 	.word	0x00000000
        /*00b4*/ 	.short	0x0003
        /*00b6*/ 	.short	0x0bf8
        /*00b8*/ 	.byte	0x00, 0xf0, 0x05, 0x00


	//----- nvinfo : EIATTR_KPARAM_INFO
	.align		4
.L_1113:
        /*00bc*/ 	.byte	0x04, 0x17
        /*00be*/ 	.short	(.L_1115 - .L_1114)
.L_1114:
        /*00c0*/ 	.word	0x00000000
        /*00c4*/ 	.short	0x0002
        /*00c6*/ 	.short	0x0010
        /*00c8*/ 	.byte	0x00, 0xf0, 0xa1, 0x2f


	//----- nvinfo : EIATTR_KPARAM_INFO
	.align		4
.L_1115:
        /*00cc*/ 	.byte	0x04, 0x17
        /*00ce*/ 	.short	(.L_1117 - .L_1116)
.L_1116:
        /*00d0*/ 	.word	0x00000000
        /*00d4*/ 	.short	0x0001
        /*00d6*/ 	.short	0x0008
        /*00d8*/ 	.byte	0x00, 0xf0, 0x21, 0x00


	//----- nvinfo : EIATTR_KPARAM_INFO
	.align		4
.L_1117:
        /*00dc*/ 	.byte	0x04, 0x17
        /*00de*/ 	.short	(.L_1119 - .L_1118)
.L_1118:
        /*00e0*/ 	.word	0x00000000
        /*00e4*/ 	.short	0x0000
        /*00e6*/ 	.short	0x0000
        /*00e8*/ 	.byte	0x00, 0xf0, 0x21, 0x00


	//----- nvinfo : EIATTR_MAXREG_COUNT
	.align		4
.L_1119:
        /*00ec*/ 	.byte	0x03, 0x1b
        /*00ee*/ 	.short	0x00ff


	//----- nvinfo : EIATTR_EXTERNS
	.align		4
        /*00f0*/ 	.byte	0x04, 0x0f
        /*00f2*/ 	.short	(.L_1121 - .L_1120)


	//   ....[0]....
	.align		4
.L_1120:
        /*00f4*/ 	.word	index@(__assertfail)


	//----- nvinfo : EIATTR_MERCURY_ISA_VERSION
	.align		4
.L_1121:
        /*00f8*/ 	.byte	0x03, 0x5f
        /*00fa*/ 	.short	0x0000


	//----- nvinfo : EIATTR_SYSCALL_OFFSETS
	.align		4
        /*00fc*/ 	.byte	0x04, 0x46
        /*00fe*/ 	.short	(.L_1123 - .L_1122)


	//   ....[0]....
.L_1122:
        /*0100*/ 	.word	0x00000160


	//   ....[1]....
        /*0104*/ 	.word	0x000002c0


	//   ....[2]....
        /*0108*/ 	.word	0x00000420


	//   ....[3]....
        /*010c*/ 	.word	0x00000580


	//----- nvinfo : EIATTR_EXIT_INSTR_OFFSETS
	.align		4
.L_1123:
        /*0110*/ 	.byte	0x04, 0x1c
        /*0112*/ 	.short	(.L_1125 - .L_1124)


	//   ....[0]....
.L_1124:
        /*0114*/ 	.word	0x000005e0


	//   ....[1]....
        /*0118*/ 	.word	0x00001280


	//   ....[2]....
        /*011c*/ 	.word	0x00002790


	//----- nvinfo : EIATTR_CRS_STACK_SIZE
	.align		4
.L_1125:
        /*0120*/ 	.byte	0x04, 0x1e
        /*0122*/ 	.short	(.L_1127 - .L_1126)
.L_1126:
        /*0124*/ 	.word	0x00000000
.L_1127:


//--------------------- .nv.info._Z25multi_tensor_apply_kernelI18TensorListMetadataILi5EE25DistAdamCapturableFunctorIN3c104HalfEfNS3_8BFloat16EEJPfffPiifS7_10adamMode_tfEEvlPViT_T0_DpT1_ --------------------------
	.section	.nv.info._Z25multi_tensor_apply_kernelI18TensorListMetadataILi5EE25DistAdamCapturableFunctorIN3c104HalfEfNS3_8BFloat16EEJPfffPiifS7_10adamMode_tfEEvlPViT_T0_DpT1_,"",@"SHT_CUDA_INFO"
	.sectionflags	@""
	.align	4


	//----- nvinfo : EIATTR_CUDA_API_VERSION
	.align		4
        /*0000*/ 	.byte	0x04, 0x37
        /*0002*/ 	.short	(.L_1129 - .L_1128)
.L_1128:
        /*0004*/ 	.word	0x00000082


	//----- nvinfo : EIATTR_SW2861232_WAR
	.align		4
.L_1129:
        /*0008*/ 	.byte	0x01, 0x35
	.zero		2


	//----- nvinfo : EIATTR_PARAM_CBANK
	.align		4
        /*000c*/ 	.byte	0x04, 0x0a
        /*000e*/ 	.short	(.L_1131 - .L_1130)
	.align		4
.L_1130:
        /*0010*/ 	.word	index@(.nv.constant0._Z25multi_tensor_apply_kernelI18TensorListMetadataILi5EE25DistAdamCapturableFunctorIN3c104HalfEfNS3_8BFloat16EEJPfffPiifS7_10adamMode_tfEEvlPViT_T0_DpT1_)
        /*0014*/ 	.short	0x0160
        /*0016*/ 	.short	0x0c30


	//----- nvinfo : EIATTR_CBANK_PARAM_SIZE
	.align		4
.L_1131:
        /*0018*/ 	.byte	0x03, 0x19
        /*001a*/ 	.short	0x0c30


	//----- nvinfo : EIATTR_KPARAM_INFO
	.align		4
        /*001c*/ 	.byte	0x04, 0x17
        /*001e*/ 	.short	(.L_1133 - .L_1132)
.L_1132:
        /*0020*/ 	.word	0x00000000
        /*0024*/ 	.short	0x000c
        /*0026*/ 	.short	0x0c2c
        /*0028*/ 	.byte	0x00, 0xf0, 0x11, 0x00


	//----- nvinfo : EIATTR_KPARAM_INFO
	.align		4
.L_1133:
        /*002c*/ 	.byte	0x04, 0x17
        /*002e*/ 	.short	(.L_1135 - .L_1134)
.L_1134:
        /*0030*/ 	.word	0x00000000
        /*0034*/ 	.short	0x000b
        /*0036*/ 	.short	0x0c28
        /*0038*/ 	.byte	0x00, 0xf0, 0x11, 0x00


	//----- nvinfo : EIATTR_KPARAM_INFO
	.align		4
.L_1135:
        /*003c*/ 	.byte	0x04, 0x17
        /*003e*/ 	.short	(.L_1137 - .L_1136)
.L_1136:
        /*0040*/ 	.word	0x00000000
        /*0044*/ 	.short	0x000a
        /*0046*/ 	.short	0x0c20
        /*0048*/ 	.byte	0x00, 0xf0, 0x21, 0x00


	//----- nvinfo : EIATTR_KPARAM_INFO
	.align		4
.L_1137:
        /*004c*/ 	.byte	0x04, 0x17
        /*004e*/ 	.short	(.L_1139 - .L_1138)
.L_1138:
        /*0050*/ 	.word	0x00000000
        /*0054*/ 	.short	0x0009
        /*0056*/ 	.short	0x0c1c
        /*0058*/ 	.byte	0x00, 0xf0, 0x11, 0x00


	//----- nvinfo : EIATTR_KPARAM_INFO
	.align		4
.L_1139:
        /*005c*/ 	.byte	0x04, 0x17
        /*005e*/ 	.short	(.L_1141 - .L_1140)
.L_1140:
        /*0060*/ 	.word	0x00000000
        /*0064*/ 	.short	0x0008
        /*0066*/ 	.short	0x0c18
        /*0068*/ 	.byte	0x00, 0xf0, 0x11, 0x00


	//----- nvinfo : EIATTR_KPARAM_INFO
	.align		4
.L_1141:
        /*006c*/ 	.byte	0x04, 0x17
        /*006e*/ 	.short	(.L_1143 - .L_1142)
.L_1142:
        /*0070*/ 	.word	0x00000000
        /*0074*/ 	.short	0x0007
        /*0076*/ 	.short	0x0c10
        /*0078*/ 	.byte	0x00, 0xf0, 0x21, 0x00


	//----- nvinfo : EIATTR_KPARAM_INFO
	.align		4
.L_1143:
        /*007c*/ 	.byte	0x04, 0x17
        /*007e*/ 	.short	(.L_1145 - .L_1144)
.L_1144:
        /*0080*/ 	.word	0x00000000
        /*0084*/ 	.short	0x0006
        /*0086*/ 	.short	0x0c0c
        /*0088*/ 	.byte	0x00, 0xf0, 0x11, 0x00


	//----- nvinfo : EIATTR_KPARAM_INFO
	.align		4
.L_1145:
        /*008c*/ 	.byte	0x04, 0x17
        /*008e*/ 	.short	(.L_1147 - .L_1146)
.L_1146:
        /*0090*/ 	.word	0x00000000
        /*0094*/ 	.short	0x0005
        /*0096*/ 	.short	0x0c08
        /*0098*/ 	.byte	0x00, 0xf0, 0x11, 0x00


	//----- nvinfo : EIATTR_KPARAM_INFO
	.align		4
.L_1147:
        /*009c*/ 	.byte	0x04, 0x17
        /*009e*/ 	.short	(.L_1149 - .L_1148)
.L_1148:
        /*00a0*/ 	.word	0x00000000
        /*00a4*/ 	.short	0x0004
        /*00a6*/ 	.short	0x0c00
        /*00a8*/ 	.byte	0x00, 0xf0, 0x21, 0x00


	//----- nvinfo : EIATTR_KPARAM_INFO
	.align		4
.L_1149:
        /*00ac*/ 	.byte	0x04, 0x17
        /*00ae*/ 	.short	(.L_1151 - .L_1150)
.L_1150:
        /*00b0*/ 	.word	0x00000000
        /*00b4*/ 	.short	0x0003
        /*00b6*/ 	.short	0x0bf8
        /*00b8*/ 	.byte	0x00, 0xf0, 0x05, 0x00


	//----- nvinfo : EIATTR_KPARAM_INFO
	.align		4
.L_1151:
        /*00bc*/ 	.byte	0x04, 0x17
        /*00be*/ 	.short	(.L_1153 - .L_1152)
.L_1152:
        /*00c0*/ 	.word	0x00000000
        /*00c4*/ 	.short	0x0002
        /*00c6*/ 	.short	0x0010
        /*00c8*/ 	.byte	0x00, 0xf0, 0xa1, 0x2f


	//----- nvinfo : EIATTR_KPARAM_INFO
	.align		4
.L_1153:
        /*00cc*/ 	.byte	0x04, 0x17
        /*00ce*/ 	.short	(.L_1155 - .L_1154)
.L_1154:
        /*00d0*/ 	.word	0x00000000
        /*00d4*/ 	.short	0x0001
        /*00d6*/ 	.short	0x0008
        /*00d8*/ 	.byte	0x00, 0xf0, 0x21, 0x00


	//----- nvinfo : EIATTR_KPARAM_INFO
	.align		4
.L_1155:
        /*00dc*/ 	.byte	0x04, 0x17
        /*00de*/ 	.short	(.L_1157 - .L_1156)
.L_1156:
        /*00e0*/ 	.word	0x00000000
        /*00e4*/ 	.short	0x0000
        /*00e6*/ 	.short	0x0000
        /*00e8*/ 	.byte	0x00, 0xf0, 0x21, 0x00


	//----- nvinfo : EIATTR_MAXREG_COUNT
	.align		4
.L_1157:
        /*00ec*/ 	.byte	0x03, 0x1b
        /*00ee*/ 	.short	0x00ff


	//----- nvinfo : EIATTR_EXTERNS
	.align		4
        /*00f0*/ 	.byte	0x04, 0x0f
        /*00f2*/ 	.short	(.L_1159 - .L_1158)


	//   ....[0]....
	.align		4
.L_1158:
        /*00f4*/ 	.word	index@(__assertfail)


	//----- nvinfo : EIATTR_MERCURY_ISA_VERSION
	.align		4
.L_1159:
        /*00f8*/ 	.byte	0x03, 0x5f
        /*00fa*/ 	.short	0x0000


	//----- nvinfo : EIATTR_SYSCALL_OFFSETS
	.align		4
        /*00fc*/ 	.byte	0x04, 0x46
        /*00fe*/ 	.short	(.L_1161 - .L_1160)


	//   ....[0]....
.L_1160:
        /*0100*/ 	.word	0x00000160


	//   ....[1]....
        /*0104*/ 	.word	0x000002c0


	//   ....[2]....
        /*0108*/ 	.word	0x00000420


	//   ....[3]....
        /*010c*/ 	.word	0x00000580


	//----- nvinfo : EIATTR_EXIT_INSTR_OFFSETS
	.align		4
.L_1161:
        /*0110*/ 	.byte	0x04, 0x1c
        /*0112*/ 	.short	(.L_1163 - .L_1162)


	//   ....[0]....
.L_1162:
        /*0114*/ 	.word	0x000005e0


	//   ....[1]....
        /*0118*/ 	.word	0x00001280


	//   ....[2]....
        /*011c*/ 	.word	0x000027a0


	//----- nvinfo : EIATTR_CRS_STACK_SIZE
	.align		4
.L_1163:
        /*0120*/ 	.byte	0x04, 0x1e
        /*0122*/ 	.short	(.L_1165 - .L_1164)
.L_1164:
        /*0124*/ 	.word	0x00000000
.L_1165:


//--------------------- .nv.info._Z25multi_tensor_apply_kernelI18TensorListMetadataILi5EE25DistAdamCapturableFunctorIN3c104HalfEfS4_EJPfffPiifS6_10adamMode_tfEEvlPViT_T0_DpT1_ --------------------------
	.section	.nv.info._Z25multi_tensor_apply_kernelI18TensorListMetadataILi5EE25DistAdamCapturableFunctorIN3c104HalfEfS4_EJPfffPiifS6_10adamMode_tfEEvlPViT_T0_DpT1_,"",@"SHT_CUDA_INFO"
	.sectionflags	@""
	.align	4


	//----- nvinfo : EIATTR_CUDA_API_VERSION
	.align		4
        /*0000*/ 	.byte	0x04, 0x37
        /*0002*/ 	.short	(.L_1167 - .L_1166)
.L_1166:
        /*0004*/ 	.word	0x00000082


	//----- nvinfo : EIATTR_SW2861232_WAR
	.align		4
.L_1167:
        /*0008*/ 	.byte	0x01, 0x35
	.zero		2


	//----- nvinfo : EIATTR_PARAM_CBANK
	.align		4
        /*000c*/ 	.byte	0x04, 0x0a
        /*000e*/ 	.short	(.L_1169 - .L_1168)
	.align		4
.L_1168:
        /*0010*/ 	.word	index@(.nv.constant0._Z25multi_tensor_apply_kernelI18TensorListMetadataILi5EE25DistAdamCapturableFunctorIN3c104HalfEfS4_EJPfffPiifS6_10adamMode_tfEEvlPViT_T0_DpT1_)
        /*0014*/ 	.short	0x0160
        /*0016*/ 	.short	0x0c30


	//----- nvinfo : EIATTR_CBANK_PARAM_SIZE
	.align		4
.L_1169:
        /*0018*/ 	.byte	0x03, 0x19
        /*001a*/ 	.short	0x0c30


	//----- nvinfo : EIATTR_KPARAM_INFO
	.align		4
        /*001c*/ 	.byte	0x04, 0x17
        /*001e*/ 	.short	(.L_1171 - .L_1170)
.L_1170:
        /*0020*/ 	.word	0x00000000
        /*0024*/ 	.short	0x000c
        /*0026*/ 	.short	0x0c2c
        /*0028*/ 	.byte	0x00, 0xf0, 0x11, 0x00


	//----- nvinfo : EIATTR_KPARAM_INFO
	.align		4
.L_1171:
        /*002c*/ 	.byte	0x04, 0x17
        /*002e*/ 	.short	(.L_1173 - .L_1172)
.L_1172:
        /*0030*/ 	.word	0x00000000
        /*0034*/ 	.short	0x000b
        /*0036*/ 	.short	0x0c28
        /*0038*/ 	.byte	0x00, 0xf0, 0x11, 0x00


	//----- nvinfo : EIATTR_KPARAM_INFO
	.align		4
.L_1173:
        /*003c*/ 	.byte	0x04, 0x17
        /*003e*/ 	.short	(.L_1175 - .L_1174)
.L_1174:
        /*0040*/ 	.word	0x00000000
        /*0044*/ 	.short	0x000a
        /*0046*/ 	.short	0x0c20
        /*0048*/ 	.byte	0x00, 0xf0, 0x21, 0x00


	//----- nvinfo : EIATTR_KPARAM_INFO
	.align		4
.L_1175:
        /*004c*/ 	.byte	0x04, 0x17
        /*004e*/ 	.short	(.L_1177 - .L_1176)
.L_1176:
        /*0050*/ 	.word	0x00000000
        /*0054*/ 	.short	0x0009
        /*0056*/ 	.short	0x0c1c
        /*0058*/ 	.byte	0x00, 0xf0, 0x11, 0x00


	//----- nvinfo : EIATTR_KPARAM_INFO
	.align		4
.L_1177:
        /*005c*/ 	.byte	0x04, 0x17
        /*005e*/ 	.short	(.L_1179 - .L_1178)
.L_1178:
        /*0060*/ 	.word	0x00000000
        /*0064*/ 	.short	0x0008
        /*0066*/ 	.short	0x0c18
        /*0068*/ 	.byte	0x00, 0xf0, 0x11, 0x00


	//----- nvinfo : EIATTR_KPARAM_INFO
	.align		4
.L_1179:
        /*006c*/ 	.byte	0x04, 0x17
        /*006e*/ 	.short	(.L_1181 - .L_1180)
.L_1180:
        /*0070*/ 	.word	0x00000000
        /*0074*/ 	.short	0x0007
        /*0076*/ 	.short	0x0c10
        /*0078*/ 	.byte	0x00, 0xf0, 0x21, 0x00


	//----- nvinfo : EIATTR_KPARAM_INFO
	.align		4
.L_1181:
        /*007c*/ 	.byte	0x04, 0x17
        /*007e*/ 	.short	(.L_1183 - .L_1182)
.L_1182:
        /*0080*/ 	.word	0x00000000
        /*0084*/ 	.short	0x0006
        /*0086*/ 	.short	0x0c0c
        /*0088*/ 	.byte	0x00, 0xf0, 0x11, 0x00


	//----- nvinfo : EIATTR_KPARAM_INFO
	.align		4
.L_1183:
        /*008c*/ 	.byte	0x04, 0x17
        /*008e*/ 	.short	(.L_1185 - .L_1184)
.L_1184:
        /*0090*/ 	.word	0x00000000
        /*0094*/ 	.short	0x0005
        /*0096*/ 	.short	0x0c08
        /*0098*/ 	.byte	0x00, 0xf0, 0x11, 0x00


	//----- nvinfo : EIATTR_KPARAM_INFO
	.align		4
.L_1185:
        /*009c*/ 	.byte	0x04, 0x17
        /*009e*/ 	.short	(.L_1187 - .L_1186)
.L_1186:
        /*00a0*/ 	.word	0x00000000
        /*00a4*/ 	.short	0x0004
        /*00a6*/ 	.short	0x0c00
        /*00a8*/ 	.byte	0x00, 0xf0, 0x21, 0x00


	//----- nvinfo : EIATTR_KPARAM_INFO
	.align		4
.L_1187:
        /*00ac*/ 	.byte	0x04, 0x17
        /*00ae*/ 	.short	(.L_1189 - .L_1188)
.L_1188:
        /*00b0*/ 	.word	0x00000000
        /*00b4*/ 	.short	0x0003
        /*00b6*/ 	.short	0x0bf8
        /*00b8*/ 	.byte	0x00, 0xf0, 0x05, 0x00


	//----- nvinfo : EIATTR_KPARAM_INFO
	.align		4
.L_1189:
        /*00bc*/ 	.byte	0x04, 0x17
        /*00be*/ 	.short	(.L_1191 - .L_1190)
.L_1190:
        /*00c0*/ 	.word	0x00000000
        /*00c4*/ 	.short	0x0002
        /*00c6*/ 	.short	0x0010
        /*00c8*/ 	.byte	0x00, 0xf0, 0xa1, 0x2f


	//----- nvinfo : EIATTR_KPARAM_INFO
	.align		4
.L_1191:
        /*00cc*/ 	.byte	0x04, 0x17
        /*00ce*/ 	.short	(.L_1193 - .L_1192)
.L_1192:
        /*00d0*/ 	.word	0x00000000
        /*00d4*/ 	.short	0x0001
        /*00d6*/ 	.short	0x0008
        /*00d8*/ 	.byte	0x00, 0xf0, 0x21, 0x00


	//----- nvinfo : EIATTR_KPARAM_INFO
	.align		4
.L_1193:
        /*00dc*/ 	.byte	0x04, 0x17
        /*00de*/ 	.short	(.L_1195 - .L_1194)
.L_1194:
        /*00e0*/ 	.word	0x00000000
        /*00e4*/ 	.short	0x0000
        /*00e6*/ 	.short	0x0000
        /*00e8*/ 	.byte	0x00, 0xf0, 0x21, 0x00


	//----- nvinfo : EIATTR_MAXREG_COUNT
	.align		4
.L_1195:
        /*00ec*/ 	.byte	0x03, 0x1b
        /*00ee*/ 	.short	0x00ff


	//----- nvinfo : EIATTR_EXTERNS
	.align		4
        /*00f0*/ 	.byte	0x04, 0x0f
        /*00f2*/ 	.short	(.L_1197 - .L_1196)


	//   ....[0]....
	.align		4
.L_1196:
        /*00f4*/ 	.word	index@(__assertfail)


	//----- nvinfo : EIATTR_MERCURY_ISA_VERSION
	.align		4
.L_1197:
        /*00f8*/ 	.byte	0x03, 0x5f
        /*00fa*/ 	.short	0x0000


	//----- nvinfo : EIATTR_SYSCALL_OFFSETS
	.align		4
        /*00fc*/ 	.byte	0x04, 0x46
        /*00fe*/ 	.short	(.L_1199 - .L_1198)


	//   ....[0]....
.L_1198:
        /*0100*/ 	.word	0x00000160


	//   ....[1]....
        /*0104*/ 	.word	0x000002c0


	//   ....[2]....
        /*0108*/ 	.word	0x00000420


	//   ....[3]....
        /*010c*/ 	.word	0x00000580


	//----- nvinfo : EIATTR_EXIT_INSTR_OFFSETS
	.align		4
.L_1199:
        /*0110*/ 	.byte	0x04, 0x1c
        /*0112*/ 	.short	(.L_1201 - .L_1200)


	//   ....[0]....
.L_1200:
        /*0114*/ 	.word	0x000005e0


	//   ....[1]....
        /*0118*/ 	.word	0x00001280


	//   ....[2]....
        /*011c*/ 	.word	0x000026f0


	//----- nvinfo : EIATTR_CRS_STACK_SIZE
	.align		4
.L_1201:
        /*0120*/ 	.byte	0x04, 0x1e
        /*0122*/ 	.short	(.L_1203 - .L_1202)
.L_1202:
        /*0124*/ 	.word	0x00000000
.L_1203:


//--------------------- .nv.info._Z25multi_tensor_apply_kernelI18TensorListMetadataILi5EE25DistAdamCapturableFunctorIN3c104HalfEffEJPfffPiifS6_10adamMode_tfEEvlPViT_T0_DpT1_ --------------------------
	.section	.nv.info._Z25multi_tensor_apply_kernelI18TensorListMetadataILi5EE25DistAdamCapturableFunctorIN3c104HalfEffEJPfffPiifS6_10adamMode_tfEEvlPViT_T0_DpT1_,"",@"SHT_CUDA_INFO"
	.sectionflags	@""
	.align	4


	//----- nvinfo : EIATTR_CUDA_API_VERSION
	.align		4
        /*0000*/ 	.byte	0x04, 0x37
        /*0002*/ 	.short	(.L_1205 - .L_1204)
.L_1204:
        /*0004*/ 	.word	0x00000082


	//----- nvinfo : EIATTR_SW2861232_WAR
	.align		4
.L_1205:
        /*0008*/ 	.byte	0x01, 0x35
	.zero		2


	//----- nvinfo : EIATTR_PARAM_CBANK
	.align		4
        /*000c*/ 	.byte	0x04, 0x0a
        /*000e*/ 	.short	(.L_1207 - .L_1206)
	.align		4
.L_1206:
        /*0010*/ 	.word	index@(.nv.constant0._Z25multi_tensor_apply_kernelI18TensorListMetadataILi5EE25DistAdamCapturableFunctorIN3c104HalfEffEJPfffPiifS6_10adamMode_tfEEvlPViT_T0_DpT1_)
        /*0014*/ 	.short	0x0160
        /*0016*/ 	.short	0x0c30


	//----- nvinfo : EIATTR_CBANK_PARAM_SIZE
	.align		4
.L_1207:
        /*0018*/ 	.byte	0x03, 0x19
        /*001a*/ 	.short	0x0c30


	//----- nvinfo : EIATTR_KPARAM_INFO
	.align		4
        /*001c*/ 	.byte	0x04, 0x17
        /*001e*/ 	.short	(.L_1209 - .L_1208)
.L_1208:
        /*0020*/ 	.word	0x00000000
        /*0024*/ 	.short	0x000c
        /*0026*/ 	.short	0x0c2c
        /*0028*/ 	.byte	0x00, 0xf0, 0x11, 0x00


	//----- nvinfo : EIATTR_KPARAM_INFO
	.align		4
.L_1209:
        /*002c*/ 	.byte	0x04, 0x17
        /*002e*/ 	.short	(.L_1211 - .L_1210)
.L_1210:
        /*0030*/ 	.word	0x00000000
        /*0034*/ 	.short	0x000b
        /*0036*/ 	.short	0x0c28
        /*0038*/ 	.byte	0x00, 0xf0, 0x11, 0x00


	//----- nvinfo : EIATTR_KPARAM_INFO
	.align		4
.L_1211:
        /*003c*/ 	.byte	0x04, 0x17
        /*003e*/ 	.short	(.L_1213 - .L_1212)
.L_1212:
        /*0040*/ 	.word	0x00000000
        /*0044*/ 	.short	0x000a
        /*0046*/ 	.short	0x0c20
        /*0048*/ 	.byte	0x00, 0xf0, 0x21, 0x00


	//----- nvinfo : EIATTR_KPARAM_INFO
	.align		4
.L_1213:
        /*004c*/ 	.byte	0x04, 0x17
        /*004e*/ 	.short	(.L_1215 - .L_1214)
.L_1214:
        /*0050*/ 	.word	0x00000000
        /*0054*/ 	.short	0x0009
        /*0056*/ 	.short	0x0c1c
        /*0058*/ 	.byte	0x00, 0xf0, 0x11, 0x00


	//----- nvinfo : EIATTR_KPARAM_INFO
	.align		4
.L_1215:
        /*005c*/ 	.byte	0x04, 0x17
        /*005e*/ 	.short	(.L_1217 - .L_1216)
.L_1216:
        /*0060*/ 	.word	0x00000000
        /*0064*/ 	.short	0x0008
        /*0066*/ 	.short	0x0c18
        /*0068*/ 	.byte	0x00, 0xf0, 0x11, 0x00


	//----- nvinfo : EIATTR_KPARAM_INFO
	.align		4
.L_1217:
        /*006c*/ 	.byte	0x04, 0x17
        /*006e*/ 	.short	(.L_1219 - .L_1218)
.L_1218:
        /*0070*/ 	.word	0x00000000
        /*0074*/ 	.short	0x0007
        /*0076*/ 	.short	0x0c10
        /*0078*/ 	.byte	0x00, 0xf0, 0x21, 0x00


	//----- nvinfo : EIATTR_KPARAM_INFO
	.align		4
.L_1219:
        /*007c*/ 	.byte	0x04, 0x17
        /*007e*/ 	.short	(.L_1221 - .L_1220)
.L_1220:
        /*0080*/ 	.word	0x00000000
        /*0084*/ 	.short	0x0006
        /*0086*/ 	.short	0x0c0c
        /*0088*/ 	.byte	0x00, 0xf0, 0x11, 0x00


	//----- nvinfo : EIATTR_KPARAM_INFO
	.align		4
.L_1221:
        /*008c*/ 	.byte	0x04, 0x17
        /*008e*/ 	.short	(.L_1223 - .L_1222)
.L_1222:
        /*0090*/ 	.word	0x00000000
        /*0094*/ 	.short	0x0005
        /*0096*/ 	.short	0x0c08
        /*0098*/ 	.byte	0x00, 0xf0, 0x11, 0x00


	//----- nvinfo : EIATTR_KPARAM_INFO
	.align		4
.L_1223:
        /*009c*/ 	.byte	0x04, 0x17
        /*009e*/ 	.short	(.L_1225 - .L_1224)
.L_1224:
        /*00a0*/ 	.word	0x00000000
        /*00a4*/ 	.short	0x0004
        /*00a6*/ 	.short	0x0c00
        /*00a8*/ 	.byte	0x00, 0xf0, 0x21, 0x00


	//----- nvinfo : EIATTR_KPARAM_INFO
	.align		4
.L_1225:
        /*00ac*/ 	.byte	0x04, 0x17
        /*00ae*/ 	.short	(.L_1227 - .L_1226)
.L_1226:
        /*00b0*/ 	.word	0x00000000
        /*00b4*/ 	.short	0x0003
        /*00b6*/ 	.short	0x0bf8
        /*00b8*/ 	.byte	0x00, 0xf0, 0x05, 0x00


	//----- nvinfo : EIATTR_KPARAM_INFO
	.align		4
.L_1227:
        /*00bc*/ 	.byte	0x04, 0x17
        /*00be*/ 	.short	(.L_1229 - .L_1228)
.L_1228:
        /*00c0*/ 	.word	0x00000000
        /*00c4*/ 	.short	0x0002
        /*00c6*/ 	.short	0x0010
        /*00c8*/ 	.byte	0x00, 0xf0, 0xa1, 0x2f


	//----- nvinfo : EIATTR_KPARAM_INFO
	.align		4
.L_1229:
        /*00cc*/ 	.byte	0x04, 0x17
        /*00ce*/ 	.short	(.L_1231 - .L_1230)
.L_1230:
        /*00d0*/ 	.word	0x00000000
        /*00d4*/ 	.short	0x0001
        /*00d6*/ 	.short	0x0008
        /*00d8*/ 	.byte	0x00, 0xf0, 0x21, 0x00


	//----- nvinfo : EIATTR_KPARAM_INFO
	.align		4
.L_1231:
        /*00dc*/ 	.byte	0x04, 0x17
        /*00de*/ 	.short	(.L_1233 - .L_1232)
.L_1232:
        /*00e0*/ 	.word	0x00000000
        /*00e4*/ 	.short	0x0000
        /*00e6*/ 	.short	0x0000
        /*00e8*/ 	.byte	0x00, 0xf0, 0x21, 0x00


	//----- nvinfo : EIATTR_MAXREG_COUNT
	.align		4
.L_1233:
        /*00ec*/ 	.byte	0x03, 0x1b
        /*00ee*/ 	.short	0x00ff


	//----- nvinfo : EIATTR_EXTERNS
	.align		4
        /*00f0*/ 	.byte	0x04, 0x0f
        /*00f2*/ 	.short	(.L_1235 - .L_1234)


	//   ....[0]....
	.align		4
.L_1234:
        /*00f4*/ 	.word	index@(__assertfail)


	//----- nvinfo : EIATTR_MERCURY_ISA_VERSION
	.align		4
.L_1235:
        /*00f8*/ 	.byte	0x03, 0x5f
        /*00fa*/ 	.short	0x0000


	//----- nvinfo : EIATTR_SYSCALL_OFFSETS
	.align		4
        /*00fc*/ 	.byte	0x04, 0x46
        /*00fe*/ 	.short	(.L_1237 - .L_1236)


	//   ....[0]....
.L_1236:
        /*0100*/ 	.word	0x00000160


	//   ....[1]....
        /*0104*/ 	.word	0x000002c0


	//   ....[2]....
        /*0108*/ 	.word	0x00000420


	//   ....[3]....
        /*010c*/ 	.word	0x00000580


	//----- nvinfo : EIATTR_EXIT_INSTR_OFFSETS
	.align		4
.L_1237:
        /*0110*/ 	.byte	0x04, 0x1c
        /*0112*/ 	.short	(.L_1239 - .L_1238)


	//   ....[0]....
.L_1238:
        /*0114*/ 	.word	0x000005e0


	//   ....[1]....
        /*0118*/ 	.word	0x00001290


	//   ....[2]....
        /*011c*/ 	.word	0x00002750


	//----- nvinfo : EIATTR_CRS_STACK_SIZE
	.align		4
.L_1239:
        /*0120*/ 	.byte	0x04, 0x1e
        /*0122*/ 	.short	(.L_1241 - .L_1240)
.L_1240:
        /*0124*/ 	.word	0x00000000
.L_1241:


//--------------------- .nv.info._Z25multi_tensor_apply_kernelI18TensorListMetadataILi5EE25DistAdamCapturableFunctorIfN3c108BFloat16ES4_EJPfffPiifS6_10adamMode_tfEEvlPViT_T0_DpT1_ --------------------------
	.section	.nv.info._Z25multi_tensor_apply_kernelI18TensorListMetadataILi5EE25DistAdamCapturableFunctorIfN3c108BFloat16ES4_EJPfffPiifS6_10adamMode_tfEEvlPViT_T0_DpT1_,"",@"SHT_CUDA_INFO"
	.sectionflags	@""
	.align	4


	//----- nvinfo : EIATTR_CUDA_API_VERSION
	.align		4
        /*0000*/ 	.byte	0x04, 0x37
        /*0002*/ 	.short	(.L_1243 - .L_1242)
.L_1242:
        /*0004*/ 	.word	0x00000082


	//----- nvinfo : EIATTR_SW2861232_WAR
	.align		4
.L_1243:
        /*0008*/ 	.byte	0x01, 0x35
	.zero		2


	//----- nvinfo : EIATTR_PARAM_CBANK
	.align		4
        /*000c*/ 	.byte	0x04, 0x0a
        /*000e*/ 	.short	(.L_1245 - .L_1244)
	.align		4
.L_1244:
        /*0010*/ 	.word	index@(.nv.constant0._Z25multi_tensor_apply_kernelI18TensorListMetadataILi5EE25DistAdamCapturableFunctorIfN3c108BFloat16ES4_EJPfffPiifS6_10adamMode_tfEEvlPViT_T0_DpT1_)
        /*0014*/ 	.short	0x0160
        /*0016*/ 	.short	0x0c30


	//----- nvinfo : EIATTR_CBANK_PARAM_SIZE
	.align		4
.L_1245:
        /*0018*/ 	.byte	0x03, 0x19
        /*001a*/ 	.short	0x0c30


	//----- nvinfo : EIATTR_KPARAM_INFO
	.align		4
        /*001c*/ 	.byte	0x04, 0x17
        /*001e*/ 	.short	(.L_1247 - .L_1246)
.L_1246:
        /*0020*/ 	.word	0x00000000
        /*0024*/ 	.short	0x000c
        /*0026*/ 	.short	0x0c2c
        /*0028*/ 	.byte	0x00, 0xf0, 0x11, 0x00


	//----- nvinfo : EIATTR_KPARAM_INFO
	.align		4
.L_1247:
        /*002c*/ 	.byte	0x04, 0x17
        /*002e*/ 	.short	(.L_1249 - .L_1248)
.L_1248:
        /*0030*/ 	.word	0x00000000
        /*0034*/ 	.short	0x000b
        /*0036*/ 	.short	0x0c28
        /*0038*/ 	.byte	0x00, 0xf0, 0x11, 0x00


	//----- nvinfo : EIATTR_KPARAM_INFO
	.align		4
.L_1249:
        /*003c*/ 	.byte	0x04, 0x17
        /*003e*/ 	.short	(.L_1251 - .L_1250)
.L_1250:
        /*0040*/ 	.word	0x00000000
        /*0044*/ 	.short	0x000a
        /*0046*/ 	.short	0x0c20
        /*0048*/ 	.byte	0x00, 0xf0, 0x21, 0x00


	//----- nvinfo : EIATTR_KPARAM_INFO
	.align		4
.L_1251:
        /*004c*/ 	.byte	0x04, 0x17
        /*004e*/ 	.short	(.L_1253 - .L_1252)
.L_1252:
        /*0050*/ 	.word	0x00000000
        /*0054*/ 	.short	0x0009
        /*0056*/ 	.short	0x0c1c
        /*0058*/ 	.byte	0x00, 0xf0, 0x11, 0x00


	//----- nvinfo : EIATTR_KPARAM_INFO
	.align		4
.L_1253:
        /*005c*/ 	.byte	0x04, 0x17
        /*005e*/ 	.short	(.L_1255 - .L_1254)
.L_1254:
        /*0060*/ 	.word	0x00000000
        /*0064*/ 	.short	0x0008
        /*0066*/ 	.short	0x0c18
        /*0068*/ 	.byte	0x00, 0xf0, 0x11, 0x00


	//----- nvinfo : EIATTR_KPARAM_INFO
	.align		4
.L_1255:
        /*006c*/ 	.byte	0x04, 0x17
        /*006e*/ 	.short	(.L_1257 - .L_1256)
.L_1256:
        /*0070*/ 	.word	0x00000000
        /*0074*/ 	.short	0x0007
        /*0076*/ 	.short	0x0c10
        /*0078*/ 	.byte	0x00, 0xf0, 0x21, 0x00


	//----- nvinfo : EIATTR_KPARAM_INFO
	.align		4
.L_1257:
        /*007c*/ 	.byte	0x04, 0x17
        /*007e*/ 	.short	(.L_1259 - .L_1258)
.L_1258:
        /*0080*/ 	.word	0x00000000
        /*0084*/ 	.short	0x0006
        /*0086*/ 	.short	0x0c0c
        /*0088*/ 	.byte	0x00, 0xf0, 0x11, 0x00


	//----- nvinfo : EIATTR_KPARAM_INFO
	.align		4
.L_1259:
        /*008c*/ 	.byte	0x04, 0x17
        /*008e*/ 	.short	(.L_1261 - .L_1260)
.L_1260:
        /*0090*/ 	.word	0x00000000
        /*0094*/ 	.short	0x0005
        /*0096*/ 	.short	0x0c08
        /*0098*/ 	.byte	0x00, 0xf0, 0x11, 0x00


	//----- nvinfo : EIATTR_KPARAM_INFO
	.align		4
.L_1261:
        /*009c*/ 	.byte	0x04, 0x17
        /*009e*/ 	.short	(.L_1263 - .L_1262)
.L_1262:
        /*00a0*/ 	.word	0x00000000
        /*00a4*/ 	.short	0x0004
        /*00a6*/ 	.short	0x0c00
        /*00a8*/ 	.byte	0x00, 0xf0, 0x21, 0x00


	//----- nvinfo : EIATTR_KPARAM_INFO
	.align		4
.L_1263:
        /*00ac*/ 	.byte	0x04, 0x17
        /*00ae*/ 	.short	(.L_1265 - .L_1264)
.L_1264:
        /*00b0*/ 	.word	0x00000000
        /*00b4*/ 	.short	0x0003
        /*00b6*/ 	.short	0x0bf8
        /*00b8*/ 	.byte	0x00, 0xf0, 0x05, 0x00


	//----- nvinfo : EIATTR_KPARAM_INFO
	.align		4
.L_1265:
        /*00bc*/ 	.byte	0x04, 0x17
        /*00be*/ 	.short	(.L_1267 - .L_1266)
.L_1266:
        /*00c0*/ 	.word	0x00000000
        /*00c4*/ 	.short	0x0002
        /*00c6*/ 	.short	0x0010
        /*00c8*/ 	.byte	0x00, 0xf0, 0xa1, 0x2f


	//----- nvinfo : EIATTR_KPARAM_INFO
	.align		4
.L_1267:
        /*00cc*/ 	.byte	0x04, 0x17
        /*00ce*/ 	.short	(.L_1269 - .L_1268)
.L_1268:
        /*00d0*/ 	.word	0x00000000
        /*00d4*/ 	.short	0x0001
        /*00d6*/ 	.short	0x0008
        /*00d8*/ 	.byte	0x00, 0xf0, 0x21, 0x00


	//----- nvinfo : EIATTR_KPARAM_INFO
	.align		4
.L_1269:
        /*00dc*/ 	.byte	0x04, 0x17
        /*00de*/ 	.short	(.L_1271 - .L_1270)
.L_1270:
        /*00e0*/ 	.word	0x00000000
        /*00e4*/ 	.short	0x0000
        /*00e6*/ 	.short	0x0000
        /*00e8*/ 	.byte	0x00, 0xf0, 0x21, 0x00


	//----- nvinfo : EIATTR_MAXREG_COUNT
	.align		4
.L_1271:
        /*00ec*/ 	.byte	0x03, 0x1b
        /*00ee*/ 	.short	0x00ff


	//----- nvinfo : EIATTR_EXTERNS
	.align		4
        /*00f0*/ 	.byte	0x04, 0x0f
        /*00f2*/ 	.short	(.L_1273 - .L_1272)


	//   ....[0]....
	.align		4
.L_1272:
        /*00f4*/ 	.word	index@(__assertfail)


	//----- nvinfo : EIATTR_MERCURY_ISA_VERSION
	.align		4
.L_1273:
        /*00f8*/ 	.byte	0x03, 0x5f
        /*00fa*/ 	.short	0x0000


	//----- nvinfo : EIATTR_SYSCALL_OFFSETS
	.align		4
        /*00fc*/ 	.byte	0x04, 0x46
        /*00fe*/ 	.short	(.L_1275 - .L_1274)


	//   ....[0]....
.L_1274:
        /*0100*/ 	.word	0x00000160


	//   ....[1]....
        /*0104*/ 	.word	0x000002c0


	//   ....[2]....
        /*0108*/ 	.word	0x00000420


	//   ....[3]....
        /*010c*/ 	.word	0x00000580


	//----- nvinfo : EIATTR_EXIT_INSTR_OFFSETS
	.align		4
.L_1275:
        /*0110*/ 	.byte	0x04, 0x1c
        /*0112*/ 	.short	(.L_1277 - .L_1276)


	//   ....[0]....
.L_1276:
        /*0114*/ 	.word	0x000005e0


	//   ....[1]....
        /*0118*/ 	.word	0x00001290


	//   ....[2]....
        /*011c*/ 	.word	0x00002170


	//----- nvinfo : EIATTR_CRS_STACK_SIZE
	.align		4
.L_1277:
        /*0120*/ 	.byte	0x04, 0x1e
        /*0122*/ 	.short	(.L_1279 - .L_1278)
.L_1278:
        /*0124*/ 	.word	0x00000000
.L_1279:


//--------------------- .nv.info._Z25multi_tensor_apply_kernelI18TensorListMetadataILi5EE25DistAdamCapturableFunctorIfN3c108BFloat16ENS3_4HalfEEJPfffPiifS7_10adamMode_tfEEvlPViT_T0_DpT1_ --------------------------
	.section	.nv.info._Z25multi_tensor_apply_kernelI18TensorListMetadataILi5EE25DistAdamCapturableFunctorIfN3c108BFloat16ENS3_4HalfEEJPfffPiifS7_10adamMode_tfEEvlPViT_T0_DpT1_,"",@"SHT_CUDA_INFO"
	.sectionflags	@""
	.align	4


	//----- nvinfo : EIATTR_CUDA_API_VERSION
	.align		4
        /*0000*/ 	.byte	0x04, 0x37
        /*0002*/ 	.short	(.L_1281 - .L_1280)
.L_1280:
        /*0004*/ 	.word	0x00000082


	//----- nvinfo : EIATTR_SW2861232_WAR
	.align		4
.L_1281:
        /*0008*/ 	.byte	0x01, 0x35
	.zero		2


	//----- nvinfo : EIATTR_PARAM_CBANK
	.align		4
        /*000c*/ 	.byte	0x04, 0x0a
        /*000e*/ 	.short	(.L_1283 - .L_1282)
	.align		4
.L_1282:
        /*0010*/ 	.word	index@(.nv.constant0._Z25multi_tensor_apply_kernelI18TensorListMetadataILi5EE25DistAdamCapturableFunctorIfN3c108BFloat16ENS3_4HalfEEJPfffPiifS7_10adamMode_tfEEvlPViT_T0_DpT1_)
        /*0014*/ 	.short	0x0160
        /*0016*/ 	.short	0x0c30


	//----- nvinfo : EIATTR_CBANK_PARAM_SIZE
	.align		4
.L_1283:
        /*0018*/ 	.byte	0x03, 0x19
        /*001a*/ 	.short	0x0c30


	//----- nvinfo : EIATTR_KPARAM_INFO
	.align		4
        /*001c*/ 	.byte	0x04, 0x17
        /*001e*/ 	.short	(.L_1285 - .L_1284)
.L_1284:
        /*0020*/ 	.word	0x00000000
        /*0024*/ 	.short	0x000c
        /*0026*/ 	.short	0x0c2c
        /*0028*/ 	.byte	0x00, 0xf0, 0x11, 0x00


	//----- nvinfo : EIATTR_KPARAM_INFO
	.align		4
.L_1285:
        /*002c*/ 	.byte	0x04, 0x17
        /*002e*/ 	.short	(.L_1287 - .L_1286)
.L_1286:
        /*0030*/ 	.word	0x00000000
        /*0034*/ 	.short	0x000b
        /*0036*/ 	.short	0x0c28
        /*0038*/ 	.byte	0x00, 0xf0, 0x11, 0x00


	//----- nvinfo : EIATTR_KPARAM_INFO
	.align		4
.L_1287:
        /*003c*/ 	.byte	0x04, 0x17
        /*003e*/ 	.short	(.L_1289 - .L_1288)
.L_1288:
        /*0040*/ 	.word	0x00000000
        /*0044*/ 	.short	0x000a
        /*0046*/ 	.short	0x0c20
        /*0048*/ 	.byte	0x00, 0xf0, 0x21, 0x00


	//----- nvinfo : EIATTR_KPARAM_INFO
	.align		4
.L_1289:
        /*004c*/ 	.byte	0x04, 0x17
        /*004e*/ 	.short	(.L_1291 - .L_1290)
.L_1290:
        /*0050*/ 	.word	0x00000000
        /*0054*/ 	.short	0x0009
        /*0056*/ 	.short	0x0c1c
        /*0058*/ 	.byte	0x00, 0xf0, 0x11, 0x00


	//----- nvinfo : EIATTR_KPARAM_INFO
	.align		4
.L_1291:
        /*005c*/ 	.byte	0x04, 0x17
        /*005e*/ 	.short	(.L_1293 - .L_1292)
.L_1292:
        /*0060*/ 	.word	0x00000000
        /*0064*/ 	.short	0x0008
        /*0066*/ 	.short	0x0c18
        /*0068*/ 	.byte	0x00, 0xf0, 0x11, 0x00


	//----- nvinfo : EIATTR_KPARAM_INFO
	.align		4
.L_1293:
        /*006c*/ 	.byte	0x04, 0x17
        /*006e*/ 	.short	(.L_1295 - .L_1294)
.L_1294:
        /*0070*/ 	.word	0x00000000
        /*0074*/ 	.short	0x0007
        /*0076*/ 	.short	0x0c10
        /*0078*/ 	.byte	0x00, 0xf0, 0x21, 0x00


	//----- nvinfo : EIATTR_KPARAM_INFO
	.align		4
.L_1295:
        /*007c*/ 	.byte	0x04, 0x17
        /*007e*/ 	.short	(.L_1297 - .L_1296)
.L_1296:
        /*0080*/ 	.word	0x00000000
        /*0084*/ 	.short	0x0006
        /*0086*/ 	.short	0x0c0c
        /*0088*/ 	.byte	0x00, 0xf0, 0x11, 0x00


	//----- nvinfo : EIATTR_KPARAM_INFO
	.align		4
.L_1297:
        /*008c*/ 	.byte	0x04, 0x17
        /*008e*/ 	.short	(.L_1299 - .L_1298)
.L_1298:
        /*0090*/ 	.word	0x00000000
        /*0094*/ 	.short	0x0005
        /*0096*/ 	.short	0x0c08
        /*0098*/ 	.byte	0x00, 0xf0, 0x11, 0x00


	//----- nvinfo : EIATTR_KPARAM_INFO
	.align		4
.L_1299:
        /*009c*/ 	.byte	0x04, 0x17
        /*009e*/ 	.short	(.L_1301 - .L_1300)
.L_1300:
        /*00a0*/ 	.word	0x00000000
        /*00a4*/ 	.short	0x0004
        /*00a6*/ 	.short	0x0c00
        /*00a8*/ 	.byte	0x00, 0xf0, 0x21, 0x00


	//----- nvinfo : EIATTR_KPARAM_INFO
	.align		4
.L_1301:
        /*00ac*/ 	.byte	0x04, 0x17
        /*00ae*/ 	.short	(.L_1303 - .L_1302)
.L_1302:
        /*00b0*/ 	.word	0x00000000
        /*00b4*/ 	.short	0x0003
        /*00b6*/ 	.short	0x0bf8
        /*00b8*/ 	.byte	0x00, 0xf0, 0x05, 0x00


	//----- nvinfo : EIATTR_KPARAM_INFO
	.align		4
.L_1303:
        /*00bc*/ 	.byte	0x04, 0x17
        /*00be*/ 	.short	(.L_1305 - .L_1304)
.L_1304:
        /*00c0*/ 	.word	0x00000000
        /*00c4*/ 	.short	0x0002
        /*00c6*/ 	.short	0x0010
        /*00c8*/ 	.byte	0x00, 0xf0, 0xa1, 0x2f


	//----- nvinfo : EIATTR_KPARAM_INFO
	.align		4
.L_1305:
        /*00cc*/ 	.byte	0x04, 0x17
        /*00ce*/ 	.short	(.L_1307 - .L_1306)
.L_1306:
        /*00d0*/ 	.word	0x00000000
        /*00d4*/ 	.short	0x0001
        /*00d6*/ 	.short	0x0008
        /*00d8*/ 	.byte	0x00, 0xf0, 0x21, 0x00


	//----- nvinfo : EIATTR_KPARAM_INFO
	.align		4
.L_1307:
        /*00dc*/ 	.byte	0x04, 0x17
        /*00de*/ 	.short	(.L_1309 - .L_1308)
.L_1308:
        /*00e0*/ 	.word	0x00000000
        /*00e4*/ 	.short	0x0000
        /*00e6*/ 	.short	0x0000
        /*00e8*/ 	.byte	0x00, 0xf0, 0x21, 0x00


	//----- nvinfo : EIATTR_MAXREG_COUNT
	.align		4
.L_1309:
        /*00ec*/ 	.byte	0x03, 0x1b
        /*00ee*/ 	.short	0x00ff


	//----- nvinfo : EIATTR_EXTERNS
	.align		4
        /*00f0*/ 	.byte	0x04, 0x0f
        /*00f2*/ 	.short	(.L_1311 - .L_1310)


	//   ....[0]....
	.align		4
.L_1310:
        /*00f4*/ 	.word	index@(__assertfail)


	//----- nvinfo : EIATTR_MERCURY_ISA_VERSION
	.align		4
.L_1311:
        /*00f8*/ 	.byte	0x03, 0x5f
        /*00fa*/ 	.short	0x0000


	//----- nvinfo : EIATTR_SYSCALL_OFFSETS
	.align		4
        /*00fc*/ 	.byte	0x04, 0x46
        /*00fe*/ 	.short	(.L_1313 - .L_1312)


	//   ....[0]....
.L_1312:
        /*0100*/ 	.word	0x00000160


	//   ....[1]....
        /*0104*/ 	.word	0x000002c0


	//   ....[2]....
        /*0108*/ 	.word	0x00000420


	//   ....[3]....
        /*010c*/ 	.word	0x00000580


	//----- nvinfo : EIATTR_EXIT_INSTR_OFFSETS
	.align		4
.L_1313:
        /*0110*/ 	.byte	0x04, 0x1c
        /*0112*/ 	.short	(.L_1315 - .L_1314)


	//   ....[0]....
.L_1314:
        /*0114*/ 	.word	0x000005e0


	//   ....[1]....
        /*0118*/ 	.word	0x00001290


	//   ....[2]....
        /*011c*/ 	.word	0x00002170


	//----- nvinfo : EIATTR_CRS_STACK_SIZE
	.align		4
.L_1315:
        /*0120*/ 	.byte	0x04, 0x1e
        /*0122*/ 	.short	(.L_1317 - .L_1316)
.L_1316:
        /*0124*/ 	.word	0x00000000
.L_1317:


//--------------------- .nv.info._Z25multi_tensor_apply_kernelI18TensorListMetadataILi5EE25DistAdamCapturableFunctorIfN3c108BFloat16EfEJPfffPiifS6_10adamMode_tfEEvlPViT_T0_DpT1_ --------------------------
	.section	.nv.info._Z25multi_tensor_apply_kernelI18TensorListMetadataILi5EE25DistAdamCapturableFunctorIfN3c108BFloat16EfEJPfffPiifS6_10adamMode_tfEEvlPViT_T0_DpT1_,"",@"SHT_CUDA_INFO"
	.sectionflags	@""
	.align	4


	//----- nvinfo : EIATTR_CUDA_API_VERSION
	.align		4
        /*0000*/ 	.byte	0x04, 0x37
        /*0002*/ 	.short	(.L_1319 - .L_1318)
.L_1318:
        /*0004*/ 	.word	0x00000082


	//----- nvinfo : EIATTR_SW2861232_WAR
	.align		4
.L_1319:
        /*0008*/ 	.byte	0x01, 0x35
	.zero		2


	//----- nvinfo : EIATTR_PARAM_CBANK
	.align		4
        /*000c*/ 	.byte	0x04, 0x0a
        /*000e*/ 	.short	(.L_1321 - .L_1320)
	.align		4
.L_1320:
        /*0010*/ 	.word	index@(.nv.constant0._Z25multi_tensor_apply_kernelI18TensorListMetadataILi5EE25DistAdamCapturableFunctorIfN3c108BFloat16EfEJPfffPiifS6_10adamMode_tfEEvlPViT_T0_DpT1_)
        /*0014*/ 	.short	0x0160
        /*0016*/ 	.short	0x0c30


	//----- nvinfo : EIATTR_CBANK_PARAM_SIZE
	.align		4
.L_1321:
        /*0018*/ 	.byte	0x03, 0x19
        /*001a*/ 	.short	0x0c30


	//----- nvinfo : EIATTR_KPARAM_INFO
	.align		4
        /*001c*/ 	.byte	0x04, 0x17
        /*001e*/ 	.short	(.L_1323 - .L_1322)
.L_1322:
        /*0020*/ 	.word	0x00000000
        /*0024*/ 	.short	0x000c
        /*0026*/ 	.short	0x0c2c
        /*0028*/ 	.byte	0x00, 0xf0, 0x11, 0x00


	//----- nvinfo : EIATTR_KPARAM_INFO
	.align		4
.L_1323:
        /*002c*/ 	.byte	0x04, 0x17
        /*002e*/ 	.short	(.L_1325 - .L_1324)
.L_1324:
        /*0030*/ 	.word	0x00000000
        /*0034*/ 	.short	0x000b
        /*0036*/ 	.short	0x0c28
        /*0038*/ 	.byte	0x00, 0xf0, 0x11, 0x00


	//----- nvinfo : EIATTR_KPARAM_INFO
	.align		4
.L_1325:
        /*003c*/ 	.byte	0x04, 0x17
        /*003e*/ 	.short	(.L_1327 - .L_1326)
.L_1326:
        /*0040*/ 	.word	0x00000000
        /*0044*/ 	.short	0x000a
        /*0046*/ 	.short	0x0c20
        /*0048*/ 	.byte	0x00, 0xf0, 0x21, 0x00


	//----- nvinfo : EIATTR_KPARAM_INFO
	.align		4
.L_1327:
        /*004c*/ 	.byte	0x04, 0x17
        /*004e*/ 	.short	(.L_1329 - .L_1328)
.L_1328:
        /*0050*/ 	.word	0x00000000
        /*0054*/ 	.short	0x0009
        /*0056*/ 	.short	0x0c1c
        /*0058*/ 	.byte	0x00, 0xf0, 0x11, 0x00


	//----- nvinfo : EIATTR_KPARAM_INFO
	.align		4
.L_1329:
        /*005c*/ 	.byte	0x04, 0x17
        /*005e*/ 	.short	(.L_1331 - .L_1330)
.L_1330:
        /*0060*/ 	.word	0x00000000
        /*0064*/ 	.short	0x0008
        /*0066*/ 	.short	0x0c18
        /*0068*/ 	.byte	0x00, 0xf0, 0x11, 0x00


	//----- nvinfo : EIATTR_KPARAM_INFO
	.align		4
.L_1331:
        /*006c*/ 	.byte	0x04, 0x17
        /*006e*/ 	.short	(.L_1333 - .L_1332)
.L_1332:
        /*0070*/ 	.word	0x00000000
        /*0074*/ 	.short	0x0007
        /*0076*/ 	.short	0x0c10
        /*0078*/ 	.byte	0x00, 0xf0, 0x21, 0x00


	//----- nvinfo : EIATTR_KPARAM_INFO
	.align		4
.L_1333:
        /*007c*/ 	.byte	0x04, 0x17
        /*007e*/ 	.short	(.L_1335 - .L_1334)
.L_1334:
        /*0080*/ 	.word	0x00000000
        /*0084*/ 	.short	0x0006
        /*0086*/ 	.short	0x0c0c
        /*0088*/ 	.byte	0x00, 0xf0, 0x11, 0x00


	//----- nvinfo : EIATTR_KPARAM_INFO
	.align		4
.L_1335:
        /*008c*/ 	.byte	0x04, 0x17
        /*008e*/ 	.short	(.L_1337 - .L_1336)
.L_1336:
        /*0090*/ 	.word	0x00000000
        /*0094*/ 	.short	0x0005
        /*0096*/ 	.short	0x0c08
        /*0098*/ 	.byte	0x00, 0xf0, 0x11, 0x00


	//----- nvinfo : EIATTR_KPARAM_INFO
	.align		4
.L_1337:
        /*009c*/ 	.byte	0x04, 0x17
        /*009e*/ 	.short	(.L_1339 - .L_1338)
.L_1338:
        /*00a0*/ 	.word	0x00000000
        /*00a4*/ 	.short	0x0004
        /*00a6*/ 	.short	0x0c00
        /*00a8*/ 	.byte	0x00, 0xf0, 0x21, 0x00


	//----- nvinfo : EIATTR_KPARAM_INFO
	.align		4
.L_1339:
        /*00ac*/ 	.byte	0x04, 0x17
        /*00ae*/ 	.short	(.L_1341 - .L_1340)
.L_1340:
        /*00b0*/ 	.word	0x00000000
        /*00b4*/ 	.short	0x0003
        /*00b6*/ 	.short	0x0bf8
        /*00b8*/ 	.byte	0x00, 0xf0, 0x05, 0x00


	//----- nvinfo : EIATTR_KPARAM_INFO
	.align		4
.L_1341:
        /*00bc*/ 	.byte	0x04, 0x17
        /*00be*/ 	.short	(.L_1343 - .L_1342)
.L_1342:
        /*00c0*/ 	.word	0x00000000
        /*00c4*/ 	.short	0x0002
        /*00c6*/ 	.short	0x0010
        /*00c8*/ 	.byte	0x00, 0xf0, 0xa1, 0x2f


	//----- nvinfo : EIATTR_KPARAM_INFO
	.align		4
.L_1343:
        /*00cc*/ 	.byte	0x04, 0x17
        /*00ce*/ 	.short	(.L_1345 - .L_1344)
.L_1344:
        /*00d0*/ 	.word	0x00000000
        /*00d4*/ 	.short	0x0001
        /*00d6*/ 	.short	0x0008
        /*00d8*/ 	.byte	0x00, 0xf0, 0x21, 0x00


	//----- nvinfo : EIATTR_KPARAM_INFO
	.align		4
.L_1345:
        /*00dc*/ 	.byte	0x04, 0x17
        /*00de*/ 	.short	(.L_1347 - .L_1346)
.L_1346:
        /*00e0*/ 	.word	0x00000000
        /*00e4*/ 	.short	0x0000
        /*00e6*/ 	.short	0x0000
        /*00e8*/ 	.byte	0x00, 0xf0, 0x21, 0x00


	//----- nvinfo : EIATTR_MAXREG_COUNT
	.align		4
.L_1347:
        /*00ec*/ 	.byte	0x03, 0x1b
        /*00ee*/ 	.short	0x00ff


	//----- nvinfo : EIATTR_EXTERNS
	.align		4
        /*00f0*/ 	.byte	0x04, 0x0f
        /*00f2*/ 	.short	(.L_1349 - .L_1348)


	//   ....[0]....
	.align		4
.L_1348:
        /*00f4*/ 	.word	index@(__assertfail)


	//----- nvinfo : EIATTR_MERCURY_ISA_VERSION
	.align		4
.L_1349:
        /*00f8*/ 	.byte	0x03, 0x5f
        /*00fa*/ 	.short	0x0000


	//----- nvinfo : EIATTR_SYSCALL_OFFSETS
	.align		4
        /*00fc*/ 	.byte	0x04, 0x46
        /*00fe*/ 	.short	(.L_1351 - .L_1350)


	//   ....[0]....
.L_1350:
        /*0100*/ 	.word	0x00000160


	//   ....[1]....
        /*0104*/ 	.word	0x000002c0


	//   ....[2]....
        /*0108*/ 	.word	0x00000420


	//   ....[3]....
        /*010c*/ 	.word	0x00000580


	//----- nvinfo : EIATTR_EXIT_INSTR_OFFSETS
	.align		4
.L_1351:
        /*0110*/ 	.byte	0x04, 0x1c
        /*0112*/ 	.short	(.L_1353 - .L_1352)


	//   ....[0]....
.L_1352:
        /*0114*/ 	.word	0x000005e0


	//   ....[1]....
        /*0118*/ 	.word	0x00001280


	//   ....[2]....
        /*011c*/ 	.word	0x000020c0


	//----- nvinfo : EIATTR_CRS_STACK_SIZE
	.align		4
.L_1353:
        /*0120*/ 	.byte	0x04, 0x1e
        /*0122*/ 	.short	(.L_1355 - .L_1354)
.L_1354:
        /*0124*/ 	.word	0x00000000
.L_1355:


//--------------------- .nv.info._Z25multi_tensor_apply_kernelI18TensorListMetadataILi5EE25DistAdamCapturableFunctorIfN3c104HalfENS3_8BFloat16EEJPfffPiifS7_10adamMode_tfEEvlPViT_T0_DpT1_ --------------------------
	.section	.nv.info._Z25multi_tensor_apply_kernelI18TensorListMetadataILi5EE25DistAdamCapturableFunctorIfN3c104HalfENS3_8BFloat16EEJPfffPiifS7_10adamMode_tfEEvlPViT_T0_DpT1_,"",@"SHT_CUDA_INFO"
	.sectionflags	@""
	.align	4


	//----- nvinfo : EIATTR_CUDA_API_VERSION
	.align		4
        /*0000*/ 	.byte	0x04, 0x37
        /*0002*/ 	.short	(.L_1357 - .L_1356)
.L_1356:
        /*0004*/ 	.word	0x00000082


	//----- nvinfo : EIATTR_SW2861232_WAR
	.align		4
.L_1357:
        /*0008*/ 	.byte	0x01, 0x35
	.zero		2


	//----- nvinfo : EIATTR_PARAM_CBANK
	.align		4
        /*000c*/ 	.byte	0x04, 0x0a
        /*000e*/ 	.short	(.L_1359 - .L_1358)
	.align		4
.L_1358:
        /*0010*/ 	.word	index@(.nv.constant0._Z25multi_tensor_apply_kernelI18TensorListMetadataILi5EE25DistAdamCapturableFunctorIfN3c104HalfENS3_8BFloat16EEJPfffPiifS7_10adamMode_tfEEvlPViT_T0_DpT1_)
        /*0014*/ 	.short	0x0160
        /*0016*/ 	.short	0x0c30


	//----- nvinfo : EIATTR_CBANK_PARAM_SIZE
	.align		4
.L_1359:
        /*0018*/ 	.byte	0x03, 0x19
        /*001a*/ 	.short	0x0c30


	//----- nvinfo : EIATTR_KPARAM_INFO
	.align		4
        /*001c*/ 	.byte	0x04, 0x17
        /*001e*/ 	.short	(.L_1361 - .L_1360)
.L_1360:
        /*0020*/ 	.word	0x00000000
        /*0024*/ 	.short	0x000c
        /*0026*/ 	.short	0x0c2c
        /*0028*/ 	.byte	0x00, 0xf0, 0x11, 0x00


	//----- nvinfo : EIATTR_KPARAM_INFO
	.align		4
.L_1361:
        /*002c*/ 	.byte	0x04, 0x17
        /*002e*/ 	.short	(.L_1363 - .L_1362)
.L_1362:
        /*0030*/ 	.word	0x00000000
        /*0034*/ 	.short	0x000b
        /*0036*/ 	.short	0x0c28
        /*0038*/ 	.byte	0x00, 0xf0, 0x11, 0x00


	//----- nvinfo : EIATTR_KPARAM_INFO
	.align		4
.L_1363:
        /*003c*/ 	.byte	0x04, 0x17
        /*003e*/ 	.short	(.L_1365 - .L_1364)
.L_1364:
        /*0040*/ 	.word	0x00000000
        /*0044*/ 	.short	0x000a
        /*0046*/ 	.short	0x0c20
        /*0048*/ 	.byte	0x00, 0xf0, 0x21, 0x00


	//----- nvinfo : EIATTR_KPARAM_INFO
	.align		4
.L_1365:
        /*004c*/ 	.byte	0x04, 0x17
        /*004e*/ 	.short	(.L_1367 - .L_1366)
.L_1366:
        /*0050*/ 	.word	0x00000000
        /*0054*/ 	.short	0x0009
        /*0056*/ 	.short	0x0c1c
        /*0058*/ 	.byte	0x00, 0xf0, 0x11, 0x00


	//----- nvinfo : EIATTR_KPARAM_INFO
	.align		4
.L_1367:
        /*005c*/ 	.byte	0x04, 0x17
        /*005e*/ 	.short	(.L_1369 - .L_1368)
.L_1368:
        /*0060*/ 	.word	0x00000000
        /*0064*/ 	.short	0x0008
        /*0066*/ 	.short	0x0c18
        /*0068*/ 	.byte	0x00, 0xf0, 0x11, 0x00


	//----- nvinfo : EIATTR_KPARAM_INFO
	.align		4
.L_1369:
        /*006c*/ 	.byte	0x04, 0x17
        /*006e*/ 	.short	(.L_1371 - .L_1370)
.L_1370:
        /*0070*/ 	.word	0x00000000
        /*0074*/ 	.short	0x0007
        /*0076*/ 	.short	0x0c10
        /*0078*/ 	.byte	0x00, 0xf0, 0x21, 0x00


	//----- nvinfo : EIATTR_KPARAM_INFO
	.align		4
.L_1371:
        /*007c*/ 	.byte	0x04, 0x17
        /*007e*/ 	.short	(.L_1373 - .L_1372)
.L_1372:
        /*0080*/ 	.word	0x00000000
        /*0084*/ 	.short	0x0006
        /*0086*/ 	.short	0x0c0c
        /*0088*/ 	.byte	0x00, 0xf0, 0x11, 0x00


	//----- nvinfo : EIATTR_KPARAM_INFO
	.align		4
.L_1373:
        /*008c*/ 	.byte	0x04, 0x17
        /*008e*/ 	.short	(.L_1375 - .L_1374)
.L_1374:
        /*0090*/ 	.word	0x00000000
        /*0094*/ 	.short	0x0005
        /*0096*/ 	.short	0x0c08
        /*0098*/ 	.byte	0x00, 0xf0, 0x11, 0x00


	//----- nvinfo : EIATTR_KPARAM_INFO
	.align		4
.L_1375:
        /*009c*/ 	.byte	0x04, 0x17
        /*009e*/ 	.short	(.L_1377 - .L_1376)
.L_1376:
        /*00a0*/ 	.word	0x00000000
        /*00a4*/ 	.short	0x0004
        /*00a6*/ 	.short	0x0c00
        /*00a8*/ 	.byte	0x00, 0xf0, 0x21, 0x00


	//----- nvinfo : EIATTR_KPARAM_INFO
	.align		4
.L_1377:
        /*00ac*/ 	.byte	0x04, 0x17
        /*00ae*/ 	.short	(.L_1379 - .L_1378)
.L_1378:
        /*00b0*/ 	.word	0x00000000
        /*00b4*/ 	.short	0x0003
        /*00b6*/ 	.short	0x0bf8
        /*00b8*/ 	.byte	0x00, 0xf0, 0x05, 0x00


	//----- nvinfo : EIATTR_KPARAM_INFO
	.align		4
.L_1379:
        /*00bc*/ 	.byte	0x04, 0x17
        /*00be*/ 	.short	(.L_1381 - .L_1380)
.L_1380:
        /*00c0*/ 	.word	0x00000000
        /*00c4*/ 	.short	0x0002
        /*00c6*/ 	.short	0x0010
        /*00c8*/ 	.byte	0x00, 0xf0, 0xa1, 0x2f


	//----- nvinfo : EIATTR_KPARAM_INFO
	.align		4
.L_1381:
        /*00cc*/ 	.byte	0x04, 0x17
        /*00ce*/ 	.short	(.L_1383 - .L_1382)
.L_1382:
        /*00d0*/ 	.word	0x00000000
        /*00d4*/ 	.short	0x0001
        /*00d6*/ 	.short	0x0008
        /*00d8*/ 	.byte	0x00, 0xf0, 0x21, 0x00


	//----- nvinfo : EIATTR_KPARAM_INFO
	.align		4
.L_1383:
        /*00dc*/ 	.byte	0x04, 0x17
        /*00de*/ 	.short	(.L_1385 - .L_1384)
.L_1384:
        /*00e0*/ 	.word	0x00000000
        /*00e4*/ 	.short	0x0000
        /*00e6*/ 	.short	0x0000
        /*00e8*/ 	.byte	0x00, 0xf0, 0x21, 0x00


	//----- nvinfo : EIATTR_MAXREG_COUNT
	.align		4
.L_1385:
        /*00ec*/ 	.byte	0x03, 0x1b
        /*00ee*/ 	.short	0x00ff


	//----- nvinfo : EIATTR_EXTERNS
	.align		4
        /*00f0*/ 	.byte	0x04, 0x0f
        /*00f2*/ 	.short	(.L_1387 - .L_1386)


	//   ....[0]....
	.align		4
.L_1386:
        /*00f4*/ 	.word	index@(__assertfail)


	//----- nvinfo : EIATTR_MERCURY_ISA_VERSION
	.align		4
.L_1387:
        /*00f8*/ 	.byte	0x03, 0x5f
        /*00fa*/ 	.short	0x0000


	//----- nvinfo : EIATTR_SYSCALL_OFFSETS
	.align		4
        /*00fc*/ 	.byte	0x04, 0x46
        /*00fe*/ 	.short	(.L_1389 - .L_1388)


	//   ....[0]....
.L_1388:
        /*0100*/ 	.word	0x00000160


	//   ....[1]....
        /*0104*/ 	.word	0x000002c0


	//   ....[2]....
        /*0108*/ 	.word	0x00000420


	//   ....[3]....
        /*010c*/ 	.word	0x00000580


	//----- nvinfo : EIATTR_EXIT_INSTR_OFFSETS
	.align		4
.L_1389:
        /*0110*/ 	.byte	0x04, 0x1c
        /*0112*/ 	.short	(.L_1391 - .L_1390)


	//   ....[0]....
.L_1390:
        /*0114*/ 	.word	0x000005e0


	//   ....[1]....
        /*0118*/ 	.word	0x00001290


	//   ....[2]....
        /*011c*/ 	.word	0x00002170


	//----- nvinfo : EIATTR_CRS_STACK_SIZE
	.align		4
.L_1391:
        /*0120*/ 	.byte	0x04, 0x1e
        /*0122*/ 	.short	(.L_1393 - .L_1392)
.L_1392:
        /*0124*/ 	.word	0x00000000
.L_1393:


//--------------------- .nv.info._Z25multi_tensor_apply_kernelI18TensorListMetadataILi5EE25DistAdamCapturableFunctorIfN3c104HalfES4_EJPfffPiifS6_10adamMode_tfEEvlPViT_T0_DpT1_ --------------------------
	.section	.nv.info._Z25multi_tensor_apply_kernelI18TensorListMetadataILi5EE25DistAdamCapturableFunctorIfN3c104HalfES4_EJPfffPiifS6_10adamMode_tfEEvlPViT_T0_DpT1_,"",@"SHT_CUDA_INFO"
	.sectionflags	@""
	.align	4


	//----- nvinfo : EIATTR_CUDA_API_VERSION
	.align		4
        /*0000*/ 	.byte	0x04, 0x37
        /*0002*/ 	.short	(.L_1395 - .L_1394)
.L_1394:
        /*0004*/ 	.word	0x00000082


	//----- nvinfo : EIATTR_SW2861232_WAR
	.align		4
.L_1395:
        /*0008*/ 	.byte	0x01, 0x35
	.zero		2


	//----- nvinfo : EIATTR_PARAM_CBANK
	.align		4
        /*000c*/ 	.byte	0x04, 0x0a
        /*000e*/ 	.short	(.L_1397 - .L_1396)
	.align		4
.L_1396:
        /*0010*/ 	.word	index@(.nv.constant0._Z25multi_tensor_apply_kernelI18TensorListMetadataILi5EE25DistAdamCapturableFunctorIfN3c104HalfES4_EJPfffPiifS6_10adamMode_tfEEvlPViT_T0_DpT1_)
        /*0014*/ 	.short	0x0160
        /*0016*/ 	.short	0x0c30


	//----- nvinfo : EIATTR_CBANK_PARAM_SIZE
	.align		4
.L_1397:
        /*0018*/ 	.byte	0x03, 0x19
        /*001a*/ 	.short	0x0c30


	//----- nvinfo : EIATTR_KPARAM_INFO
	.align		4
        /*001c*/ 	.byte	0x04, 0x17
        /*001e*/ 	.short	(.L_1399 - .L_1398)
.L_1398:
        /*0020*/ 	.word	0x00000000
        /*0024*/ 	.short	0x000c
        /*0026*/ 	.short	0x0c2c
        /*0028*/ 	.byte	0x00, 0xf0, 0x11, 0x00


	//----- nvinfo : EIATTR_KPARAM_INFO
	.align		4
.L_1399:
        /*002c*/ 	.byte	0x04, 0x17
        /*002e*/ 	.short	(.L_1401 - .L_1400)
.L_1400:
        /*0030*/ 	.word	0x00000000
        /*0034*/ 	.short	0x000b
        /*0036*/ 	.short	0x0c28
        /*0038*/ 	.byte	0x00, 0xf0, 0x11, 0x00


	//----- nvinfo : EIATTR_KPARAM_INFO
	.align		4
.L_1401:
        /*003c*/ 	.byte	0x04, 0x17
        /*003e*/ 	.short	(.L_1403 - .L_1402)
.L_1402:
        /*0040*/ 	.word	0x00000000
        /*0044*/ 	.short	0x000a
        /*0046*/ 	.short	0x0c20
        /*0048*/ 	.byte	0x00, 0xf0, 0x21, 0x00


	//----- nvinfo : EIATTR_KPARAM_INFO
	.align		4
.L_1403:
        /*004c*/ 	.byte	0x04, 0x17
        /*004e*/ 	.short	(.L_1405 - .L_1404)
.L_1404:
        /*0050*/ 	.word	0x00000000
        /*0054*/ 	.short	0x0009
        /*0056*/ 	.short	0x0c1c
        /*0058*/ 	.byte	0x00, 0xf0, 0x11, 0x00


	//----- nvinfo : EIATTR_KPARAM_INFO
	.align		4
.L_1405:
        /*005c*/ 	.byte	0x04, 0x17
        /*005e*/ 	.short	(.L_1407 - .L_1406)
.L_1406:
        /*0060*/ 	.word	0x00000000
        /*0064*/ 	.short	0x0008
        /*0066*/ 	.short	0x0c18
        /*0068*/ 	.byte	0x00, 0xf0, 0x11, 0x00


	//----- nvinfo : EIATTR_KPARAM_INFO
	.align		4
.L_1407:
        /*006c*/ 	.byte	0x04, 0x17
        /*006e*/ 	.short	(.L_1409 - .L_1408)
.L_1408:
        /*0070*/ 	.word	0x00000000
        /*0074*/ 	.short	0x0007
        /*0076*/ 	.short	0x0c10
        /*0078*/ 	.byte	0x00, 0xf0, 0x21, 0x00


	//----- nvinfo : EIATTR_KPARAM_INFO
	.align		4
.L_1409:
        /*007c*/ 	.byte	0x04, 0x17
        /*007e*/ 	.short	(.L_1411 - .L_1410)
.L_1410:
        /*0080*/ 	.word	0x00000000
        /*0084*/ 	.short	0x0006
        /*0086*/ 	.short	0x0c0c
        /*0088*/ 	.byte	0x00, 0xf0, 0x11, 0x00


	//----- nvinfo : EIATTR_KPARAM_INFO
	.align		4
.L_1411:
        /*008c*/ 	.byte	0x04, 0x17
        /*008e*/ 	.short	(.L_1413 - .L_1412)
.L_1412:
        /*0090*/ 	.word	0x00000000
        /*0094*/ 	.short	0x0005
        /*0096*/ 	.short	0x0c08
        /*0098*/ 	.byte	0x00, 0xf0, 0x11, 0x00


	//----- nvinfo : EIATTR_KPARAM_INFO
	.align		4
.L_1413:
        /*009c*/ 	.byte	0x04, 0x17
        /*009e*/ 	.short	(.L_1415 - .L_1414)
.L_1414:
        /*00a0*/ 	.word	0x00000000
        /*00a4*/ 	.short	0x0004
        /*00a6*/ 	.short	0x0c00
        /*00a8*/ 	.byte	0x00, 0xf0, 0x21, 0x00


	//----- nvinfo : EIATTR_KPARAM_INFO
	.align		4
.L_1415:
        /*00ac*/ 	.byte	0x04, 0x17
        /*00ae*/ 	.short	(.L_1417 - .L_1416)
.L_1416:
        /*00b0*/ 	.word	0x00000000
        /*00b4*/ 	.short	0x0003
        /*00b6*/ 	.short	0x0bf8
        /*00b8*/ 	.byte	0x00, 0xf0, 0x05, 0x00


	//----- nvinfo : EIATTR_KPARAM_INFO
	.align		4
.L_1417:
        /*00bc*/ 	.byte	0x04, 0x17
        /*00be*/ 	.short	(.L_1419 - .L_1418)
.L_1418:
        /*00c0*/ 	.word	0x00000000
        /*00c4*/ 	.short	0x0002
        /*00c6*/ 	.short	0x0010
        /*00c8*/ 	.byte	0x00, 0xf0, 0xa1, 0x2f


	//----- nvinfo : EIATTR_KPARAM_INFO
	.align		4
.L_1419:
        /*00cc*/ 	.byte	0x04, 0x17
        /*00ce*/ 	.short	(.L_1421 - .L_1420)
.L_1420:
        /*00d0*/ 	.word	0x00000000
        /*00d4*/ 	.short	0x0001
        /*00d6*/ 	.short	0x0008
        /*00d8*/ 	.byte	0x00, 0xf0, 0x21, 0x00


	//----- nvinfo : EIATTR_KPARAM_INFO
	.align		4
.L_1421:
        /*00dc*/ 	.byte	0x04, 0x17
        /*00de*/ 	.short	(.L_1423 - .L_1422)
.L_1422:
        /*00e0*/ 	.word	0x00000000
        /*00e4*/ 	.short	0x0000
        /*00e6*/ 	.short	0x0000
        /*00e8*/ 	.byte	0x00, 0xf0, 0x21, 0x00


	//----- nvinfo : EIATTR_MAXREG_COUNT
	.align		4
.L_1423:
        /*00ec*/ 	.byte	0x03, 0x1b
        /*00ee*/ 	.short	0x00ff


	//----- nvinfo : EIATTR_EXTERNS
	.align		4
        /*00f0*/ 	.byte	0x04, 0x0f
        /*00f2*/ 	.short	(.L_1425 - .L_1424)


	//   ....[0]....
	.align		4
.L_1424:
        /*00f4*/ 	.word	index@(__assertfail)


	//----- nvinfo : EIATTR_MERCURY_ISA_VERSION
	.align		4
.L_1425:
        /*00f8*/ 	.byte	0x03, 0x5f
        /*00fa*/ 	.short	0x0000


	//----- nvinfo : EIATTR_SYSCALL_OFFSETS
	.align		4
        /*00fc*/ 	.byte	0x04, 0x46
        /*00fe*/ 	.short	(.L_1427 - .L_1426)


	//   ....[0]....
.L_1426:
        /*0100*/ 	.word	0x00000160


	//   ....[1]....
        /*0104*/ 	.word	0x000002c0


	//   ....[2]....
        /*0108*/ 	.word	0x00000420


	//   ....[3]....
        /*010c*/ 	.word	0x00000580


	//----- nvinfo : EIATTR_EXIT_INSTR_OFFSETS
	.align		4
.L_1427:
        /*0110*/ 	.byte	0x04, 0x1c
        /*0112*/ 	.short	(.L_1429 - .L_1428)


	//   ....[0]....
.L_1428:
        /*0114*/ 	.word	0x000005e0


	//   ....[1]....
        /*0118*/ 	.word	0x00001290


	//   ....[2]....
        /*011c*/ 	.word	0x00002170


	//----- nvinfo : EIATTR_CRS_STACK_SIZE
	.align		4
.L_1429:
        /*0120*/ 	.byte	0x04, 0x1e
        /*0122*/ 	.short	(.L_1431 - .L_1430)
.L_1430:
        /*0124*/ 	.word	0x00000000
.L_1431:


//--------------------- .nv.info._Z25multi_tensor_apply_kernelI18TensorListMetadataILi5EE25DistAdamCapturableFunctorIfN3c104HalfEfEJPfffPiifS6_10adamMode_tfEEvlPViT_T0_DpT1_ --------------------------
	.section	.nv.info._Z25multi_tensor_apply_kernelI18TensorListMetadataILi5EE25DistAdamCapturableFunctorIfN3c104HalfEfEJPfffPiifS6_10adamMode_tfEEvlPViT_T0_DpT1_,"",@"SHT_CUDA_INFO"
	.sectionflags	@""
	.align	4


	//----- nvinfo : EIATTR_CUDA_API_VERSION
	.align		4
        /*0000*/ 	.byte	0x04, 0x37
        /*0002*/ 	.short	(.L_1433 - .L_1432)
.L_1432:
        /*0004*/ 	.word	0x00000082


	//----- nvinfo : EIATTR_SW2861232_WAR
	.align		4
.L_1433:
        /*0008*/ 	.byte	0x01, 0x35
	.zero		2


	//----- nvinfo : EIATTR_PARAM_CBANK
	.align		4
        /*000c*/ 	.byte	0x04, 0x0a
        /*000e*/ 	.short	(.L_1435 - .L_1434)
	.align		4
.L_1434:
        /*0010*/ 	.word	index@(.nv.constant0._Z25multi_tensor_apply_kernelI18TensorListMetadataILi5EE25DistAdamCapturableFunctorIfN3c104HalfEfEJPfffPiifS6_10adamMode_tfEEvlPViT_T0_DpT1_)
        /*0014*/ 	.short	0x0160
        /*0016*/ 	.short	0x0c30


	//----- nvinfo : EIATTR_CBANK_PARAM_SIZE
	.align		4
.L_1435:
        /*0018*/ 	.byte	0x03, 0x19
        /*001a*/ 	.short	0x0c30


	//----- nvinfo : EIATTR_KPARAM_INFO
	.align		4
        /*001c*/ 	.byte	0x04, 0x17
        /*001e*/ 	.short	(.L_1437 - .L_1436)
.L_1436:
        /*0020*/ 	.word	0x00000000
        /*0024*/ 	.short	0x000c
        /*0026*/ 	.short	0x0c2c
        /*0028*/ 	.byte	0x00, 0xf0, 0x11, 0x00


	//----- nvinfo : EIATTR_KPARAM_INFO
	.align		4
.L_1437:
        /*002c*/ 	.byte	0x04, 0x17
        /*002e*/ 	.short	(.L_1439 - .L_1438)
.L_1438:
        /*0030*/ 	.word	0x00000000
        /*0034*/ 	.short	0x000b
        /*0036*/ 	.short	0x0c28
        /*0038*/ 	.byte	0x00, 0xf0, 0x11, 0x00


	//----- nvinfo : EIATTR_KPARAM_INFO
	.align		4
.L_1439:
        /*003c*/ 	.byte	0x04, 0x17
        /*003e*/ 	.short	(.L_1441 - .L_1440)
.L_1440:
        /*0040*/ 	.word	0x00000000
        /*0044*/ 	.short	0x000a
        /*0046*/ 	.short	0x0c20
        /*0048*/ 	.byte	0x00, 0xf0, 0x21, 0x00


	//----- nvinfo : EIATTR_KPARAM_INFO
	.align		4
.L_1441:
        /*004c*/ 	.byte	0x04, 0x17
        /*004e*/ 	.short	(.L_1443 - .L_1442)
.L_1442:
        /*0050*/ 	.word	0x00000000
        /*0054*/ 	.short	0x0009
        /*0056*/ 	.short	0x0c1c
        /*0058*/ 	.byte	0x00, 0xf0, 0x11, 0x00


	//----- nvinfo : EIATTR_KPARAM_INFO
	.align		4
.L_1443:
        /*005c*/ 	.byte	0x04, 0x17
        /*005e*/ 	.short	(.L_1445 - .L_1444)
.L_1444:
        /*0060*/ 	.word	0x00000000
        /*0064*/ 	.short	0x0008
        /*0066*/ 	.short	0x0c18
        /*0068*/ 	.byte	0x00, 0xf0, 0x11, 0x00


	//----- nvinfo : EIATTR_KPARAM_INFO
	.align		4
.L_1445:
        /*006c*/ 	.byte	0x04, 0x17
        /*006e*/ 	.short	(.L_1447 - .L_1446)
.L_1446:
        /*0070*/ 	.word	0x00000000
        /*0074*/ 	.short	0x0007
        /*0076*/ 	.short	0x0c10
        /*0078*/ 	.byte	0x00, 0xf0, 0x21, 0x00


	//----- nvinfo : EIATTR_KPARAM_INFO
	.align		4
.L_1447:
        /*007c*/ 	.byte	0x04, 0x17
        /*007e*/ 	.short	(.L_1449 - .L_1448)
.L_1448:
        /*0080*/ 	.word	0x00000000
        /*0084*/ 	.short	0x0006
        /*0086*/ 	.short	0x0c0c
        /*0088*/ 	.byte	0x00, 0xf0, 0x11, 0x00


	//----- nvinfo : EIATTR_KPARAM_INFO
	.align		4
.L_1449:
        /*008c*/ 	.byte	0x04, 0x17
        /*008e*/ 	.short	(.L_1451 - .L_1450)
.L_1450:
        /*0090*/ 	.word	0x00000000
        /*0094*/ 	.short	0x0005
        /*0096*/ 	.short	0x0c08
        /*0098*/ 	.byte	0x00, 0xf0, 0x11, 0x00


	//----- nvinfo : EIATTR_KPARAM_INFO
	.align		4
.L_1451:
        /*009c*/ 	.byte	0x04, 0x17
        /*009e*/ 	.short	(.L_1453 - .L_1452)
.L_1452:
        /*00a0*/ 	.word	0x00000000
        /*00a4*/ 	.short	0x0004
        /*00a6*/ 	.short	0x0c00
        /*00a8*/ 	.byte	0x00, 0xf0, 0x21, 0x00


	//----- nvinfo : EIATTR_KPARAM_INFO
	.align		4
.L_1453:
        /*00ac*/ 	.byte	0x04, 0x17
        /*00ae*/ 	.short	(.L_1455 - .L_1454)
.L_1454:
        /*00b0*/ 	.word	0x00000000
        /*00b4*/ 	.short	0x0003
        /*00b6*/ 	.short	0x0bf8
        /*00b8*/ 	.byte	0x00, 0xf0, 0x05, 0x00


	//----- nvinfo : EIATTR_KPARAM_INFO
	.align		4
.L_1455:
        /*00bc*/ 	.byte	0x04, 0x17
        /*00be*/ 	.short	(.L_1457 - .L_1456)
.L_1456:
        /*00c0*/ 	.word	0x00000000
        /*00c4*/ 	.short	0x0002
        /*00c6*/ 	.short	0x0010
        /*00c8*/ 	.byte	0x00, 0xf0, 0xa1, 0x2f


	//----- nvinfo : EIATTR_KPARAM_INFO
	.align		4
.L_1457:
        /*00cc*/ 	.byte	0x04, 0x17
        /*00ce*/ 	.short	(.L_1459 - .L_1458)
.L_1458:
        /*00d0*/ 	.word	0x00000000
        /*00d4*/ 	.short	0x0001
        /*00d6*/ 	.short	0x0008
        /*00d8*/ 	.byte	0x00, 0xf0, 0x21, 0x00


	//----- nvinfo : EIATTR_KPARAM_INFO
	.align		4
.L_1459:
        /*00dc*/ 	.byte	0x04, 0x17
        /*00de*/ 	.short	(.L_1461 - .L_1460)
.L_1460:
        /*00e0*/ 	.word	0x00000000
        /*00e4*/ 	.short	0x0000
        /*00e6*/ 	.short	0x0000
        /*00e8*/ 	.byte	0x00, 0xf0, 0x21, 0x00


	//----- nvinfo : EIATTR_MAXREG_COUNT
	.align		4
.L_1461:
        /*00ec*/ 	.byte	0x03, 0x1b
        /*00ee*/ 	.short	0x00ff


	//----- nvinfo : EIATTR_EXTERNS
	.align		4
        /*00f0*/ 	.byte	0x04, 0x0f
        /*00f2*/ 	.short	(.L_1463 - .L_1462)


	//   ....[0]....
	.align		4
.L_1462:
        /*00f4*/ 	.word	index@(__assertfail)


	//----- nvinfo : EIATTR_MERCURY_ISA_VERSION
	.align		4
.L_1463:
        /*00f8*/ 	.byte	0x03, 0x5f
        /*00fa*/ 	.short	0x0000


	//----- nvinfo : EIATTR_SYSCALL_OFFSETS
	.align		4
        /*00fc*/ 	.byte	0x04, 0x46
        /*00fe*/ 	.short	(.L_1465 - .L_1464)


	//   ....[0]....
.L_1464:
        /*0100*/ 	.word	0x00000160


	//   ....[1]....
        /*0104*/ 	.word	0x000002c0


	//   ....[2]....
        /*0108*/ 	.word	0x00000420


	//   ....[3]....
        /*010c*/ 	.word	0x00000580


	//----- nvinfo : EIATTR_EXIT_INSTR_OFFSETS
	.align		4
.L_1465:
        /*0110*/ 	.byte	0x04, 0x1c
        /*0112*/ 	.short	(.L_1467 - .L_1466)


	//   ....[0]....
.L_1466:
        /*0114*/ 	.word	0x000005e0


	//   ....[1]....
        /*0118*/ 	.word	0x00001280


	//   ....[2]....
        /*011c*/ 	.word	0x000020c0


	//----- nvinfo : EIATTR_CRS_STACK_SIZE
	.align		4
.L_1467:
        /*0120*/ 	.byte	0x04, 0x1e
        /*0122*/ 	.short	(.L_1469 - .L_1468)
.L_1468:
        /*0124*/ 	.word	0x00000000
.L_1469:


//--------------------- .nv.info._Z25multi_tensor_apply_kernelI18TensorListMetadataILi5EE25DistAdamCapturableFunctorIffN3c108BFloat16EEJPfffPiifS6_10adamMode_tfEEvlPViT_T0_DpT1_ --------------------------
	.section	.nv.info._Z25multi_tensor_apply_kernelI18TensorListMetadataILi5EE25DistAdamCapturableFunctorIffN3c108BFloat16EEJPfffPiifS6_10adamMode_tfEEvlPViT_T0_DpT1_,"",@"SHT_CUDA_INFO"
	.sectionflags	@""
	.align	4


	//----- nvinfo : EIATTR_CUDA_API_VERSION
	.align		4
        /*0000*/ 	.byte	0x04, 0x37
        /*0002*/ 	.short	(.L_1471 - .L_1470)
.L_1470:
        /*0004*/ 	.word	0x00000082


	//----- nvinfo : EIATTR_SW2861232_WAR
	.align		4
.L_1471:
        /*0008*/ 	.byte	0x01, 0x35
	.zero		2


	//----- nvinfo : EIATTR_PARAM_CBANK
	.align		4
        /*000c*/ 	.byte	0x04, 0x0a
        /*000e*/ 	.short	(.L_1473 - .L_1472)
	.align		4
.L_1472:
        /*0010*/ 	.word	index@(.nv.constant0._Z25multi_tensor_apply_kernelI18TensorListMetadataILi5EE25DistAdamCapturableFunctorIffN3c108BFloat16EEJPfffPiifS6_10adamMode_tfEEvlPViT_T0_DpT1_)
        /*0014*/ 	.short	0x0160
        /*0016*/ 	.short	0x0c30


	//----- nvinfo : EIATTR_CBANK_PARAM_SIZE
	.align		4
.L_1473:
        /*0018*/ 	.byte	0x03, 0x19
        /*001a*/ 	.short	0x0c30


	//----- nvinfo : EIATTR_KPARAM_INFO
	.align		4
        /*001c*/ 	.byte	0x04, 0x17
        /*001e*/ 	.short	(.L_1475 - .L_1474)
.L_1474:
        /*0020*/ 	.word	0x00000000
        /*0024*/ 	.short	0x000c
        /*0026*/ 	.short	0x0c2c
        /*0028*/ 	.byte	0x00, 0xf0, 0x11, 0x00


	//----- nvinfo : EIATTR_KPARAM_INFO
	.align		4
.L_1475:
        /*002c*/ 	.byte	0x04, 0x17
        /*002e*/ 	.short	(.L_1477 - .L_1476)
.L_1476:
        /*0030*/ 	.word	0x00000000
        /*0034*/ 	.short	0x000b
        /*0036*/ 	.short	0x0c28
        /*0038*/ 	.byte	0x00, 0xf0, 0x11, 0x00


	//----- nvinfo : EIATTR_KPARAM_INFO
	.align		4
.L_1477:
        /*003c*/ 	.byte	0x04, 0x17
        /*003e*/ 	.short	(.L_1479 - .L_1478)
.L_1478:
        /*0040*/ 	.word	0x00000000
        /*0044*/ 	.short	0x000a
        /*0046*/ 	.short	0x0c20
        /*0048*/ 	.byte	0x00, 0xf0, 0x21, 0x00


	//----- nvinfo : EIATTR_KPARAM_INFO
	.align		4
.L_1479:
        /*004c*/ 	.byte	0x04, 0x17
        /*004e*/ 	.short	(.L_1481 - .L_1480)
.L_1480:
        /*0050*/ 	.word	0x00000000
        /*0054*/ 	.short	0x0009
        /*0056*/ 	.short	0x0c1c
        /*0058*/ 	.byte	0x00, 0xf0, 0x11, 0x00


	//----- nvinfo : EIATTR_KPARAM_INFO
	.align		4
.L_1481:
        /*005c*/ 	.byte	0x04, 0x17
        /*005e*/ 	.short	(.L_1483 - .L_1482)
.L_1482:
        /*0060*/ 	.word	0x00000000
        /*0064*/ 	.short	0x0008
        /*0066*/ 	.short	0x0c18
        /*0068*/ 	.byte	0x00, 0xf0, 0x11, 0x00


	//----- nvinfo : EIATTR_KPARAM_INFO
	.align		4
.L_1483:
        /*006c*/ 	.byte	0x04, 0x17
        /*006e*/ 	.short	(.L_1485 - .L_1484)
.L_1484:
        /*0070*/ 	.word	0x00000000
        /*0074*/ 	.short	0x0007
        /*0076*/ 	.short	0x0c10
        /*0078*/ 	.byte	0x00, 0xf0, 0x21, 0x00


	//----- nvinfo : EIATTR_KPARAM_INFO
	.align		4
.L_1485:
        /*007c*/ 	.byte	0x04, 0x17
        /*007e*/ 	.short	(.L_1487 - .L_1486)
.L_1486:
        /*0080*/ 	.word	0x00000000
        /*0084*/ 	.short	0x0006
        /*0086*/ 	.short	0x0c0c
        /*0088*/ 	.byte	0x00, 0xf0, 0x11, 0x00


	//----- nvinfo : EIATTR_KPARAM_INFO
	.align		4
.L_1487:
        /*008c*/ 	.byte	0x04, 0x17
        /*008e*/ 	.short	(.L_1489 - .L_1488)
.L_1488:
        /*0090*/ 	.word	0x00000000
        /*0094*/ 	.short	0x0005
        /*0096*/ 	.short	0x0c08
        /*0098*/ 	.byte	0x00, 0xf0, 0x11, 0x00


	//----- nvinfo : EIATTR_KPARAM_INFO
	.align		4
.L_1489:
        /*009c*/ 	.byte	0x04, 0x17
        /*009e*/ 	.short	(.L_1491 - .L_1490)
.L_1490:
        /*00a0*/ 	.word	0x00000000
        /*00a4*/ 	.short	0x0004
        /*00a6*/ 	.short	0x0c00
        /*00a8*/ 	.byte	0x00, 0xf0, 0x21, 0x00


	//----- nvinfo : EIATTR_KPARAM_INFO
	.align		4
.L_1491:
        /*00ac*/ 	.byte	0x04, 0x17
        /*00ae*/ 	.short	(.L_1493 - .L_1492)
.L_1492:
        /*00b0*/ 	.word	0x00000000
        /*00b4*/ 	.short	0x0003
        /*00b6*/ 	.short	0x0bf8
        /*00b8*/ 	.byte	0x00, 0xf0, 0x05, 0x00


	//----- nvinfo : EIATTR_KPARAM_INFO
	.align		4
.L_1493:
        /*00bc*/ 	.byte	0x04, 0x17
        /*00be*/ 	.short	(.L_1495 - .L_1494)
.L_1494:
        /*00c0*/ 	.word	0x00000000
        /*00c4*/ 	.short	0x0002
        /*00c6*/ 	.short	0x0010
        /*00c8*/ 	.byte	0x00, 0xf0, 0xa1, 0x2f


	//----- nvinfo : EIATTR_KPARAM_INFO
	.align		4
.L_1495:
        /*00cc*/ 	.byte	0x04, 0x17
        /*00ce*/ 	.short	(.L_1497 - .L_1496)
.L_1496:
        /*00d0*/ 	.word	0x00000000
        /*00d4*/ 	.short	0x0001
        /*00d6*/ 	.short	0x0008
        /*00d8*/ 	.byte	0x00, 0xf0, 0x21, 0x00


	//----- nvinfo : EIATTR_KPARAM_INFO
	.align		4
.L_1497:
        /*00dc*/ 	.byte	0x04, 0x17
        /*00de*/ 	.short	(.L_1499 - .L_1498)
.L_1498:
        /*00e0*/ 	.word	0x00000000
        /*00e4*/ 	.short	0x0000
        /*00e6*/ 	.short	0x0000
        /*00e8*/ 	.byte	0x00, 0xf0, 0x21, 0x00


	//----- nvinfo : EIATTR_MAXREG_COUNT
	.align		4
.L_1499:
        /*00ec*/ 	.byte	0x03, 0x1b
        /*00ee*/ 	.short	0x00ff


	//----- nvinfo : EIATTR_EXTERNS
	.align		4
        /*00f0*/ 	.byte	0x04, 0x0f
        /*00f2*/ 	.short	(.L_1501 - .L_1500)


	//   ....[0]....
	.align		4
.L_1500:
        /*00f4*/ 	.word	index@(__assertfail)


	//----- nvinfo : EIATTR_MERCURY_ISA_VERSION
	.align		4
.L_1501:
        /*00f8*/ 	.byte	0x03, 0x5f
        /*00fa*/ 	.short	0x0000


	//----- nvinfo : EIATTR_SYSCALL_OFFSETS
	.align		4
        /*00fc*/ 	.byte	0x04, 0x46
        /*00fe*/ 	.short	(.L_1503 - .L_1502)


	//   ....[0]....
.L_1502:
        /*0100*/ 	.word	0x00000160


	//   ....[1]....
        /*0104*/ 	.word	0x000002c0


	//   ....[2]....
        /*0108*/ 	.word	0x00000420


	//   ....[3]....
        /*010c*/ 	.word	0x00000580


	//----- nvinfo : EIATTR_EXIT_INSTR_OFFSETS
	.align		4
.L_1503:
        /*0110*/ 	.byte	0x04, 0x1c
        /*0112*/ 	.short	(.L_1505 - .L_1504)


	//   ....[0]....
.L_1504:
        /*0114*/ 	.word	0x000005e0


	//   ....[1]....
        /*0118*/ 	.word	0x00001280


	//   ....[2]....
        /*011c*/ 	.word	0x00002010


	//----- nvinfo : EIATTR_CRS_STACK_SIZE
	.align		4
.L_1505:
        /*0120*/ 	.byte	0x04, 0x1e
        /*0122*/ 	.short	(.L_1507 - .L_1506)
.L_1506:
        /*0124*/ 	.word	0x00000000
.L_1507:


//--------------------- .nv.info._Z25multi_tensor_apply_kernelI18TensorListMetadataILi5EE25DistAdamCapturableFunctorIffN3c104HalfEEJPfffPiifS6_10adamMode_tfEEvlPViT_T0_DpT1_ --------------------------
	.section	.nv.info._Z25multi_tensor_apply_kernelI18TensorListMetadataILi5EE25DistAdamCapturableFunctorIffN3c104HalfEEJPfffPiifS6_10adamMode_tfEEvlPViT_T0_DpT1_,"",@"SHT_CUDA_INFO"
	.sectionflags	@""
	.align	4


	//----- nvinfo : EIATTR_CUDA_API_VERSION
	.align		4
        /*0000*/ 	.byte	0x04, 0x37
        /*0002*/ 	.short	(.L_1509 - .L_1508)
.L_1508:
        /*0004*/ 	.word	0x00000082


	//----- nvinfo : EIATTR_SW2861232_WAR
	.align		4
.L_1509:
        /*0008*/ 	.byte	0x01, 0x35
	.zero		2


	//----- nvinfo : EIATTR_PARAM_CBANK
	.align		4
        /*000c*/ 	.byte	0x04, 0x0a
        /*000e*/ 	.short	(.L_1511 - .L_1510)
	.align		4
.L_1510:
        /*0010*/ 	.word	index@(.nv.constant0._Z25multi_tensor_apply_kernelI18TensorListMetadataILi5EE25DistAdamCapturableFunctorIffN3c104HalfEEJPfffPiifS6_10adamMode_tfEEvlPViT_T0_DpT1_)
        /*0014*/ 	.short	0x0160
        /*0016*/ 	.short	0x0c30


	//----- nvinfo : EIATTR_CBANK_PARAM_SIZE
	.align		4
.L_1511:
        /*0018*/ 	.byte	0x03, 0x19
        /*001a*/ 	.short	0x0c30


	//----- nvinfo : EIATTR_KPARAM_INFO
	.align		4
        /*001c*/ 	.byte	0x04, 0x17
        /*001e*/ 	.short	(.L_1513 - .L_1512)
.L_1512:
        /*0020*/ 	.word	0x00000000
        /*0024*/ 	.short	0x000c
        /*0026*/ 	.short	0x0c2c
        /*0028*/ 	.byte	0x00, 0xf0, 0x11, 0x00


	//----- nvinfo : EIATTR_KPARAM_INFO
	.align		4
.L_1513:
        /*002c*/ 	.byte	0x04, 0x17
        /*002e*/ 	.short	(.L_1515 - .L_1514)
.L_1514:
        /*0030*/ 	.word	0x00000000
        /*0034*/ 	.short	0x000b
        /*0036*/ 	.short	0x0c28
        /*0038*/ 	.byte	0x00, 0xf0, 0x11, 0x00


	//----- nvinfo : EIATTR_KPARAM_INFO
	.align		4
.L_1515:
        /*003c*/ 	.byte	0x04, 0x17
        /*003e*/ 	.short	(.L_1517 - .L_1516)
.L_1516:
        /*0040*/ 	.word	0x00000000
        /*0044*/ 	.short	0x000a
        /*0046*/ 	.short	0x0c20
        /*0048*/ 	.byte	0x00, 0xf0, 0x21, 0x00


	//----- nvinfo : EIATTR_KPARAM_INFO
	.align		4
.L_1517:
        /*004c*/ 	.byte	0x04, 0x17
        /*004e*/ 	.short	(.L_1519 - .L_1518)
.L_1518:
        /*0050*/ 	.word	0x00000000
        /*0054*/ 	.short	0x0009
        /*0056*/ 	.short	0x0c1c
        /*0058*/ 	.byte	0x00, 0xf0, 0x11, 0x00


	//----- nvinfo : EIATTR_KPARAM_INFO
	.align		4
.L_1519:
        /*005c*/ 	.byte	0x04, 0x17
        /*005e*/ 	.short	(.L_1521 - .L_1520)
.L_1520:
        /*0060*/ 	.word	0x00000000
        /*0064*/ 	.short	0x0008
        /*0066*/ 	.short	0x0c18
        /*0068*/ 	.byte	0x00, 0xf0, 0x11, 0x00


	//----- nvinfo : EIATTR_KPARAM_INFO
	.align		4
.L_1521:
        /*006c*/ 	.byte	0x04, 0x17
        /*006e*/ 	.short	(.L_1523 - .L_1522)
.L_1522:
        /*0070*/ 	.word	0x00000000
        /*0074*/ 	.short	0x0007
        /*0076*/ 	.short	0x0c10
        /*0078*/ 	.byte	0x00, 0xf0, 0x21, 0x00


	//----- nvinfo : EIATTR_KPARAM_INFO
	.align		4
.L_1523:
        /*007c*/ 	.byte	0x04, 0x17
        /*007e*/ 	.short	(.L_1525 - .L_1524)
.L_1524:
        /*0080*/ 	.word	0x00000000
        /*0084*/ 	.short	0x0006
        /*0086*/ 	.short	0x0c0c
        /*0088*/ 	.byte	0x00, 0xf0, 0x11, 0x00


	//----- nvinfo : EIATTR_KPARAM_INFO
	.align		4
.L_1525:
        /*008c*/ 	.byte	0x04, 0x17
        /*008e*/ 	.short	(.L_1527 - .L_1526)
.L_1526:
        /*0090*/ 	.word	0x00000000
        /*0094*/ 	.short	0x0005
        /*0096*/ 	.short	0x0c08
        /*0098*/ 	.byte	0x00, 0xf0, 0x11, 0x00


	//----- nvinfo : EIATTR_KPARAM_INFO
	.align		4
.L_1527:
        /*009c*/ 	.byte	0x04, 0x17
        /*009e*/ 	.short	(.L_1529 - .L_1528)
.L_1528:
        /*00a0*/ 	.word	0x00000000
        /*00a4*/ 	.short	0x0004
        /*00a6*/ 	.short	0x0c00
        /*00a8*/ 	.byte	0x00, 0xf0, 0x21, 0x00


	//----- nvinfo : EIATTR_KPARAM_INFO
	.align		4
.L_1529:
        /*00ac*/ 	.byte	0x04, 0x17
        /*00ae*/ 	.short	(.L_1531 - .L_1530)
.L_1530:
        /*00b0*/ 	.word	0x00000000
        /*00b4*/ 	.short	0x0003
        /*00b6*/ 	.short	0x0bf8
        /*00b8*/ 	.byte	0x00, 0xf0, 0x05, 0x00


	//----- nvinfo : EIATTR_KPARAM_INFO
	.align		4
.L_1531:
        /*00bc*/ 	.byte	0x04, 0x17
        /*00be*/ 	.short	(.L_1533 - .L_1532)
.L_1532:
        /*00c0*/ 	.word	0x00000000
        /*00c4*/ 	.short	0x0002
        /*00c6*/ 	.short	0x0010
        /*00c8*/ 	.byte	0x00, 0xf0, 0xa1, 0x2f


	//----- nvinfo : EIATTR_KPARAM_INFO
	.align		4
.L_1533:
        /*00cc*/ 	.byte	0x04, 0x17
        /*00ce*/ 	.short	(.L_1535 - .L_1534)
.L_1534:
        /*00d0*/ 	.word	0x00000000
        /*00d4*/ 	.short	0x0001
        /*00d6*/ 	.short	0x0008
        /*00d8*/ 	.byte	0x00, 0xf0, 0x21, 0x00


	//----- nvinfo : EIATTR_KPARAM_INFO
	.align		4
.L_1535:
        /*00dc*/ 	.byte	0x04, 0x17
        /*00de*/ 	.short	(.L_1537 - .L_1536)
.L_1536:
        /*00e0*/ 	.word	0x00000000
        /*00e4*/ 	.short	0x0000
        /*00e6*/ 	.short	0x0000
        /*00e8*/ 	.byte	0x00, 0xf0, 0x21, 0x00


	//----- nvinfo : EIATTR_MAXREG_COUNT
	.align		4
.L_1537:
        /*00ec*/ 	.byte	0x03, 0x1b
        /*00ee*/ 	.short	0x00ff


	//----- nvinfo : EIATTR_EXTERNS
	.align		4
        /*00f0*/ 	.byte	0x04, 0x0f
        /*00f2*/ 	.short	(.L_1539 - .L_1538)


	//   ....[0]....
	.align		4
.L_1538:
        /*00f4*/ 	.word	index@(__assertfail)


	//----- nvinfo : EIATTR_MERCURY_ISA_VERSION
	.align		4
.L_1539:
        /*00f8*/ 	.byte	0x03, 0x5f
        /*00fa*/ 	.short	0x0000


	//----- nvinfo : EIATTR_SYSCALL_OFFSETS
	.align		4
        /*00fc*/ 	.byte	0x04, 0x46
        /*00fe*/ 	.short	(.L_1541 - .L_1540)


	//   ....[0]....
.L_1540:
        /*0100*/ 	.word	0x00000160


	//   ....[1]....
        /*0104*/ 	.word	0x000002c0


	//   ....[2]....
        /*0108*/ 	.word	0x00000420


	//   ....[3]....
        /*010c*/ 	.word	0x00000580


	//----- nvinfo : EIATTR_EXIT_INSTR_OFFSETS
	.align		4
.L_1541:
        /*0110*/ 	.byte	0x04, 0x1c
        /*0112*/ 	.short	(.L_1543 - .L_1542)


	//   ....[0]....
.L_1542:
        /*0114*/ 	.word	0x000005e0


	//   ....[1]....
        /*0118*/ 	.word	0x00001280


	//   ....[2]....
        /*011c*/ 	.word	0x00002010


	//----- nvinfo : EIATTR_CRS_STACK_SIZE
	.align		4
.L_1543:
        /*0120*/ 	.byte	0x04, 0x1e
        /*0122*/ 	.short	(.L_1545 - .L_1544)
.L_1544:
        /*0124*/ 	.word	0x00000000
.L_1545:


//--------------------- .nv.info._Z25multi_tensor_apply_kernelI18TensorListMetadataILi5EE25DistAdamCapturableFunctorIfffEJPfffPiifS4_10adamMode_tfEEvlPViT_T0_DpT1_ --------------------------
	.section	.nv.info._Z25multi_tensor_apply_kernelI18TensorListMetadataILi5EE25DistAdamCapturableFunctorIfffEJPfffPiifS4_10adamMode_tfEEvlPViT_T0_DpT1_,"",@"SHT_CUDA_INFO"
	.sectionflags	@""
	.align	4


	//----- nvinfo : EIATTR_CUDA_API_VERSION
	.align		4
        /*0000*/ 	.byte	0x04, 0x37
        /*0002*/ 	.short	(.L_1547 - .L_1546)
.L_1546:
        /*0004*/ 	.word	0x00000082


	//----- nvinfo : EIATTR_SW2861232_WAR
	.align		4
.L_1547:
        /*0008*/ 	.byte	0x01, 0x35
	.zero		2


	//----- nvinfo : EIATTR_PARAM_CBANK
	.align		4
        /*000c*/ 	.byte	0x04, 0x0a
        /*000e*/ 	.short	(.L_1549 - .L_1548)
	.align		4
.L_1548:
        /*0010*/ 	.word	index@(.nv.constant0._Z25multi_tensor_apply_kernelI18TensorListMetadataILi5EE25DistAdamCapturableFunctorIfffEJPfffPiifS4_10adamMode_tfEEvlPViT_T0_DpT1_)
        /*0014*/ 	.short	0x0160
        /*0016*/ 	.short	0x0c30


	//----- nvinfo : EIATTR_CBANK_PARAM_SIZE
	.align		4
.L_1549:
        /*0018*/ 	.byte	0x03, 0x19
        /*001a*/ 	.short	0x0c30


	//----- nvinfo : EIATTR_KPARAM_INFO
	.align		4
        /*001c*/ 	.byte	0x04, 0x17
        /*001e*/ 	.short	(.L_1551 - .L_1550)
.L_1550:
        /*0020*/ 	.word	0x00000000
        /*0024*/ 	.short	0x000c
        /*0026*/ 	.short	0x0c2c
        /*0028*/ 	.byte	0x00, 0xf0, 0x11, 0x00


	//----- nvinfo : EIATTR_KPARAM_INFO
	.align		4
.L_1551:
        /*002c*/ 	.byte	0x04, 0x17
        /*002e*/ 	.short	(.L_1553 - .L_1552)
.L_1552:
        /*0030*/ 	.word	0x00000000
        /*0034*/ 	.short	0x000b
        /*0036*/ 	.short	0x0c28
        /*0038*/ 	.byte	0x00, 0xf0, 0x11, 0x00


	//----- nvinfo : EIATTR_KPARAM_INFO
	.align		4
.L_1553:
        /*003c*/ 	.byte	0x04, 0x17
        /*003e*/ 	.short	(.L_1555 - .L_1554)
.L_1554:
        /*0040*/ 	.word	0x00000000
        /*0044*/ 	.short	0x000a
        /*0046*/ 	.short	0x0c20
        /*0048*/ 	.byte	0x00, 0xf0, 0x21, 0x00


	//----- nvinfo : EIATTR_KPARAM_INFO
	.align		4
.L_1555:
        /*004c*/ 	.byte	0x04, 0x17
        /*004e*/ 	.short	(.L_1557 - .L_1556)
.L_1556:
        /*0050*/ 	.word	0x00000000
        /*0054*/ 	.short	0x0009
        /*0056*/ 	.short	0x0c1c
        /*0058*/ 	.byte	0x00, 0xf0, 0x11, 0x00


	//----- nvinfo : EIATTR_KPARAM_INFO
	.align		4
.L_1557:
        /*005c*/ 	.byte	0x04, 0x17
        /*005e*/ 	.short	(.L_1559 - .L_1558)
.L_1558:
        /*0060*/ 	.word	0x00000000
        /*0064*/ 	.short	0x0008
        /*0066*/ 	.short	0x0c18
        /*0068*/ 	.byte	0x00, 0xf0, 0x11, 0x00


	//----- nvinfo : EIATTR_KPARAM_INFO
	.align		4
.L_1559:
        /*006c*/ 	.byte	0x04, 0x17
        /*006e*/ 	.short	(.L_1561 - .L_1560)
.L_1560:
        /*0070*/ 	.word	0x00000000
        /*0074*/ 	.short	0x0007
        /*0076*/ 	.short	0x0c10
        /*0078*/ 	.byte	0x00, 0xf0, 0x21, 0x00


	//----- nvinfo : EIATTR_KPARAM_INFO
	.align		4
.L_1561:
        /*007c*/ 	.byte	0x04, 0x17
        /*007e*/ 	.short	(.L_1563 - .L_1562)
.L_1562:
        /*0080*/ 	.word	0x00000000
        /*0084*/ 	.short	0x0006
        /*0086*/ 	.short	0x0c0c
        /*0088*/ 	.byte	0x00, 0xf0, 0x11, 0x00


	//----- nvinfo : EIATTR_KPARAM_INFO
	.align		4
.L_1563:
        /*008c*/ 	.byte	0x04, 0x17
        /*008e*/ 	.short	(.L_1565 - .L_1564)
.L_1564:
        /*0090*/ 	.word	0x00000000
        /*0094*/ 	.short	0x0005
        /*0096*/ 	.short	0x0c08
        /*0098*/ 	.byte	0x00, 0xf0, 0x11, 0x00


	//----- nvinfo : EIATTR_KPARAM_INFO
	.align		4
.L_1565:
        /*009c*/ 	.byte	0x04, 0x17
        /*009e*/ 	.short	(.L_1567 - .L_1566)
.L_1566:
        /*00a0*/ 	.word	0x00000000
        /*00a4*/ 	.short	0x0004
        /*00a6*/ 	.short	0x0c00
        /*00a8*/ 	.byte	0x00, 0xf0, 0x21, 0x00


	//----- nvinfo : EIATTR_KPARAM_INFO
	.align		4
.L_1567:
        /*00ac*/ 	.byte	0x04, 0x17
        /*00ae*/ 	.short	(.L_1569 - .L_1568)
.L_1568:
        /*00b0*/ 	.word	0x00000000
        /*00b4*/ 	.short	0x0003
        /*00b6*/ 	.short	0x0bf8
        /*00b8*/ 	.byte	0x00, 0xf0, 0x05, 0x00


	//----- nvinfo : EIATTR_KPARAM_INFO
	.align		4
.L_1569:
        /*00bc*/ 	.byte	0x04, 0x17
        /*00be*/ 	.short	(.L_1571 - .L_1570)
.L_1570:
        /*00c0*/ 	.word	0x00000000
        /*00c4*/ 	.short	0x0002
        /*00c6*/ 	.short	0x0010
        /*00c8*/ 	.byte	0x00, 0xf0, 0xa1, 0x2f


	//----- nvinfo : EIATTR_KPARAM_INFO
	.align		4
.L_1571:
        /*00cc*/ 	.byte	0x04, 0x17
        /*00ce*/ 	.short	(.L_1573 - .L_1572)
.L_1572:
        /*00d0*/ 	.word	0x00000000
        /*00d4*/ 	.short	0x0001
        /*00d6*/ 	.short	0x0008
        /*00d8*/ 	.byte	0x00, 0xf0, 0x21, 0x00


	//----- nvinfo : EIATTR_KPARAM_INFO
	.align		4
.L_1573:
        /*00dc*/ 	.byte	0x04, 0x17
        /*00de*/ 	.short	(.L_1575 - .L_1574)
.L_1574:
        /*00e0*/ 	.word	0x00000000
        /*00e4*/ 	.short	0x0000
        /*00e6*/ 	.short	0x0000
        /*00e8*/ 	.byte	0x00, 0xf0, 0x21, 0x00


	//----- nvinfo : EIATTR_MAXREG_COUNT
	.align		4
.L_1575:
        /*00ec*/ 	.byte	0x03, 0x1b
        /*00ee*/ 	.short	0x00ff


	//----- nvinfo : EIATTR_EXTERNS
	.align		4
        /*00f0*/ 	.byte	0x04, 0x0f
        /*00f2*/ 	.short	(.L_1577 - .L_1576)


	//   ....[0]....
	.align		4
.L_1576:
        /*00f4*/ 	.word	index@(__assertfail)


	//----- nvinfo : EIATTR_MERCURY_ISA_VERSION
	.align		4
.L_1577:
        /*00f8*/ 	.byte	0x03, 0x5f
        /*00fa*/ 	.short	0x0000


	//----- nvinfo : EIATTR_SYSCALL_OFFSETS
	.align		4
        /*00fc*/ 	.byte	0x04, 0x46
        /*00fe*/ 	.short	(.L_1579 - .L_1578)


	//   ....[0]....
.L_1578:
        /*0100*/ 	.word	0x00000160


	//   ....[1]....
        /*0104*/ 	.word	0x000002c0


	//   ....[2]....
        /*0108*/ 	.word	0x00000420


	//   ....[3]....
        /*010c*/ 	.word	0x00000580


	//----- nvinfo : EIATTR_EXIT_INSTR_OFFSETS
	.align		4
.L_1579:
        /*0110*/ 	.byte	0x04, 0x1c
        /*0112*/ 	.short	(.L_1581 - .L_1580)


	//   ....[0]....
.L_1580:
        /*0114*/ 	.word	0x000005e0


	//   ....[1]....
        /*0118*/ 	.word	0x00001280


	//   ....[2]....
        /*011c*/ 	.word	0x00001f90


	//----- nvinfo : EIATTR_CRS_STACK_SIZE
	.align		4
.L_1581:
        /*0120*/ 	.byte	0x04, 0x1e
        /*0122*/ 	.short	(.L_1583 - .L_1582)
.L_1582:
        /*0124*/ 	.word	0x00000000
.L_1583:


//--------------------- .nv.info._Z25multi_tensor_apply_kernelI18TensorListMetadataILi5EE15DistAdamFunctorIN3c108BFloat16ES4_S4_EJPfffffff10adamMode_tfEEvlPViT_T0_DpT1_ --------------------------
	.section	.nv.info._Z25multi_tensor_apply_kernelI18TensorListMetadataILi5EE15DistAdamFunctorIN3c108BFloat16ES4_S4_EJPfffffff10adamMode_tfEEvlPViT_T0_DpT1_,"",@"SHT_CUDA_INFO"
	.sectionflags	@""
	.align	4


	//----- nvinfo : EIATTR_CUDA_API_VERSION
	.align		4
        /*0000*/ 	.byte	0x04, 0x37
        /*0002*/ 	.short	(.L_1585 - .L_1584)
.L_1584:
        /*0004*/ 	.word	0x00000082


	//----- nvinfo : EIATTR_SW2861232_WAR
	.align		4
.L_1585:
        /*0008*/ 	.byte	0x01, 0x35
	.zero		2


	//----- nvinfo : EIATTR_PARAM_CBANK
	.align		4
        /*000c*/ 	.byte	0x04, 0x0a
        /*000e*/ 	.short	(.L_1587 - .L_1586)
	.align		4
.L_1586:
        /*0010*/ 	.word	index@(.nv.constant0._Z25multi_tensor_apply_kernelI18TensorListMetadataILi5EE15DistAdamFunctorIN3c108BFloat16ES4_S4_EJPfffffff10adamMode_tfEEvlPViT_T0_DpT1_)
        /*0014*/ 	.short	0x0160
        /*0016*/ 	.short	0x0c28


	//----- nvinfo : EIATTR_CBANK_PARAM_SIZE
	.align		4
.L_1587:
        /*0018*/ 	.byte	0x03, 0x19
        /*001a*/ 	.short	0x0c28


	//----- nvinfo : EIATTR_KPARAM_INFO
	.align		4
        /*001c*/ 	.byte	0x04, 0x17
        /*001e*/ 	.short	(.L_1589 - .L_1588)
.L_1588:
        /*0020*/ 	.word	0x00000000
        /*0024*/ 	.short	0x000c
        /*0026*/ 	.short	0x0c24
        /*0028*/ 	.byte	0x00, 0xf0, 0x11, 0x00


	//----- nvinfo : EIATTR_KPARAM_INFO
	.align		4
.L_1589:
        /*002c*/ 	.byte	0x04, 0x17
        /*002e*/ 	.short	(.L_1591 - .L_1590)
.L_1590:
        /*0030*/ 	.word	0x00000000
        /*0034*/ 	.short	0x000b
        /*0036*/ 	.short	0x0c20
        /*0038*/ 	.byte	0x00, 0xf0, 0x11, 0x00


	//----- nvinfo : EIATTR_KPARAM_INFO
	.align		4
.L_1591:
        /*003c*/ 	.byte	0x04, 0x17
        /*003e*/ 	.short	(.L_1593 - .L_1592)
.L_1592:
        /*0040*/ 	.word	0x00000000
        /*0044*/ 	.short	0x000a
        /*0046*/ 	.short	0x0c1c
        /*0048*/ 	.byte	0x00, 0xf0, 0x11, 0x00


	//----- nvinfo : EIATTR_KPARAM_INFO
	.align		4
.L_1593:
        /*004c*/ 	.byte	0x04, 0x17
        /*004e*/ 	.short	(.L_1595 - .L_1594)
.L_1594:
        /*0050*/ 	.word	0x00000000
        /*0054*/ 	.short	0x0009
        /*0056*/ 	.short	0x0c18
        /*0058*/ 	.byte	0x00, 0xf0, 0x11, 0x00


	//----- nvinfo : EIATTR_KPARAM_INFO
	.align		4
.L_1595:
        /*005c*/ 	.byte	0x04, 0x17
        /*005e*/ 	.short	(.L_1597 - .L_1596)
.L_1596:
        /*0060*/ 	.word	0x00000000
        /*0064*/ 	.short	0x0008
        /*0066*/ 	.short	0x0c14
        /*0068*/ 	.byte	0x00, 0xf0, 0x11, 0x00


	//----- nvinfo : EIATTR_KPARAM_INFO
	.align		4
.L_1597:
        /*006c*/ 	.byte	0x04, 0x17
        /*006e*/ 	.short	(.L_1599 - .L_1598)
.L_1598:
        /*0070*/ 	.word	0x00000000
        /*0074*/ 	.short	0x0007
        /*0076*/ 	.short	0x0c10
        /*0078*/ 	.byte	0x00, 0xf0, 0x11, 0x00


	//----- nvinfo : EIATTR_KPARAM_INFO
	.align		4
.L_1599:
        /*007c*/ 	.byte	0x04, 0x17
        /*007e*/ 	.short	(.L_1601 - .L_1600)
.L_1600:
        /*0080*/ 	.word	0x00000000
        /*0084*/ 	.short	0x0006
        /*0086*/ 	.short	0x0c0c
        /*0088*/ 	.byte	0x00, 0xf0, 0x11, 0x00


	//----- nvinfo : EIATTR_KPARAM_INFO
	.align		4
.L_1601:
        /*008c*/ 	.byte	0x04, 0x17
        /*008e*/ 	.short	(.L_1603 - .L_1602)
.L_1602:
        /*0090*/ 	.word	0x00000000
        /*0094*/ 	.short	0x0005
        /*0096*/ 	.short	0x0c08
        /*0098*/ 	.byte	0x00, 0xf0, 0x11, 0x00


	//----- nvinfo : EIATTR_KPARAM_INFO
	.align		4
.L_1603:
        /*009c*/ 	.byte	0x04, 0x17
        /*009e*/ 	.short	(.L_1605 - .L_1604)
.L_1604:
        /*00a0*/ 	.word	0x00000000
        /*00a4*/ 	.short	0x0004
        /*00a6*/ 	.short	0x0c00
        /*00a8*/ 	.byte	0x00, 0xf0, 0x21, 0x00


	//----- nvinfo : EIATTR_KPARAM_INFO
	.align		4
.L_1605:
        /*00ac*/ 	.byte	0x04, 0x17
        /*00ae*/ 	.short	(.L_1607 - .L_1606)
.L_1606:
        /*00b0*/ 	.word	0x00000000
        /*00b4*/ 	.short	0x0003
        /*00b6*/ 	.short	0x0bf8
        /*00b8*/ 	.byte	0x00, 0xf0, 0x05, 0x00


	//----- nvinfo : EIATTR_KPARAM_INFO
	.align		4
.L_1607:
        /*00bc*/ 	.byte	0x04, 0x17
        /*00be*/ 	.short	(.L_1609 - .L_1608)
.L_1608:
        /*00c0*/ 	.word	0x00000000
        /*00c4*/ 	.short	0x0002
        /*00c6*/ 	.short	0x0010
        /*00c8*/ 	.byte	0x00, 0xf0, 0xa1, 0x2f


	//----- nvinfo : EIATTR_KPARAM_INFO
	.align		4
.L_1609:
        /*00cc*/ 	.byte	0x04, 0x17
        /*00ce*/ 	.short	(.L_1611 - .L_1610)
.L_1610:
        /*00d0*/ 	.word	0x00000000
        /*00d4*/ 	.short	0x0001
        /*00d6*/ 	.short	0x0008
        /*00d8*/ 	.byte	0x00, 0xf0, 0x21, 0x00


	//----- nvinfo : EIATTR_KPARAM_INFO
	.align		4
.L_1611:
        /*00dc*/ 	.byte	0x04, 0x17
        /*00de*/ 	.short	(.L_1613 - .L_1612)
.L_1612:
        /*00e0*/ 	.word	0x00000000
        /*00e4*/ 	.short	0x0000
        /*00e6*/ 	.short	0x0000
        /*00e8*/ 	.byte	0x00, 0xf0, 0x21, 0x00


	//----- nvinfo : EIATTR_MAXREG_COUNT
	.align		4
.L_1613:
        /*00ec*/ 	.byte	0x03, 0x1b
        /*00ee*/ 	.short	0x00ff


	//----- nvinfo : EIATTR_MERCURY_ISA_VERSION
	.align		4
        /*00f0*/ 	.byte	0x03, 0x5f
        /*00f2*/ 	.short	0x0000


	//----- nvinfo : EIATTR_EXIT_INSTR_OFFSETS
	.align		4
        /*00f4*/ 	.byte	0x04, 0x1c
        /*00f6*/ 	.short	(.L_1615 - .L_1614)


	//   ....[0]....
.L_1614:
        /*00f8*/ 	.word	0x00000330


	//   ....[1]....
        /*00fc*/ 	.word	0x00001760


	//----- nvinfo : EIATTR_CRS_STACK_SIZE
	.align		4
.L_1615:
        /*0100*/ 	.byte	0x04, 0x1e
        /*0102*/ 	.short	(.L_1617 - .L_1616)
.L_1616:
        /*0104*/ 	.word	0x00000000
.L_1617:


//--------------------- .nv.info._Z25multi_tensor_apply_kernelI18TensorListMetadataILi5EE15DistAdamFunctorIN3c108BFloat16ES4_NS3_4HalfEEJPfffffff10adamMode_tfEEvlPViT_T0_DpT1_ --------------------------
	.section	.nv.info._Z25multi_tensor_apply_kernelI18TensorListMetadataILi5EE15DistAdamFunctorIN3c108BFloat16ES4_NS3_4HalfEEJPfffffff10adamMode_tfEEvlPViT_T0_DpT1_,"",@"SHT_CUDA_INFO"
	.sectionflags	@""
	.align	4


	//----- nvinfo : EIATTR_CUDA_API_VERSION
	.align		4
        /*0000*/ 	.byte	0x04, 0x37
        /*0002*/ 	.short	(.L_1619 - .L_1618)
.L_1618:
        /*0004*/ 	.word	0x00000082


	//----- nvinfo : EIATTR_SW2861232_WAR
	.align		4
.L_1619:
        /*0008*/ 	.byte	0x01, 0x35
	.zero		2


	//----- nvinfo : EIATTR_PARAM_CBANK
	.align		4
        /*000c*/ 	.byte	0x04, 0x0a
        /*000e*/ 	.short	(.L_1621 - .L_1620)
	.align		4
.L_1620:
        /*0010*/ 	.word	index@(.nv.constant0._Z25multi_tensor_apply_kernelI18TensorListMetadataILi5EE15DistAdamFunctorIN3c108BFloat16ES4_NS3_4HalfEEJPfffffff10adamMode_tfEEvlPViT_T0_DpT1_)
        /*0014*/ 	.short	0x0160
        /*0016*/ 	.short	0x0c28


	//----- nvinfo : EIATTR_CBANK_PARAM_SIZE
	.align		4
.L_1621:
        /*0018*/ 	.byte	0x03, 0x19
        /*001a*/ 	.short	0x0c28


	//----- nvinfo : EIATTR_KPARAM_INFO
	.align		4
        /*001c*/ 	.byte	0x04, 0x17
        /*001e*/ 	.short	(.L_1623 - .L_1622)
.L_1622:
        /*0020*/ 	.word	0x00000000
        /*0024*/ 	.short	0x000c
        /*0026*/ 	.short	0x0c24
        /*0028*/ 	.byte	0x00, 0xf0, 0x11, 0x00


	//----- nvinfo : EIATTR_KPARAM_INFO
	.align		4
.L_1623:
        /*002c*/ 	.byte	0x04, 0x17
        /*002e*/ 	.short	(.L_1625 - .L_1624)
.L_1624:
        /*0030*/ 	.word	0x00000000
        /*0034*/ 	.short	0x000b
        /*0036*/ 	.short	0x0c20
        /*0038*/ 	.byte	0x00, 0xf0, 0x11, 0x00


	//----- nvinfo : EIATTR_KPARAM_INFO
	.align		4
.L_1625:
        /*003c*/ 	.byte	0x04, 0x17
        /*003e*/ 	.short	(.L_1627 - .L_1626)
.L_1626:
        /*0040*/ 	.word	0x00000000
        /*0044*/ 	.short	0x000a
        /*0046*/ 	.short	0x0c1c
        /*0048*/ 	.byte	0x00, 0xf0, 0x11, 0x00


	//----- nvinfo : EIATTR_KPARAM_INFO
	.align		4
.L_1627:
        /*004c*/ 	.byte	0x04, 0x17
        /*004e*/ 	.short	(.L_1629 - .L_1628)
.L_1628:
        /*0050*/ 	.word	0x00000000
        /*0054*/ 	.short	0x0009
        /*0056*/ 	.short	0x0c18
        /*0058*/ 	.byte	0x00, 0xf0, 0x11, 0x00


	//----- nvinfo : EIATTR_KPARAM_INFO
	.align		4
.L_1629:
        /*005c*/ 	.byte	0x04, 0x17
        /*005e*/ 	.short	(.L_1631 - .L_1630)
.L_1630:
        /*0060*/ 	.word	0x00000000
        /*0064*/ 	.short	0x0008
        /*0066*/ 	.short	0x0c14
        /*0068*/ 	.byte	0x00, 0xf0, 0x11, 0x00


	//----- nvinfo : EIATTR_KPARAM_INFO
	.align		4
.L_1631:
        /*006c*/ 	.byte	0x04, 0x17
        /*006e*/ 	.short	(.L_1633 - .L_1632)
.L_1632:
        /*0070*/ 	.word	0x00000000
        /*0074*/ 	.short	0x0007
        /*0076*/ 	.short	0x0c10
        /*0078*/ 	.byte	0x00, 0xf0, 0x11, 0x00


	//----- nvinfo : EIATTR_KPARAM_INFO
	.align		4
.L_1633:
        /*007c*/ 	.byte	0x04, 0x17
        /*007e*/ 	.short	(.L_1635 - .L_1634)
.L_1634:
        /*0080*/ 	.word	0x00000000
        /*0084*/ 	.short	0x0006
        /*0086*/ 	.short	0x0c0c
        /*0088*/ 	.byte	0x00, 0xf0, 0x11, 0x00


	//----- nvinfo : EIATTR_KPARAM_INFO
	.align		4
.L_1635:
        /*008c*/ 	.byte	0x04, 0x17
        /*008e*/ 	.short	(.L_1637 - .L_1636)
.L_1636:
        /*0090*/ 	.word	0x00000000
        /*0094*/ 	.short	0x0005
        /*0096*/ 	.short	0x0c08
        /*0098*/ 	.byte	0x00, 0xf0, 0x11, 0x00


	//----- nvinfo : EIATTR_KPARAM_INFO
	.align		4
.L_1637:
        /*009c*/ 	.byte	0x04, 0x17
        /*009e*/ 	.short	(.L_1639 - .L_1638)
.L_1638:
        /*00a0*/ 	.word	0x00000000
        /*00a4*/ 	.short	0x0004
        /*00a6*/ 	.short	0x0c00
        /*00a8*/ 	.byte	0x00, 0xf0, 0x21, 0x00


	//----- nvinfo : EIATTR_KPARAM_INFO
	.align		4
.L_1639:
        /*00ac*/ 	.byte	0x04, 0x17
        /*00ae*/ 	.short	(.L_1641 - .L_1640)
.L_1640:
        /*00b0*/ 	.word	0x00000000
        /*00b4*/ 	.short	0x0003
        /*00b6*/ 	.short	0x0bf8
        /*00b8*/ 	.byte	0x00, 0xf0, 0x05, 0x00


	//----- nvinfo : EIATTR_KPARAM_INFO
	.align		4
.L_1641:
        /*00bc*/ 	.byte	0x04, 0x17
        /*00be*/ 	.short	(.L_1643 - .L_1642)
.L_1642:
        /*00c0*/ 	.word	0x00000000
        /*00c4*/ 	.short	0x0002
        /*00c6*/ 	.short	0x0010
        /*00c8*/ 	.byte	0x00, 0xf0, 0xa1, 0x2f


	//----- nvinfo : EIATTR_KPARAM_INFO
	.align		4
.L_1643:
        /*00cc*/ 	.byte	0x04, 0x17
        /*00ce*/ 	.short	(.L_1645 - .L_1644)
.L_1644:
        /*00d0*/ 	.word	0x00000000
        /*00d4*/ 	.short	0x0001
        /*00d6*/ 	.short	0x0008
        /*00d8*/ 	.byte	0x00, 0xf0, 0x21, 0x00


	//----- nvinfo : EIATTR_KPARAM_INFO
	.align		4
.L_1645:
        /*00dc*/ 	.byte	0x04, 0x17
        /*00de*/ 	.short	(.L_1647 - .L_1646)
.L_1646:
        /*00e0*/ 	.word	0x00000000
        /*00e4*/ 	.short	0x0000
        /*00e6*/ 	.short	0x0000
        /*00e8*/ 	.byte	0x00, 0xf0, 0x21, 0x00


	//----- nvinfo : EIATTR_MAXREG_COUNT
	.align		4
.L_1647:
        /*00ec*/ 	.byte	0x03, 0x1b
        /*00ee*/ 	.short	0x00ff


	//----- nvinfo : EIATTR_MERCURY_ISA_VERSION
	.align		4
        /*00f0*/ 	.byte	0x03, 0x5f
        /*00f2*/ 	.short	0x0000


	//----- nvinfo : EIATTR_EXIT_INSTR_OFFSETS
	.align		4
        /*00f4*/ 	.byte	0x04, 0x1c
        /*00f6*/ 	.short	(.L_1649 - .L_1648)


	//   ....[0]....
.L_1648:
        /*00f8*/ 	.word	0x00000330


	//   ....[1]....
        /*00fc*/ 	.word	0x00001850


	//----- nvinfo : EIATTR_CRS_STACK_SIZE
	.align		4
.L_1649:
        /*0100*/ 	.byte	0x04, 0x1e
        /*0102*/ 	.short	(.L_1651 - .L_1650)
.L_1650:
        /*0104*/ 	.word	0x00000000
.L_1651:


//--------------------- .nv.info._Z25multi_tensor_apply_kernelI18TensorListMetadataILi5EE15DistAdamFunctorIN3c108BFloat16ES4_fEJPfffffff10adamMode_tfEEvlPViT_T0_DpT1_ --------------------------
	.section	.nv.info._Z25multi_tensor_apply_kernelI18TensorListMetadataILi5EE15DistAdamFunctorIN3c108BFloat16ES4_fEJPfffffff10adamMode_tfEEvlPViT_T0_DpT1_,"",@"SHT_CUDA_INFO"
	.sectionflags	@""
	.align	4


	//----- nvinfo : EIATTR_CUDA_API_VERSION
	.align		4
        /*0000*/ 	.byte	0x04, 0x37
        /*0002*/ 	.short	(.L_1653 - .L_1652)
.L_1652:
        /*0004*/ 	.word	0x00000082


	//----- nvinfo : EIATTR_SW2861232_WAR
	.align		4
.L_1653:
        /*0008*/ 	.byte	0x01, 0x35
	.zero		2


	//----- nvinfo : EIATTR_PARAM_CBANK
	.align		4
        /*000c*/ 	.byte	0x04, 0x0a
        /*000e*/ 	.short	(.L_1655 - .L_1654)
	.align		4
.L_1654:
        /*0010*/ 	.word	index@(.nv.constant0._Z25multi_tensor_apply_kernelI18TensorListMetadataILi5EE15DistAdamFunctorIN3c108BFloat16ES4_fEJPfffffff10adamMode_tfEEvlPViT_T0_DpT1_)
        /*0014*/ 	.short	0x0160
        /*0016*/ 	.short	0x0c28


	//----- nvinfo : EIATTR_CBANK_PARAM_SIZE
	.align		4
.L_1655:
        /*0018*/ 	.byte	0x03, 0x19
        /*001a*/ 	.short	0x0c28


	//----- nvinfo : EIATTR_KPARAM_INFO
	.align		4
        /*001c*/ 	.byte	0x04, 0x17
        /*001e*/ 	.short	(.L_1657 - .L_1656)
.L_1656:
        /*0020*/ 	.word	0x00000000
        /*0024*/ 	.short	0x000c
        /*0026*/ 	.short	0x0c24
        /*0028*/ 	.byte	0x00, 0xf0, 0x11, 0x00


	//----- nvinfo : EIATTR_KPARAM_INFO
	.align		4
.L_1657:
        /*002c*/ 	.byte	0x04, 0x17
        /*002e*/ 	.short	(.L_1659 - .L_1658)
.L_1658:
        /*0030*/ 	.word	0x00000000
        /*0034*/ 	.short	0x000b
        /*0036*/ 	.short	0x0c20
        /*0038*/ 	.byte	0x00, 0xf0, 0x11, 0x00


	//----- nvinfo : EIATTR_KPARAM_INFO
	.align		4
.L_1659:
        /*003c*/ 	.byte	0x04, 0x17
        /*003e*/ 	.short	(.L_1661 - .L_1660)
.L_1660:
        /*0040*/ 	.word	0x00000000
        /*0044*/ 	.short	0x000a
        /*0046*/ 	.short	0x0c1c
        /*0048*/ 	.byte	0x00, 0xf0, 0x11, 0x00


	//----- nvinfo : EIATTR_KPARAM_INFO
	.align		4
.L_1661:
        /*004c*/ 	.byte	0x04, 0x17
        /*004e*/ 	.short	(.L_1663 - .L_1662)
.L_1662:
        /*0050*/ 	.word	0x00000000
        /*0054*/ 	.short	0x0009
        /*0056*/ 	.short	0x0c18
        /*0058*/ 	.byte	0x00, 0xf0, 0x11, 0x00


	//----- nvinfo : EIATTR_KPARAM_INFO
	.align		4
.L_1663:
        /*005c*/ 	.byte	0x04, 0x17
        /*005e*/ 	.short	(.L_1665 - .L_1664)
.L_1664:
        /*0060*/ 	.word	0x00000000
        /*0064*/ 	.short	0x0008
        /*0066*/ 	.short	0x0c14
        /*0068*/ 	.byte	0x00, 0xf0, 0x11, 0x00


	//----- nvinfo : EIATTR_KPARAM_INFO
	.align		4
.L_1665:
        /*006c*/ 	.byte	0x04, 0x17
        /*006e*/ 	.short	(.L_1667 - .L_1666)
.L_1666:
        /*0070*/ 	.word	0x00000000
        /*0074*/ 	.short	0x0007
        /*0076*/ 	.short	0x0c10
        /*0078*/ 	.byte	0x00, 0xf0, 0x11, 0x00


	//----- nvinfo : EIATTR_KPARAM_INFO
	.align		4
.L_1667:
        /*007c*/ 	.byte	0x04, 0x17
        /*007e*/ 	.short	(.L_1669 - .L_1668)
.L_1668:
        /*0080*/ 	.word	0x00000000
        /*0084*/ 	.short	0x0006
        /*0086*/ 	.short	0x0c0c
        /*0088*/ 	.byte	0x00, 0xf0, 0x11, 0x00


	//----- nvinfo : EIATTR_KPARAM_INFO
	.align		4
.L_1669:
        /*008c*/ 	.byte	0x04, 0x17
        /*008e*/ 	.short	(.L_1671 - .L_1670)
.L_1670:
        /*0090*/ 	.word	0x00000000
        /*0094*/ 	.short	0x0005
        /*0096*/ 	.short	0x0c08
        /*0098*/ 	.byte	0x00, 0xf0, 0x11, 0x00


	//----- nvinfo : EIATTR_KPARAM_INFO
	.align		4
.L_1671:
        /*009c*/ 	.byte	0x04, 0x17
        /*009e*/ 	.short	(.L_1673 - .L_1672)
.L_1672:
        /*00a0*/ 	.word	0x00000000
        /*00a4*/ 	.short	0x0004
        /*00a6*/ 	.short	0x0c00
        /*00a8*/ 	.byte	0x00, 0xf0, 0x21, 0x00


	//----- nvinfo : EIATTR_KPARAM_INFO
	.align		4
.L_1673:
        /*00ac*/ 	.byte	0x04, 0x17
        /*00ae*/ 	.short	(.L_1675 - .L_1674)
.L_1674:
        /*00b0*/ 	.word	0x00000000
        /*00b4*/ 	.short	0x0003
        /*00b6*/ 	.short	0x0bf8
        /*00b8*/ 	.byte	0x00, 0xf0, 0x05, 0x00


	//----- nvinfo : EIATTR_KPARAM_INFO
	.align		4
.L_1675:
        /*00bc*/ 	.byte	0x04, 0x17
        /*00be*/ 	.short	(.L_1677 - .L_1676)
.L_1676:
        /*00c0*/ 	.word	0x00000000
        /*00c4*/ 	.short	0x0002
        /*00c6*/ 	.short	0x0010
        /*00c8*/ 	.byte	0x00, 0xf0, 0xa1, 0x2f


	//----- nvinfo : EIATTR_KPARAM_INFO
	.align		4
.L_1677:
        /*00cc*/ 	.byte	0x04, 0x17
        /*00ce*/ 	.short	(.L_1679 - .L_1678)
.L_1678:
        /*00d0*/ 	.word	0x00000000
        /*00d4*/ 	.short	0x0001
        /*00d6*/ 	.short	0x0008
        /*00d8*/ 	.byte	0x00, 0xf0, 0x21, 0x00


	//----- nvinfo : EIATTR_KPARAM_INFO
	.align		4
.L_1679:
        /*00dc*/ 	.byte	0x04, 0x17
        /*00de*/ 	.short	(.L_1681 - .L_1680)
.L_1680:
        /*00e0*/ 	.word	0x00000000
        /*00e4*/ 	.short	0x0000
        /*00e6*/ 	.short	0x0000
        /*00e8*/ 	.byte	0x00, 0xf0, 0x21, 0x00


	//----- nvinfo : EIATTR_MAXREG_COUNT
	.align		4
.L_1681:
        /*00ec*/ 	.byte	0x03, 0x1b
        /*00ee*/ 	.short	0x00ff


	//----- nvinfo : EIATTR_MERCURY_ISA_VERSION
	.align		4
        /*00f0*/ 	.byte	0x03, 0x5f
        /*00f2*/ 	.short	0x0000


	//----- nvinfo : EIATTR_EXIT_INSTR_OFFSETS
	.align		4
        /*00f4*/ 	.byte	0x04, 0x1c
        /*00f6*/ 	.short	(.L_1683 - .L_1682)


	//   ....[0]....
.L_1682:
        /*00f8*/ 	.word	0x00000330


	//   ....[1]....
        /*00fc*/ 	.word	0x000017e0


	//----- nvinfo : EIATTR_CRS_STACK_SIZE
	.align		4
.L_1683:
        /*0100*/ 	.byte	0x04, 0x1e
        /*0102*/ 	.short	(.L_1685 - .L_1684)
.L_1684:
        /*0104*/ 	.word	0x00000000
.L_1685:


//--------------------- .nv.info._Z25multi_tensor_apply_kernelI18TensorListMetadataILi5EE15DistAdamFunctorIN3c108BFloat16ENS3_4HalfES4_EJPfffffff10adamMode_tfEEvlPViT_T0_DpT1_ --------------------------
	.section	.nv.info._Z25multi_tensor_apply_kernelI18TensorListMetadataILi5EE15DistAdamFunctorIN3c108BFloat16ENS3_4HalfES4_EJPfffffff10adamMode_tfEEvlPViT_T0_DpT1_,"",@"SHT_CUDA_INFO"
	.sectionflags	@""
	.align	4


	//----- nvinfo : EIATTR_CUDA_API_VERSION
	.align		4
        /*0000*/ 	.byte	0x04, 0x37
        /*0002*/ 	.short	(.L_1687 - .L_1686)
.L_1686:
        /*0004*/ 	.word	0x00000082


	//----- nvinfo : EIATTR_SW2861232_WAR
	.align		4
.L_1687:
        /*0008*/ 	.byte	0x01, 0x35
	.zero		2


	//----- nvinfo : EIATTR_PARAM_CBANK
	.align		4
        /*000c*/ 	.byte	0x04, 0x0a
        /*000e*/ 	.short	(.L_1689 - .L_1688)
	.align		4
.L_1688:
        /*0010*/ 	.word	index@(.nv.constant0._Z25multi_tensor_apply_kernelI18TensorListMetadataILi5EE15DistAdamFunctorIN3c108BFloat16ENS3_4HalfES4_EJPfffffff10adamMode_tfEEvlPViT_T0_DpT1_)
        /*0014*/ 	.short	0x0160
        /*0016*/ 	.short	0x0c28


	//----- nvinfo : EIATTR_CBANK_PARAM_SIZE
	.align		4
.L_1689:
        /*0018*/ 	.byte	0x03, 0x19
        /*001a*/ 	.short	0x0c28


	//----- nvinfo : EIATTR_KPARAM_INFO
	.align		4
        /*001c*/ 	.byte	0x04, 0x17
        /*001e*/ 	.short	(.L_1691 - .L_1690)
.L_1690:
        /*0020*/ 	.word	0x00000000
        /*0024*/ 	.short	0x000c
        /*0026*/ 	.short	0x0c24
        /*0028*/ 	.byte	0x00, 0xf0, 0x11, 0x00


	//----- nvinfo : EIATTR_KPARAM_INFO
	.align		4
.L_1691:
        /*002c*/ 	.byte	0x04, 0x17
        /*002e*/ 	.short	(.L_1693 - .L_1692)
.L_1692:
        /*0030*/ 	.word	0x00000000
        /*0034*/ 	.short	0x000b
        /*0036*/ 	.short	0x0c20
        /*0038*/ 	.byte	0x00, 0xf0, 0x11, 0x00


	//----- nvinfo : EIATTR_KPARAM_INFO
	.align		4
.L_1693:
        /*003c*/ 	.byte	0x04, 0x17
        /*003e*/ 	.short	(.L_1695 - .L_1694)
.L_1694:
        /*0040*/ 	.word	0x00000000
        /*0044*/ 	.short	0x000a
        /*0046*/ 	.short	0x0c1c
        /*0048*/ 	.byte	0x00, 0xf0, 0x11, 0x00


	//----- nvinfo : EIATTR_KPARAM_INFO
	.align		4
.L_1695:
        /*004c*/ 	.byte	0x04, 0x17
        /*004e*/ 	.short	(.L_1697 - .L_1696)
.L_1696:
        /*0050*/ 	.word	0x00000000
        /*0054*/ 	.short	0x0009
        /*0056*/ 	.short	0x0c18
        /*0058*/ 	.byte	0x00, 0xf0, 0x11, 0x00


	//----- nvinfo : EIATTR_KPARAM_INFO
	.align		4
.L_1697:
        /*005c*/ 	.byte	0x04, 0x17
        /*005e*/ 	.short	(.L_1699 - .L_1698)
.L_1698:
        /*0060*/ 	.word	0x00000000
        /*0064*/ 	.short	0x0008
        /*0066*/ 	.short	0x0c14
        /*0068*/ 	.byte	0x00, 0xf0, 0x11, 0x00


	//----- nvinfo : EIATTR_KPARAM_INFO
	.align		4
.L_1699:
        /*006c*/ 	.byte	0x04, 0x17
        /*006e*/ 	.short	(.L_1701 - .L_1700)
.L_1700:
        /*0070*/ 	.word	0x00000000
        /*0074*/ 	.short	0x0007
        /*0076*/ 	.short	0x0c10
        /*0078*/ 	.byte	0x00, 0xf0, 0x11, 0x00


	//----- nvinfo : EIATTR_KPARAM_INFO
	.align		4
.L_1701:
        /*007c*/ 	.byte	0x04, 0x17
        /*007e*/ 	.short	(.L_1703 - .L_1702)
.L_1702:
        /*0080*/ 	.word	0x00000000
        /*0084*/ 	.short	0x0006
        /*0086*/ 	.short	0x0c0c
        /*0088*/ 	.byte	0x00, 0xf0, 0x11, 0x00


	//----- nvinfo : EIATTR_KPARAM_INFO
	.align		4
.L_1703:
        /*008c*/ 	.byte	0x04, 0x17
        /*008e*/ 	.short	(.L_1705 - .L_1704)
.L_1704:
        /*0090*/ 	.word	0x00000000
        /*0094*/ 	.short	0x0005
        /*0096*/ 	.short	0x0c08
        /*0098*/ 	.byte	0x00, 0xf0, 0x11, 0x00


	//----- nvinfo : EIATTR_KPARAM_INFO
	.align		4
.L_1705:
        /*009c*/ 	.byte	0x04, 0x17
        /*009e*/ 	.short	(.L_1707 - .L_1706)
.L_1706:
        /*00a0*/ 	.word	0x00000000
        /*00a4*/ 	.short	0x0004
        /*00a6*/ 	.short	0x0c00
        /*00a8*/ 	.byte	0x00, 0xf0, 0x21, 0x00


	//----- nvinfo : EIATTR_KPARAM_INFO
	.align		4
.L_1707:
        /*00ac*/ 	.byte	0x04, 0x17
        /*00ae*/ 	.short	(.L_1709 - .L_1708)
.L_1708:
        /*00b0*/ 	.word	0x00000000
        /*00b4*/ 	.short	0x0003
        /*00b6*/ 	.short	0x0bf8
        /*00b8*/ 	.byte	0x00, 0xf0, 0x05, 0x00


	//----- nvinfo : EIATTR_KPARAM_INFO
	.align		4
.L_1709:
        /*00bc*/ 	.byte	0x04, 0x17
        /*00be*/ 	.short	(.L_1711 - .L_1710)
.L_1710:
        /*00c0*/ 	.word	0x00000000
        /*00c4*/ 	.short	0x0002
        /*00c6*/ 	.short	0x0010
        /*00c8*/ 	.byte	0x00, 0xf0, 0xa1, 0x2f


	//----- nvinfo : EIATTR_KPARAM_INFO
	.align		4
.L_1711:
        /*00cc*/ 	.byte	0x04, 0x17
        /*00ce*/ 	.short	(.L_1713 - .L_1712)
.L_1712:
        /*00d0*/ 	.word	0x00000000
        /*00d4*/ 	.short	0x0001
        /*00d6*/ 	.short	0x0008
        /*00d8*/ 	.byte	0x00, 0xf0, 0x21, 0x00


	//----- nvinfo : EIATTR_KPARAM_INFO
	.align		4
.L_1713:
        /*00dc*/ 	.byte	0x04, 0x17
        /*00de*/ 	.short	(.L_1715 - .L_1714)
.L_1714:
        /*00e0*/ 	.word	0x00000000
        /*00e4*/ 	.short	0x0000
        /*00e6*/ 	.short	0x0000
        /*00e8*/ 	.byte	0x00, 0xf0, 0x21, 0x00


	//----- nvinfo : EIATTR_MAXREG_COUNT
	.align		4
.L_1715:
        /*00ec*/ 	.byte	0x03, 0x1b
        /*00ee*/ 	.short	0x00ff


	//----- nvinfo : EIATTR_MERCURY_ISA_VERSION
	.align		4
        /*00f0*/ 	.byte	0x03, 0x5f
        /*00f2*/ 	.short	0x0000


	//----- nvinfo : EIATTR_EXIT_INSTR_OFFSETS
	.align		4
        /*00f4*/ 	.byte	0x04, 0x1c
        /*00f6*/ 	.short	(.L_1717 - .L_1716)


	//   ....[0]....
.L_1716:
        /*00f8*/ 	.word	0x00000330


	//   ....[1]....
        /*00fc*/ 	.word	0x00001760


	//----- nvinfo : EIATTR_CRS_STACK_SIZE
	.align		4
.L_1717:
        /*0100*/ 	.byte	0x04, 0x1e
        /*0102*/ 	.short	(.L_1719 - .L_1718)
.L_1718:
        /*0104*/ 	.word	0x00000000
.L_1719:


//--------------------- .nv.info._Z25multi_tensor_apply_kernelI18TensorListMetadataILi5EE15DistAdamFunctorIN3c108BFloat16ENS3_4HalfES5_EJPfffffff10adamMode_tfEEvlPViT_T0_DpT1_ --------------------------
	.section	.nv.info._Z25multi_tensor_apply_kernelI18TensorListMetadataILi5EE15DistAdamFunctorIN3c108BFloat16ENS3_4HalfES5_EJPfffffff10adamMode_tfEEvlPViT_T0_DpT1_,"",@"SHT_CUDA_INFO"
	.sectionflags	@""
	.align	4


	//----- nvinfo : EIATTR_CUDA_API_VERSION
	.align		4
        /*0000*/ 	.byte	0x04, 0x37
        /*0002*/ 	.short	(.L_1721 - .L_1720)
.L_1720:
        /*0004*/ 	.word	0x00000082


	//----- nvinfo : EIATTR_SW2861232_WAR
	.align		4
.L_1721:
        /*0008*/ 	.byte	0x01, 0x35
	.zero		2


	//----- nvinfo : EIATTR_PARAM_CBANK
	.align		4
        /*000c*/ 	.byte	0x04, 0x0a
        /*000e*/ 	.short	(.L_1723 - .L_1722)
	.align		4
.L_1722:
        /*0010*/ 	.word	index@(.nv.constant0._Z25multi_tensor_apply_kernelI18TensorListMetadataILi5EE15DistAdamFunctorIN3c108BFloat16ENS3_4HalfES5_EJPfffffff10adamMode_tfEEvlPViT_T0_DpT1_)
        /*0014*/ 	.short	0x0160
        /*0016*/ 	.short	0x0c28


	//----- nvinfo : EIATTR_CBANK_PARAM_SIZE
	.align		4
.L_1723:
        /*0018*/ 	.byte	0x03, 0x19
        /*001a*/ 	.short	0x0c28


	//----- nvinfo : EIATTR_KPARAM_INFO
	.align		4
        /*001c*/ 	.byte	0x04, 0x17
        /*001e*/ 	.short	(.L_1725 - .L_1724)
.L_1724:
        /*0020*/ 	.word	0x00000000
        /*0024*/ 	.short	0x000c
        /*0026*/ 	.short	0x0c24
        /*0028*/ 	.byte	0x00, 0xf0, 0x11, 0x00


	//----- nvinfo : EIATTR_KPARAM_INFO
	.align		4
.L_1725:
        /*002c*/ 	.byte	0x04, 0x17
        /*002e*/ 	.short	(.L_1727 - .L_1726)
.L_1726:
        /*0030*/ 	.word	0x00000000
        /*0034*/ 	.short	0x000b
        /*0036*/ 	.short	0x0c20
        /*0038*/ 	.byte	0x00, 0xf0, 0x11, 0x00


	//----- nvinfo : EIATTR_KPARAM_INFO
	.align		4
.L_1727:
        /*003c*/ 	.byte	0x04, 0x17
        /*003e*/ 	.short	(.L_1729 - .L_1728)
.L_1728:
        /*0040*/ 	.word	0x00000000
        /*0044*/ 	.short	0x000a
        /*0046*/ 	.short	0x0c1c
        /*0048*/ 	.byte	0x00, 0xf0, 0x11, 0x00


	//----- nvinfo : EIATTR_KPARAM_INFO
	.align		4
.L_1729:
        /*004c*/ 	.byte	0x04, 0x17
        /*004e*/ 	.short	(.L_1731 - .L_1730)
.L_1730:
        /*0050*/ 	.word	0x00000000
        /*0054*/ 	.short	0x0009
        /*0056*/ 	.short	0x0c18
        /*0058*/ 	.byte	0x00, 0xf0, 0x11, 0x00


	//----- nvinfo : EIATTR_KPARAM_INFO
	.align		4
.L_1731:
        /*005c*/ 	.byte	0x04, 0x17
        /*005e*/ 	.short	(.L_1733 - .L_1732)
.L_1732:
        /*0060*/ 	.word	0x00000000
        /*0064*/ 	.short	0x0008
        /*0066*/ 	.short	0x0c14
        /*0068*/ 	.byte	0x00, 0xf0, 0x11, 0x00


	//----- nvinfo : EIATTR_KPARAM_INFO
	.align		4
.L_1733:
        /*006c*/ 	.byte	0x04, 0x17
        /*006e*/ 	.short	(.L_1735 - .L_1734)
.L_1734:
        /*0070*/ 	.word	0x00000000
        /*0074*/ 	.short	0x0007
        /*0076*/ 	.short	0x0c10
        /*0078*/ 	.byte	0x00, 0xf0, 0x11, 0x00


	//----- nvinfo : EIATTR_KPARAM_INFO
	.align		4
.L_1735:
        /*007c*/ 	.byte	0x04, 0x17
        /*007e*/ 	.short	(.L_1737 - .L_1736)
.L_1736:
        /*0080*/ 	.word	0x00000000
        /*0084*/ 	.short	0x0006
        /*0086*/ 	.short	0x0c0c
        /*0088*/ 	.byte	0x00, 0xf0, 0x11, 0x00


	//----- nvinfo : EIATTR_KPARAM_INFO
	.align		4
.L_1737:
        /*008c*/ 	.byte	0x04, 0x17
        /*008e*/ 	.short	(.L_1739 - .L_1738)
.L_1738:
        /*0090*/ 	.word	0x00000000
        /*0094*/ 	.short	0x0005
        /*0096*/ 	.short	0x0c08
        /*0098*/ 	.byte	0x00, 0xf0, 0x11, 0x00


	//----- nvinfo : EIATTR_KPARAM_INFO
	.align		4
.L_1739:
        /*009c*/ 	.byte	0x04, 0x17
        /*009e*/ 	.short	(.L_1741 - .L_1740)
.L_1740:
        /*00a0*/ 	.word	0x00000000
        /*00a4*/ 	.short	0x0004
        /*00a6*/ 	.short	0x0c00
        /*00a8*/ 	.byte	0x00, 0xf0, 0x21, 0x00


	//----- nvinfo : EIATTR_KPARAM_INFO
	.align		4
.L_1741:
        /*00ac*/ 	.byte	0x04, 0x17
        /*00ae*/ 	.short	(.L_1743 - .L_1742)
.L_1742:
        /*00b0*/ 	.word	0x00000000
        /*00b4*/ 	.short	0x0003
        /*00b6*/ 	.short	0x0bf8
        /*00b8*/ 	.byte	0x00, 0xf0, 0x05, 0x00


	//----- nvinfo : EIATTR_KPARAM_INFO
	.align		4
.L_1743:
        /*00bc*/ 	.byte	0x04, 0x17
        /*00be*/ 	.short	(.L_1745 - .L_1744)
.L_1744:
        /*00c0*/ 	.word	0x00000000
        /*00c4*/ 	.short	0x0002
        /*00c6*/ 	.short	0x0010
        /*00c8*/ 	.byte	0x00, 0xf0, 0xa1, 0x2f


	//----- nvinfo : EIATTR_KPARAM_INFO
	.align		4
.L_1745:
        /*00cc*/ 	.byte	0x04, 0x17
        /*00ce*/ 	.short	(.L_1747 - .L_1746)
.L_1746:
        /*00d0*/ 	.word	0x00000000
        /*00d4*/ 	.short	0x0001
        /*00d6*/ 	.short	0x0008
        /*00d8*/ 	.byte	0x00, 0xf0, 0x21, 0x00


	//----- nvinfo : EIATTR_KPARAM_INFO
	.align		4
.L_1747:
        /*00dc*/ 	.byte	0x04, 0x17
        /*00de*/ 	.short	(.L_1749 - .L_1748)
.L_1748:
        /*00e0*/ 	.word	0x00000000
        /*00e4*/ 	.short	0x0000
        /*00e6*/ 	.short	0x0000
        /*00e8*/ 	.byte	0x00, 0xf0, 0x21, 0x00


	//----- nvinfo : EIATTR_MAXREG_COUNT
	.align		4
.L_1749:
        /*00ec*/ 	.byte	0x03, 0x1b
        /*00ee*/ 	.short	0x00ff


	//----- nvinfo : EIATTR_MERCURY_ISA_VERSION
	.align		4
        /*00f0*/ 	.byte	0x03, 0x5f
        /*00f2*/ 	.short	0x0000


	//----- nvinfo : EIATTR_EXIT_INSTR_OFFSETS
	.align		4
        /*00f4*/ 	.byte	0x04, 0x1c
        /*00f6*/ 	.short	(.L_1751 - .L_1750)


	//   ....[0]....
.L_1750:
        /*00f8*/ 	.word	0x00000330


	//   ....[1]....
        /*00fc*/ 	.word	0x00001850


	//----- nvinfo : EIATTR_CRS_STACK_SIZE
	.align		4
.L_1751:
        /*0100*/ 	.byte	0x04, 0x1e
        /*0102*/ 	.short	(.L_1753 - .L_1752)
.L_1752:
        /*0104*/ 	.word	0x00000000
.L_1753:


//--------------------- .nv.info._Z25multi_tensor_apply_kernelI18TensorListMetadataILi5EE15DistAdamFunctorIN3c108BFloat16ENS3_4HalfEfEJPfffffff10adamMode_tfEEvlPViT_T0_DpT1_ --------------------------
	.section	.nv.info._Z25multi_tensor_apply_kernelI18TensorListMetadataILi5EE15DistAdamFunctorIN3c108BFloat16ENS3_4HalfEfEJPfffffff10adamMode_tfEEvlPViT_T0_DpT1_,"",@"SHT_CUDA_INFO"
	.sectionflags	@""
	.align	4


	//----- nvinfo : EIATTR_CUDA_API_VERSION
	.align		4
        /*0000*/ 	.byte	0x04, 0x37
        /*0002*/ 	.short	(.L_1755 - .L_1754)
.L_1754:
        /*0004*/ 	.word	0x00000082


	//----- nvinfo : EIATTR_SW2861232_WAR
	.align		4
.L_1755:
        /*0008*/ 	.byte	0x01, 0x35
	.zero		2


	//----- nvinfo : EIATTR_PARAM_CBANK
	.align		4
        /*000c*/ 	.byte	0x04, 0x0a
        /*000e*/ 	.short	(.L_1757 - .L_1756)
	.align		4
.L_1756:
        /*0010*/ 	.word	index@(.nv.constant0._Z25multi_tensor_apply_kernelI18TensorListMetadataILi5EE15DistAdamFunctorIN3c108BFloat16ENS3_4HalfEfEJPfffffff10adamMode_tfEEvlPViT_T0_DpT1_)
        /*0014*/ 	.short	0x0160
        /*0016*/ 	.short	0x0c28


	//----- nvinfo : EIATTR_CBANK_PARAM_SIZE
	.align		4
.L_1757:
        /*0018*/ 	.byte	0x03, 0x19
        /*001a*/ 	.short	0x0c28


	//----- nvinfo : EIATTR_KPARAM_INFO
	.align		4
        /*001c*/ 	.byte	0x04, 0x17
        /*001e*/ 	.short	(.L_1759 - .L_1758)
.L_1758:
        /*0020*/ 	.word	0x00000000
        /*0024*/ 	.short	0x000c
        /*0026*/ 	.short	0x0c24
        /*0028*/ 	.byte	0x00, 0xf0, 0x11, 0x00


	//----- nvinfo : EIATTR_KPARAM_INFO
	.align		4
.L_1759:
        /*002c*/ 	.byte	0x04, 0x17
        /*002e*/ 	.short	(.L_1761 - .L_1760)
.L_1760:
        /*0030*/ 	.word	0x00000000
        /*0034*/ 	.short	0x000b
        /*0036*/ 	.short	0x0c20
        /*0038*/ 	.byte	0x00, 0xf0, 0x11, 0x00


	//----- nvinfo : EIATTR_KPARAM_INFO
	.align		4
.L_1761:
        /*003c*/ 	.byte	0x04, 0x17
        /*003e*/ 	.short	(.L_1763 - .L_1762)
.L_1762:
        /*0040*/ 	.word	0x00000000
        /*0044*/ 	.short	0x000a
        /*0046*/ 	.short	0x0c1c
        /*0048*/ 	.byte	0x00, 0xf0, 0x11, 0x00


	//----- nvinfo : EIATTR_KPARAM_INFO
	.align		4
.L_1763:
        /*004c*/ 	.byte	0x04, 0x17
        /*004e*/ 	.short	(.L_1765 - .L_1764)
.L_1764:
        /*0050*/ 	.word	0x00000000
        /*0054*/ 	.short	0x0009
        /*0056*/ 	.short	0x0c18
        /*0058*/ 	.byte	0x00, 0xf0, 0x11, 0x00


	//----- nvinfo : EIATTR_KPARAM_INFO
	.align		4
.L_1765:
        /*005c*/ 	.byte	0x04, 0x17
        /*005e*/ 	.short	(.L_1767 - .L_1766)
.L_1766:
        /*0060*/ 	.word	0x00000000
        /*0064*/ 	.short	0x0008
        /*0066*/ 	.short	0x0c14
        /*0068*/ 	.byte	0x00, 0xf0, 0x11, 0x00


	//----- nvinfo : EIATTR_KPARAM_INFO
	.align		4
.L_1767:
        /*006c*/ 	.byte	0x04, 0x17
        /*006e*/ 	.short	(.L_1769 - .L_1768)
.L_1768:
        /*0070*/ 	.word	0x00000000
        /*0074*/ 	.short	0x0007
        /*0076*/ 	.short	0x0c10
        /*0078*/ 	.byte	0x00, 0xf0, 0x11, 0x00


	//----- nvinfo : EIATTR_KPARAM_INFO
	.align		4
.L_1769:
        /*007c*/ 	.byte	0x04, 0x17
        /*007e*/ 	.short	(.L_1771 - .L_1770)
.L_1770:
        /*0080*/ 	.word	0x00000000
        /*0084*/ 	.short	0x0006
        /*0086*/ 	.short	0x0c0c
        /*0088*/ 	.byte	0x00, 0xf0, 0x11, 0x00


	//----- nvinfo : EIATTR_KPARAM_INFO
	.align		4
.L_1771:
        /*008c*/ 	.byte	0x04, 0x17
        /*008e*/ 	.short	(.L_1773 - .L_1772)
.L_1772:
        /*0090*/ 	.word	0x00000000
        /*0094*/ 	.short	0x0005
        /*0096*/ 	.short	0x0c08
        /*0098*/ 	.byte	0x00, 0xf0, 0x11, 0x00


	//----- nvinfo : EIATTR_KPARAM_INFO
	.align		4
.L_1773:
        /*009c*/ 	.byte	0x04, 0x17
        /*009e*/ 	.short	(.L_1775 - .L_1774)
.L_1774:
        /*00a0*/ 	.word	0x00000000
        /*00a4*/ 	.short	0x0004
        /*00a6*/ 	.short	0x0c00
        /*00a8*/ 	.byte	0x00, 0xf0, 0x21, 0x00


	//----- nvinfo : EIATTR_KPARAM_INFO
	.align		4
.L_1775:
        /*00ac*/ 	.byte	0x04, 0x17
        /*00ae*/ 	.short	(.L_1777 - .L_1776)
.L_1776:
        /*00b0*/ 	.word	0x00000000
        /*00b4*/ 	.short	0x0003
        /*00b6*/ 	.short	0x0bf8
        /*00b8*/ 	.byte	0x00, 0xf0, 0x05, 0x00


	//----- nvinfo : EIATTR_KPARAM_INFO
	.align		4
.L_1777:
        /*00bc*/ 	.byte	0x04, 0x17
        /*00be*/ 	.short	(.L_1779 - .L_1778)
.L_1778:
        /*00c0*/ 	.word	0x00000000
        /*00c4*/ 	.short	0x0002
        /*00c6*/ 	.short	0x0010
        /*00c8*/ 	.byte	0x00, 0xf0, 0xa1, 0x2f


	//----- nvinfo : EIATTR_KPARAM_INFO
	.align		4
.L_1779:
        /*00cc*/ 	.byte	0x04, 0x17
        /*00ce*/ 	.short	(.L_1781 - .L_1780)
.L_1780:
        /*00d0*/ 	.word	0x00000000
        /*00d4*/ 	.short	0x0001
        /*00d6*/ 	.short	0x0008
        /*00d8*/ 	.byte	0x00, 0xf0, 0x21, 0x00


	//----- nvinfo : EIATTR_KPARAM_INFO
	.align		4
.L_1781:
        /*00dc*/ 	.byte	0x04, 0x17
        /*00de*/ 	.short	(.L_1783 - .L_1782)
.L_1782:
        /*00e0*/ 	.word	0x00000000
        /*00e4*/ 	.short	0x0000
        /*00e6*/ 	.short	0x0000
        /*00e8*/ 	.byte	0x00, 0xf0, 0x21, 0x00


	//----- nvinfo : EIATTR_MAXREG_COUNT
	.align		4
.L_1783:
        /*00ec*/ 	.byte	0x03, 0x1b
        /*00ee*/ 	.short	0x00ff


	//----- nvinfo : EIATTR_MERCURY_ISA_VERSION
	.align		4
        /*00f0*/ 	.byte	0x03, 0x5f
        /*00f2*/ 	.short	0x0000


	//----- nvinfo : EIATTR_EXIT_INSTR_OFFSETS
	.align		4
        /*00f4*/ 	.byte	0x04, 0x1c
        /*00f6*/ 	.short	(.L_1785 - .L_1784)


	//   ....[0]....
.L_1784:
        /*00f8*/ 	.word	0x00000330


	//   ....[1]....
        /*00fc*/ 	.word	0x000017e0


	//----- nvinfo : EIATTR_CRS_STACK_SIZE
	.align		4
.L_1785:
        /*0100*/ 	.byte	0x04, 0x1e
        /*0102*/ 	.short	(.L_1787 - .L_1786)
.L_1786:
        /*0104*/ 	.word	0x00000000
.L_1787:


//--------------------- .nv.info._Z25multi_tensor_apply_kernelI18TensorListMetadataILi5EE15DistAdamFunctorIN3c108BFloat16EfS4_EJPfffffff10adamMode_tfEEvlPViT_T0_DpT1_ --------------------------
	.section	.nv.info._Z25multi_tensor_apply_kernelI18TensorListMetadataILi5EE15DistAdamFunctorIN3c108BFloat16EfS4_EJPfffffff10adamMode_tfEEvlPViT_T0_DpT1_,"",@"SHT_CUDA_INFO"
	.sectionflags	@""
	.align	4


	//----- nvinfo : EIATTR_CUDA_API_VERSION
	.align		4
        /*0000*/ 	.byte	0x04, 0x37
        /*0002*/ 	.short	(.L_1789 - .L_1788)
.L_1788:
        /*0004*/ 	.word	0x00000082


	//----- nvinfo : EIATTR_SW2861232_WAR
	.align		4
.L_1789:
        /*0008*/ 	.byte	0x01, 0x35
	.zero		2


	//----- nvinfo : EIATTR_PARAM_CBANK
	.align		4
        /*000c*/ 	.byte	0x04, 0x0a
        /*000e*/ 	.short	(.L_1791 - .L_1790)
	.align		4
.L_1790:
        /*0010*/ 	.word	index@(.nv.constant0._Z25multi_tensor_apply_kernelI18TensorListMetadataILi5EE15DistAdamFunctorIN3c108BFloat16EfS4_EJPfffffff10adamMode_tfEEvlPViT_T0_DpT1_)
        /*0014*/ 	.short	0x0160
        /*0016*/ 	.short	0x0c28


	//----- nvinfo : EIATTR_CBANK_PARAM_SIZE
	.align		4
.L_1791:
        /*0018*/ 	.byte	0x03, 0x19
        /*001a*/ 	.short	0x0c28


	//----- nvinfo : EIATTR_KPARAM_INFO
	.align		4
        /*001c*/ 	.byte	0x04, 0x17
        /*001e*/ 	.short	(.L_1793 - .L_1792)
.L_1792:
        /*0020*/ 	.word	0x00000000
        /*0024*/ 	.short	0x000c
        /*0026*/ 	.short	0x0c24
        /*0028*/ 	.byte	0x00, 0xf0, 0x11, 0x00


	//----- nvinfo : EIATTR_KPARAM_INFO
	.align		4
.L_1793:
        /*002c*/ 	.byte	0x04, 0x17
        /*002e*/ 	.short	(.L_1795 - .L_1794)
.L_1794:
        /*0030*/ 	.word	0x00000000
        /*0034*/ 	.short	0x000b
        /*0036*/ 	.short	0x0c20
        /*0038*/ 	.byte	0x00, 0xf0, 0x11, 0x00


	//----- nvinfo : EIATTR_KPARAM_INFO
	.align		4
.L_1795:
        /*003c*/ 	.byte	0x04, 0x17
        /*003e*/ 	.short	(.L_1797 - .L_1796)
.L_1796:
        /*0040*/ 	.word	0x00000000
        /*0044*/ 	.short	0x000a
        /*0046*/ 	.short	0x0c1c
        /*0048*/ 	.byte	0x00, 0xf0, 0x11, 0x00


	//----- nvinfo : EIATTR_KPARAM_INFO
	.align		4
.L_1797:
        /*004c*/ 	.byte	0x04, 0x17
        /*004e*/ 	.short	(.L_1799 - .L_1798)
.L_1798:
        /*0050*/ 	.word	0x00000000
        /*0054*/ 	.short	0x0009
        /*0056*/ 	.short	0x0c18
        /*0058*/ 	.byte	0x00, 0xf0, 0x11, 0x00


	//----- nvinfo : EIATTR_KPARAM_INFO
	.align		4
.L_1799:
        /*005c*/ 	.byte	0x04, 0x17
        /*005e*/ 	.short	(.L_1801 - .L_1800)
.L_1800:
        /*0060*/ 	.word	0x00000000
        /*0064*/ 	.short	0x0008
        /*0066*/ 	.short	0x0c14
        /*0068*/ 	.byte	0x00, 0xf0, 0x11, 0x00


	//----- nvinfo : EIATTR_KPARAM_INFO
	.align		4
.L_1801:
        /*006c*/ 	.byte	0x04, 0x17
        /*006e*/ 	.short	(.L_1803 - .L_1802)
.L_1802:
        /*0070*/ 	.word	0x00000000
        /*0074*/ 	.short	0x0007
        /*0076*/ 	.short	0x0c10
        /*0078*/ 	.byte	0x00, 0xf0, 0x11, 0x00


	//----- nvinfo : EIATTR_KPARAM_INFO
	.align		4
.L_1803:
        /*007c*/ 	.byte	0x04, 0x17
        /*007e*/ 	.short	(.L_1805 - .L_1804)
.L_1804:
        /*0080*/ 	.word	0x00000000
        /*0084*/ 	.short	0x0006
        /*0086*/ 	.short	0x0c0c
        /*0088*/ 	.byte	0x00, 0xf0, 0x11, 0x00


	//----- nvinfo : EIATTR_KPARAM_INFO
	.align		4
.L_1805:
        /*008c*/ 	.byte	0x04, 0x17
        /*008e*/ 	.short	(.L_1807 - .L_1806)
.L_1806:
        /*0090*/ 	.word	0x00000000
        /*0094*/ 	.short	0x0005
        /*0096*/ 	.short	0x0c08
        /*0098*/ 	.byte	0x00, 0xf0, 0x11, 0x00


	//----- nvinfo : EIATTR_KPARAM_INFO
	.align		4
.L_1807:
        /*009c*/ 	.byte	0x04, 0x17
        /*009e*/ 	.short	(.L_1809 - .L_1808)
.L_1808:
        /*00a0*/ 	.word	0x00000000
        /*00a4*/ 	.short	0x0004
        /*00a6*/ 	.short	0x0c00
        /*00a8*/ 	.byte	0x00, 0xf0, 0x21, 0x00


	//----- nvinfo : EIATTR_KPARAM_INFO
	.align		4
.L_1809:
        /*00ac*/ 	.byte	0x04, 0x17
        /*00ae*/ 	.short	(.L_1811 - .L_1810)
.L_1810:
        /*00b0*/ 	.word	0x00000000
        /*00b4*/ 	.short	0x0003
        /*00b6*/ 	.short	0x0bf8
        /*00b8*/ 	.byte	0x00, 0xf0, 0x05, 0x00


	//----- nvinfo : EIATTR_KPARAM_INFO
	.align		4
.L_1811:
        /*00bc*/ 	.byte	0x04, 0x17
        /*00be*/ 	.short	(.L_1813 - .L_1812)
.L_1812:
        /*00c0*/ 	.word	0x00000000
        /*00c4*/ 	.short	0x0002
        /*00c6*/ 	.short	0x0010
        /*00c8*/ 	.byte	0x00, 0xf0, 0xa1, 0x2f


	//----- nvinfo : EIATTR_KPARAM_INFO
	.align		4
.L_1813:
        /*00cc*/ 	.byte	0x04, 0x17
        /*00ce*/ 	.short	(.L_1815 - .L_1814)
.L_1814:
        /*00d0*/ 	.word	0x00000000
        /*00d4*/ 	.short	0x0001
        /*00d6*/ 	.short	0x0008
        /*00d8*/ 	.byte	0x00, 0xf0, 0x21, 0x00


	//----- nvinfo : EIATTR_KPARAM_INFO
	.align		4
.L_1815:
        /*00dc*/ 	.byte	0x04, 0x17
        /*00de*/ 	.short	(.L_1817 - .L_1816)
.L_1816:
        /*00e0*/ 	.word	0x00000000
        /*00e4*/ 	.short	0x0000
        /*00e6*/ 	.short	0x0000
        /*00e8*/ 	.byte	0x00, 0xf0, 0x21, 0x00


	//----- nvinfo : EIATTR_MAXREG_COUNT
	.align		4
.L_1817:
        /*00ec*/ 	.byte	0x03, 0x1b
        /*00ee*/ 	.short	0x00ff


	//----- nvinfo : EIATTR_MERCURY_ISA_VERSION
	.align		4
        /*00f0*/ 	.byte	0x03, 0x5f
        /*00f2*/ 	.short	0x0000


	//----- nvinfo : EIATTR_EXIT_INSTR_OFFSETS
	.align		4
        /*00f4*/ 	.byte	0x04, 0x1c
        /*00f6*/ 	.short	(.L_1819 - .L_1818)


	//   ....[0]....
.L_1818:
        /*00f8*/ 	.word	0x00000330


	//   ....[1]....
        /*00fc*/ 	.word	0x000016c0


	//----- nvinfo : EIATTR_CRS_STACK_SIZE
	.align		4
.L_1819:
        /*0100*/ 	.byte	0x04, 0x1e
        /*0102*/ 	.short	(.L_1821 - .L_1820)
.L_1820:
        /*0104*/ 	.word	0x00000000
.L_1821:


//--------------------- .nv.info._Z25multi_tensor_apply_kernelI18TensorListMetadataILi5EE15DistAdamFunctorIN3c108BFloat16EfNS3_4HalfEEJPfffffff10adamMode_tfEEvlPViT_T0_DpT1_ --------------------------
	.section	.nv.info._Z25multi_tensor_apply_kernelI18TensorListMetadataILi5EE15DistAdamFunctorIN3c108BFloat16EfNS3_4HalfEEJPfffffff10adamMode_tfEEvlPViT_T0_DpT1_,"",@"SHT_CUDA_INFO"
	.sectionflags	@""
	.align	4


	//----- nvinfo : EIATTR_CUDA_API_VERSION
	.align		4
        /*0000*/ 	.byte	0x04, 0x37
        /*0002*/ 	.short	(.L_1823 - .L_1822)
.L_1822:
        /*0004*/ 	.word	0x00000082


	//----- nvinfo : EIATTR_SW2861232_WAR
	.align		4
.L_1823:
        /*0008*/ 	.byte	0x01, 0x35
	.zero		2


	//----- nvinfo : EIATTR_PARAM_CBANK
	.align		4
        /*000c*/ 	.byte	0x04, 0x0a
        /*000e*/ 	.short	(.L_1825 - .L_1824)
	.align		4
.L_1824:
        /*0010*/ 	.word	index@(.nv.constant0._Z25multi_tensor_apply_kernelI18TensorListMetadataILi5EE15DistAdamFunctorIN3c108BFloat16EfNS3_4HalfEEJPfffffff10adamMode_tfEEvlPViT_T0_DpT1_)
        /*0014*/ 	.short	0x0160
        /*0016*/ 	.short	0x0c28


	//----- nvinfo : EIATTR_CBANK_PARAM_SIZE
	.align		4
.L_1825:
        /*0018*/ 	.byte	0x03, 0x19
        /*001a*/ 	.short	0x0c28


	//----- nvinfo : EIATTR_KPARAM_INFO
	.align		4
        /*001c*/ 	.byte	0x04, 0x17
        /*001e*/ 	.short	(.L_1827 - .L_1826)
.L_1826:
        /*0020*/ 	.word	0x00000000
        /*0024*/ 	.short	0x000c
        /*0026*/ 	.short	0x0c24
        /*0028*/ 	.byte	0x00, 0xf0, 0x11, 0x00


	//----- nvinfo : EIATTR_KPARAM_INFO
	.align		4
.L_1827:
        /*002c*/ 	.byte	0x04, 0x17
        /*002e*/ 	.short	(.L_1829 - .L_1828)
.L_1828:
        /*0030*/ 	.word	0x00000000
        /*0034*/ 	.short	0x000b
        /*0036*/ 	.short	0x0c20
        /*0038*/ 	.byte	0x00, 0xf0, 0x11, 0x00


	//----- nvinfo : EIATTR_KPARAM_INFO
	.align		4
.L_1829:
        /*003c*/ 	.byte	0x04, 0x17
        /*003e*/ 	.short	(.L_1831 - .L_1830)
.L_1830:
        /*0040*/ 	.word	0x00000000
        /*0044*/ 	.short	0x000a
        /*0046*/ 	.short	0x0c1c
        /*0048*/ 	.byte	0x00, 0xf0, 0x11, 0x00


	//----- nvinfo : EIATTR_KPARAM_INFO
	.align		4
.L_1831:
        /*004c*/ 	.byte	0x04, 0x17
        /*004e*/ 	.short	(.L_1833 - .L_1832)
.L_1832:
        /*0050*/ 	.word	0x00000000
        /*0054*/ 	.short	0x0009
        /*0056*/ 	.short	0x0c18
        /*0058*/ 	.byte	0x00, 0xf0, 0x11, 0x00


	//----- nvinfo : EIATTR_KPARAM_INFO
	.align		4
.L_1833:
        /*005c*/ 	.byte	0x04, 0x17
        /*005e*/ 	.short	(.L_1835 - .L_1834)
.L_1834:
        /*0060*/ 	.word	0x00000000
        /*0064*/ 	.short	0x0008
        /*0066*/ 	.short	0x0c14
        /*0068*/ 	.byte	0x00, 0xf0, 0x11, 0x00


	//----- nvinfo : EIATTR_KPARAM_INFO
	.align		4
.L_1835:
        /*006c*/ 	.byte	0x04, 0x17
        /*006e*/ 	.short	(.L_1837 - .L_1836)
.L_1836:
        /*0070*/ 	.word	0x00000000
        /*0074*/ 	.short	0x0007
        /*0076*/ 	.short	0x0c10
        /*0078*/ 	.byte	0x00, 0xf0, 0x11, 0x00


	//----- nvinfo : EIATTR_KPARAM_INFO
	.align		4
.L_1837:
        /*007c*/ 	.byte	0x04, 0x17
        /*007e*/ 	.short	(.L_1839 - .L_1838)
.L_1838:
        /*0080*/ 	.word	0x00000000
        /*0084*/ 	.short	0x0006
        /*0086*/ 	.short	0x0c0c
        /*0088*/ 	.byte	0x00, 0xf0, 0x11, 0x00


	//----- nvinfo : EIATTR_KPARAM_INFO
	.align		4
.L_1839:
        /*008c*/ 	.byte	0x04, 0x17
        /*008e*/ 	.short	(.L_1841 - .L_1840)
.L_1840:
        /*0090*/ 	.word	0x00000000
        /*0094*/ 	.short	0x0005
        /*0096*/ 	.short	0x0c08
        /*0098*/ 	.byte	0x00, 0xf0, 0x11, 0x00


	//----- nvinfo : EIATTR_KPARAM_INFO
	.align		4
.L_1841:
        /*009c*/ 	.byte	0x04, 0x17
        /*009e*/ 	.short	(.L_1843 - .L_1842)
.L_1842:
        /*00a0*/ 	.word	0x00000000
        /*00a4*/ 	.short	0x0004
        /*00a6*/ 	.short	0x0c00
        /*00a8*/ 	.byte	0x00, 0xf0, 0x21, 0x00


	//----- nvinfo : EIATTR_KPARAM_INFO
	.align		4
.L_1843:
        /*00ac*/ 	.byte	0x04, 0x17
        /*00ae*/ 	.short	(.L_1845 - .L_1844)
.L_1844:
        /*00b0*/ 	.word	0x00000000
        /*00b4*/ 	.short	0x0003
        /*00b6*/ 	.short	0x0bf8
        /*00b8*/ 	.byte	0x00, 0xf0, 0x05, 0x00


	//----- nvinfo : EIATTR_KPARAM_INFO
	.align		4
.L_1845:
        /*00bc*/ 	.byte	0x04, 0x17
        /*00be*/ 	.short	(.L_1847 - .L_1846)
.L_1846:
        /*00c0*/ 	.word	0x00000000
        /*00c4*/ 	.short	0x0002
        /*00c6*/ 	.short	0x0010
        /*00c8*/ 	.byte	0x00, 0xf0, 0xa1, 0x2f


	//----- nvinfo : EIATTR_KPARAM_INFO
	.align		4
.L_1847:
        /*00cc*/ 	.byte	0x04, 0x17
        /*00ce*/ 	.short	(.L_1849 - .L_1848)
.L_1848:
        /*00d0*/ 	.word	0x00000000
        /*00d4*/ 	.short	0x0001
        /*00d6*/ 	.short	0x0008
        /*00d8*/ 	.byte	0x00, 0xf0, 0x21, 0x00


	//----- nvinfo : EIATTR_KPARAM_INFO
	.align		4
.L_1849:
        /*00dc*/ 	.byte	0x04, 0x17
        /*00de*/ 	.short	(.L_1851 - .L_1850)
.L_1850:
        /*00e0*/ 	.word	0x00000000
        /*00e4*/ 	.short	0x0000
        /*00e6*/ 	.short	0x0000
        /*00e8*/ 	.byte	0x00, 0xf0, 0x21, 0x00


	//----- nvinfo : EIATTR_MAXREG_COUNT
	.align		4
.L_1851:
        /*00ec*/ 	.byte	0x03, 0x1b
        /*00ee*/ 	.short	0x00ff


	//----- nvinfo : EIATTR_MERCURY_ISA_VERSION
	.align		4
        /*00f0*/ 	.byte	0x03, 0x5f
        /*00f2*/ 	.short	0x0000


	//----- nvinfo : EIATTR_EXIT_INSTR_OFFSETS
	.align		4
        /*00f4*/ 	.byte	0x04, 0x1c
        /*00f6*/ 	.short	(.L_1853 - .L_1852)


	//   ....[0]....
.L_1852:
        /*00f8*/ 	.word	0x00000330


	//   ....[1]....
        /*00fc*/ 	.word	0x000017a0


	//----- nvinfo : EIATTR_CRS_STACK_SIZE
	.align		4
.L_1853:
        /*0100*/ 	.byte	0x04, 0x1e
        /*0102*/ 	.short	(.L_1855 - .L_1854)
.L_1854:
        /*0104*/ 	.word	0x00000000
.L_1855:


//--------------------- .nv.info._Z25multi_tensor_apply_kernelI18TensorListMetadataILi5EE15DistAdamFunctorIN3c108BFloat16EffEJPfffffff10adamMode_tfEEvlPViT_T0_DpT1_ --------------------------
	.section	.nv.info._Z25multi_tensor_apply_kernelI18TensorListMetadataILi5EE15DistAdamFunctorIN3c108BFloat16EffEJPfffffff10adamMode_tfEEvlPViT_T0_DpT1_,"",@"SHT_CUDA_INFO"
	.sectionflags	@""
	.align	4


	//----- nvinfo : EIATTR_CUDA_API_VERSION
	.align		4
        /*0000*/ 	.byte	0x04, 0x37
        /*0002*/ 	.short	(.L_1857 - .L_1856)
.L_1856:
        /*0004*/ 	.word	0x00000082


	//----- nvinfo : EIATTR_SW2861232_WAR
	.align		4
.L_1857:
        /*0008*/ 	.byte	0x01, 0x35
	.zero		2


	//----- nvinfo : EIATTR_PARAM_CBANK
	.align		4
        /*000c*/ 	.byte	0x04, 0x0a
        /*000e*/ 	.short	(.L_1859 - .L_1858)
	.align		4
.L_1858:
        /*0010*/ 	.word	index@(.nv.constant0._Z25multi_tensor_apply_kernelI18TensorListMetadataILi5EE15DistAdamFunctorIN3c108BFloat16EffEJPfffffff10adamMode_tfEEvlPViT_T0_DpT1_)
        /*0014*/ 	.short	0x0160
        /*0016*/ 	.short	0x0c28


	//----- nvinfo : EIATTR_CBANK_PARAM_SIZE
	.align		4
.L_1859:
        /*0018*/ 	.byte	0x03, 0x19
        /*001a*/ 	.short	0x0c28


	//----- nvinfo : EIATTR_KPARAM_INFO
	.align		4
        /*001c*/ 	.byte	0x04, 0x17
        /*001e*/ 	.short	(.L_1861 - .L_1860)
.L_1860:
        /*0020*/ 	.word	0x00000000
        /*0024*/ 	.short	0x000c
        /*0026*/ 	.short	0x0c24
        /*0028*/ 	.byte	0x00, 0xf0, 0x11, 0x00


	//----- nvinfo : EIATTR_KPARAM_INFO
	.align		4
.L_1861:
        /*002c*/ 	.byte	0x04, 0x17
        /*002e*/ 	.short	(.L_1863 - .L_1862)
.L_1862:
        /*0030*/ 	.word	0x00000000
        /*0034*/ 	.short	0x000b
        /*0036*/ 	.short	0x0c20
        /*0038*/ 	.byte	0x00, 0xf0, 0x11, 0x00


	//----- nvinfo : EIATTR_KPARAM_INFO
	.align		4
.L_1863:
        /*003c*/ 	.byte	0x04, 0x17
        /*003e*/ 	.short	(.L_1865 - .L_1864)
.L_1864:
        /*0040*/ 	.word	0x00000000
        /*0044*/ 	.short	0x000a
        /*0046*/ 	.short	0x0c1c
        /*0048*/ 	.byte	0x00, 0xf0, 0x11, 0x00


	//----- nvinfo : EIATTR_KPARAM_INFO
	.align		4
.L_1865:
        /*004c*/ 	.byte	0x04, 0x17
        /*004e*/ 	.short	(.L_1867 - .L_1866)
.L_1866:
        /*0050*/ 	.word	0x00000000
        /*0054*/ 	.short	0x0009
        /*0056*/ 	.short	0x0c18
        /*0058*/ 	.byte	0x00, 0xf0, 0x11, 0x00


	//----- nvinfo : EIATTR_KPARAM_INFO
	.align		4
.L_1867:
        /*005c*/ 	.byte	0x04, 0x17
        /*005e*/ 	.short	(.L_1869 - .L_1868)
.L_1868:
        /*0060*/ 	.word	0x00000000
        /*0064*/ 	.short	0x0008
        /*0066*/ 	.short	0x0c14
        /*0068*/ 	.byte	0x00, 0xf0, 0x11, 0x00


	//----- nvinfo : EIATTR_KPARAM_INFO
	.align		4
.L_1869:
        /*006c*/ 	.byte	0x04, 0x17
        /*006e*/ 	.short	(.L_1871 - .L_1870)
.L_1870:
        /*0070*/ 	.word	0x00000000
        /*0074*/ 	.short	0x0007
        /*0076*/ 	.short	0x0c10
        /*0078*/ 	.byte	0x00, 0xf0, 0x11, 0x00


	//----- nvinfo : EIATTR_KPARAM_INFO
	.align		4
.L_1871:
        /*007c*/ 	.byte	0x04, 0x17
        /*007e*/ 	.short	(.L_1873 - .L_1872)
.L_1872:
        /*0080*/ 	.word	0x00000000
        /*0084*/ 	.short	0x0006
        /*0086*/ 	.short	0x0c0c
        /*0088*/ 	.byte	0x00, 0xf0, 0x11, 0x00


	//----- nvinfo : EIATTR_KPARAM_INFO
	.align		4
.L_1873:
        /*008c*/ 	.byte	0x04, 0x17
        /*008e*/ 	.short	(.L_1875 - .L_1874)
.L_1874:
        /*0090*/ 	.word	0x00000000
        /*0094*/ 	.short	0x0005
        /*0096*/ 	.short	0x0c08
        /*0098*/ 	.byte	0x00, 0xf0, 0x11, 0x00


	//----- nvinfo : EIATTR_KPARAM_INFO
	.align		4
.L_1875:
        /*009c*/ 	.byte	0x04, 0x17
        /*009e*/ 	.short	(.L_1877 - .L_1876)
.L_1876:
        /*00a0*/ 	.word	0x00000000
        /*00a4*/ 	.short	0x0004
        /*00a6*/ 	.short	0x0c00
        /*00a8*/ 	.byte	0x00, 0xf0, 0x21, 0x00


	//----- nvinfo : EIATTR_KPARAM_INFO
	.align		4
.L_1877:
        /*00ac*/ 	.byte	0x04, 0x17
        /*00ae*/ 	.short	(.L_1879 - .L_1878)
.L_1878:
        /*00b0*/ 	.word	0x00000000
        /*00b4*/ 	.short	0x0003
        /*00b6*/ 	.short	0x0bf8
        /*00b8*/ 	.byte	0x00, 0xf0, 0x05, 0x00


	//----- nvinfo : EIATTR_KPARAM_INFO
	.align		4
.L_1879:
        /*00bc*/ 	.byte	0x04, 0x17
        /*00be*/ 	.short	(.L_1881 - .L_1880)
.L_1880:
        /*00c0*/ 	.word	0x00000000
        /*00c4*/ 	.short	0x0002
        /*00c6*/ 	.short	0x0010
        /*00c8*/ 	.byte	0x00, 0xf0, 0xa1, 0x2f


	//----- nvinfo : EIATTR_KPARAM_INFO
	.align		4
.L_1881:
        /*00cc*/ 	.byte	0x04, 0x17
        /*00ce*/ 	.short	(.L_1883 - .L_1882)
.L_1882:
        /*00d0*/ 	.word	0x00000000
        /*00d4*/ 	.short	0x0001
        /*00d6*/ 	.short	0x0008
        /*00d8*/ 	.byte	0x00, 0xf0, 0x21, 0x00


	//----- nvinfo : EIATTR_KPARAM_INFO
	.align		4
.L_1883:
        /*00dc*/ 	.byte	0x04, 0x17
        /*00de*/ 	.short	(.L_1885 - .L_1884)
.L_1884:
        /*00e0*/ 	.word	0x00000000
        /*00e4*/ 	.short	0x0000
        /*00e6*/ 	.short	0x0000
        /*00e8*/ 	.byte	0x00, 0xf0, 0x21, 0x00


	//----- nvinfo : EIATTR_MAXREG_COUNT
	.align		4
.L_1885:
        /*00ec*/ 	.byte	0x03, 0x1b
        /*00ee*/ 	.short	0x00ff


	//----- nvinfo : EIATTR_MERCURY_ISA_VERSION
	.align		4
        /*00f0*/ 	.byte	0x03, 0x5f
        /*00f2*/ 	.short	0x0000


	//----- nvinfo : EIATTR_EXIT_INSTR_OFFSETS
	.align		4
        /*00f4*/ 	.byte	0x04, 0x1c
        /*00f6*/ 	.short	(.L_1887 - .L_1886)


	//   ....[0]....
.L_1886:
        /*00f8*/ 	.word	0x00000350


	//   ....[1]....
        /*00fc*/ 	.word	0x00001790


	//----- nvinfo : EIATTR_CRS_STACK_SIZE
	.align		4
.L_1887:
        /*0100*/ 	.byte	0x04, 0x1e
        /*0102*/ 	.short	(.L_1889 - .L_1888)
.L_1888:
        /*0104*/ 	.word	0x00000000
.L_1889:


//--------------------- .nv.info._Z25multi_tensor_apply_kernelI18TensorListMetadataILi5EE15DistAdamFunctorIN3c104HalfENS3_8BFloat16ES5_EJPfffffff10adamMode_tfEEvlPViT_T0_DpT1_ --------------------------
	.section	.nv.info._Z25multi_tensor_apply_kernelI18TensorListMetadataILi5EE15DistAdamFunctorIN3c104HalfENS3_8BFloat16ES5_EJPfffffff10adamMode_tfEEvlPViT_T0_DpT1_,"",@"SHT_CUDA_INFO"
	.sectionflags	@""
	.align	4


	//----- nvinfo : EIATTR_CUDA_API_VERSION
	.align		4
        /*0000*/ 	.byte	0x04, 0x37
        /*0002*/ 	.short	(.L_1891 - .L_1890)
.L_1890:
        /*0004*/ 	.word	0x00000082


	//----- nvinfo : EIATTR_SW2861232_WAR
	.align		4
.L_1891:
        /*0008*/ 	.byte	0x01, 0x35
	.zero		2


	//----- nvinfo : EIATTR_PARAM_CBANK
	.align		4
        /*000c*/ 	.byte	0x04, 0x0a
        /*000e*/ 	.short	(.L_1893 - .L_1892)
	.align		4
.L_1892:
        /*0010*/ 	.word	index@(.nv.constant0._Z25multi_tensor_apply_kernelI18TensorListMetadataILi5EE15DistAdamFunctorIN3c104HalfENS3_8BFloat16ES5_EJPfffffff10adamMode_tfEEvlPViT_T0_DpT1_)
        /*0014*/ 	.short	0x0160
        /*0016*/ 	.short	0x0c28


	//----- nvinfo : EIATTR_CBANK_PARAM_SIZE
	.align		4
.L_1893:
        /*0018*/ 	.byte	0x03, 0x19
        /*001a*/ 	.short	0x0c28


	//----- nvinfo : EIATTR_KPARAM_INFO
	.align		4
        /*001c*/ 	.byte	0x04, 0x17
        /*001e*/ 	.short	(.L_1895 - .L_1894)
.L_1894:
        /*0020*/ 	.word	0x00000000
        /*0024*/ 	.short	0x000c
        /*0026*/ 	.short	0x0c24
        /*0028*/ 	.byte	0x00, 0xf0, 0x11, 0x00


	//----- nvinfo : EIATTR_KPARAM_INFO
	.align		4
.L_1895:
        /*002c*/ 	.byte	0x04, 0x17
        /*002e*/ 	.short	(.L_1897 - .L_1896)
.L_1896:
        /*0030*/ 	.word	0x00000000
        /*0034*/ 	.short	0x000b
        /*0036*/ 	.short	0x0c20
        /*0038*/ 	.byte	0x00, 0xf0, 0x11, 0x00


	//----- nvinfo : EIATTR_KPARAM_INFO
	.align		4
.L_1897:
        /*003c*/ 	.byte	0x04, 0x17
        /*003e*/ 	.short	(.L_1899 - .L_1898)
.L_1898:
        /*0040*/ 	.word	0x00000000
        /*0044*/ 	.short	0x000a
        /*0046*/ 	.short	0x0c1c
        /*0048*/ 	.byte	0x00, 0xf0, 0x11, 0x00


	//----- nvinfo : EIATTR_KPARAM_INFO
	.align		4
.L_1899:
        /*004c*/ 	.byte	0x04, 0x17
        /*004e*/ 	.short	(.L_1901 - .L_1900)
.L_1900:
        /*0050*/ 	.word	0x00000000
        /*0054*/ 	.short	0x0009
        /*0056*/ 	.short	0x0c18
        /*0058*/ 	.byte	0x00, 0xf0, 0x11, 0x00


	//----- nvinfo : EIATTR_KPARAM_INFO
	.align		4
.L_1901:
        /*005c*/ 	.byte	0x04, 0x17
        /*005e*/ 	.short	(.L_1903 - .L_1902)
.L_1902:
        /*0060*/ 	.word	0x00000000
        /*0064*/ 	.short	0x0008
        /*0066*/ 	.short	0x0c14
        /*0068*/ 	.byte	0x00, 0xf0, 0x11, 0x00


	//----- nvinfo : EIATTR_KPARAM_INFO
	.align		4
.L_1903:
        /*006c*/ 	.byte	0x04, 0x17
        /*006e*/ 	.short	(.L_1905 - .L_1904)
.L_1904:
        /*0070*/ 	.word	0x00000000
        /*0074*/ 	.short	0x0007
        /*0076*/ 	.short	0x0c10
        /*0078*/ 	.byte	0x00, 0xf0, 0x11, 0x00


	//----- nvinfo : EIATTR_KPARAM_INFO
	.align		4
.L_1905:
        /*007c*/ 	.byte	0x04, 0x17
        /*007e*/ 	.short	(.L_1907 - .L_1906)
.L_1906:
        /*0080*/ 	.word	0x00000000
        /*0084*/ 	.short	0x0006
        /*0086*/ 	.short	0x0c0c
        /*0088*/ 	.byte	0x00, 0xf0, 0x11, 0x00


	//----- nvinfo : EIATTR_KPARAM_INFO
	.align		4
.L_1907:
        /*008c*/ 	.byte	0x04, 0x17
        /*008e*/ 	.short	(.L_1909 - .L_1908)
.L_1908:
        /*0090*/ 	.word	0x00000000
        /*0094*/ 	.short	0x0005
        /*0096*/ 	.short	0x0c08
        /*0098*/ 	.byte	0x00, 0xf0, 0x11, 0x00


	//----- nvinfo : EIATTR_KPARAM_INFO
	.align		4
.L_1909:
        /*009c*/ 	.byte	0x04, 0x17
        /*009e*/ 	.short	(.L_1911 - .L_1910)
.L_1910:
        /*00a0*/ 	.word	0x00000000
        /*00a4*/ 	.short	0x0004
        /*00a6*/ 	.short	0x0c00
        /*00a8*/ 	.byte	0x00, 0xf0, 0x21, 0x00


	//----- nvinfo : EIATTR_KPARAM_INFO
	.align		4
.L_1911:
        /*00ac*/ 	.byte	0x04, 0x17
        /*00ae*/ 	.short	(.L_1913 - .L_1912)
.L_1912:
        /*00b0*/ 	.word	0x00000000
        /*00b4*/ 	.short	0x0003
        /*00b6*/ 	.short	0x0bf8
        /*00b8*/ 	.byte	0x00, 0xf0, 0x05, 0x00


	//----- nvinfo : EIATTR_KPARAM_INFO
	.align		4
.L_1913:
        /*00bc*/ 	.byte	0x04, 0x17
        /*00be*/ 	.short	(.L_1915 - .L_1914)
.L_1914:
        /*00c0*/ 	.word	0x00000000
        /*00c4*/ 	.short	0x0002
        /*00c6*/ 	.short	0x0010
        /*00c8*/ 	.byte	0x00, 0xf0, 0xa1, 0x2f


	//----- nvinfo : EIATTR_KPARAM_INFO
	.align		4
.L_1915:
        /*00cc*/ 	.byte	0x04, 0x17
        /*00ce*/ 	.short	(.L_1917 - .L_1916)
.L_1916:
        /*00d0*/ 	.word	0x00000000
        /*00d4*/ 	.short	0x0001
        /*00d6*/ 	.short	0x0008
        /*00d8*/ 	.byte	0x00, 0xf0, 0x21, 0x00


	//----- nvinfo : EIATTR_KPARAM_INFO
	.align		4
.L_1917:
        /*00dc*/ 	.byte	0x04, 0x17
        /*00de*/ 	.short	(.L_1919 - .L_1918)
.L_1918:
        /*00e0*/ 	.word	0x00000000
        /*00e4*/ 	.short	0x0000
        /*00e6*/ 	.short	0x0000
        /*00e8*/ 	.byte	0x00, 0xf0, 0x21, 0x00


	//----- nvinfo : EIATTR_MAXREG_COUNT
	.align		4
.L_1919:
        /*00ec*/ 	.byte	0x03, 0x1b
        /*00ee*/ 	.short	0x00ff


	//----- nvinfo : EIATTR_MERCURY_ISA_VERSION
	.align		4
        /*00f0*/ 	.byte	0x03, 0x5f
        /*00f2*/ 	.short	0x0000


	//----- nvinfo : EIATTR_EXIT_INSTR_OFFSETS
	.align		4
        /*00f4*/ 	.byte	0x04, 0x1c
        /*00f6*/ 	.short	(.L_1921 - .L_1920)


	//   ....[0]....
.L_1920:
        /*00f8*/ 	.word	0x00000330


	//   ....[1]....
        /*00fc*/ 	.word	0x00001820


	//----- nvinfo : EIATTR_CRS_STACK_SIZE
	.align		4
.L_1921:
        /*0100*/ 	.byte	0x04, 0x1e
        /*0102*/ 	.short	(.L_1923 - .L_1922)
.L_1922:
        /*0104*/ 	.word	0x00000000
.L_1923:


//--------------------- .nv.info._Z25multi_tensor_apply_kernelI18TensorListMetadataILi5EE15DistAdamFunctorIN3c104HalfENS3_8BFloat16ES4_EJPfffffff10adamMode_tfEEvlPViT_T0_DpT1_ --------------------------
	.section	.nv.info._Z25multi_tensor_apply_kernelI18TensorListMetadataILi5EE15DistAdamFunctorIN3c104HalfENS3_8BFloat16ES4_EJPfffffff10adamMode_tfEEvlPViT_T0_DpT1_,"",@"SHT_CUDA_INFO"
	.sectionflags	@""
	.align	4


	//----- nvinfo : EIATTR_CUDA_API_VERSION
	.align		4
        /*0000*/ 	.byte	0x04, 0x37
        /*0002*/ 	.short	(.L_1925 - .L_1924)
.L_1924:
        /*0004*/ 	.word	0x00000082


	//----- nvinfo : EIATTR_SW2861232_WAR
	.align		4
.L_1925:
        /*0008*/ 	.byte	0x01, 0x35
	.zero		2


	//----- nvinfo : EIATTR_PARAM_CBANK
	.align		4
        /*000c*/ 	.byte	0x04, 0x0a
        /*000e*/ 	.short	(.L_1927 - .L_1926)
	.align		4
.L_1926:
        /*0010*/ 	.word	index@(.nv.constant0._Z25multi_tensor_apply_kernelI18TensorListMetadataILi5EE15DistAdamFunctorIN3c104HalfENS3_8BFloat16ES4_EJPfffffff10adamMode_tfEEvlPViT_T0_DpT1_)
        /*0014*/ 	.short	0x0160
        /*0016*/ 	.short	0x0c28


	//----- nvinfo : EIATTR_CBANK_PARAM_SIZE
	.align		4
.L_1927:
        /*0018*/ 	.byte	0x03, 0x19
        /*001a*/ 	.short	0x0c28


	//----- nvinfo : EIATTR_KPARAM_INFO
	.align		4
        /*001c*/ 	.byte	0x04, 0x17
        /*001e*/ 	.short	(.L_1929 - .L_1928)
.L_1928:
        /*0020*/ 	.word	0x00000000
        /*0024*/ 	.short	0x000c
        /*0026*/ 	.short	0x0c24
        /*0028*/ 	.byte	0x00, 0xf0, 0x11, 0x00


	//----- nvinfo : EIATTR_KPARAM_INFO
	.align		4
.L_1929:
        /*002c*/ 	.byte	0x04, 0x17
        /*002e*/ 	.short	(.L_1931 - .L_1930)
.L_1930:
        /*0030*/ 	.word	0x00000000
        /*0034*/ 	.short	0x000b
        /*0036*/ 	.short	0x0c20
        /*0038*/ 	.byte	0x00, 0xf0, 0x11, 0x00


	//----- nvinfo : EIATTR_KPARAM_INFO
	.align		4
.L_1931:
        /*003c*/ 	.byte	0x04, 0x17
        /*003e*/ 	.short	(.L_1933 - .L_1932)
.L_1932:
        /*0040*/ 	.word	0x00000000
        /*0044*/ 	.short	0x000a
        /*0046*/ 	.short	0x0c1c
        /*0048*/ 	.byte	0x00, 0xf0, 0x11, 0x00


	//----- nvinfo : EIATTR_KPARAM_INFO
	.align		4
.L_1933:
        /*004c*/ 	.byte	0x04, 0x17
        /*004e*/ 	.short	(.L_1935 - .L_1934)
.L_1934:
        /*0050*/ 	.word	0x00000000
        /*0054*/ 	.short	0x0009
        /*0056*/ 	.short	0x0c18
        /*0058*/ 	.byte	0x00, 0xf0, 0x11, 0x00


	//----- nvinfo : EIATTR_KPARAM_INFO
	.align		4
.L_1935:
        /*005c*/ 	.byte	0x04, 0x17
        /*005e*/ 	.short	(.L_1937 - .L_1936)
.L_1936:
        /*0060*/ 	.word	0x00000000
        /*0064*/ 	.short	0x0008
        /*0066*/ 	.short	0x0c14
        /*0068*/ 	.byte	0x00, 0xf0, 0x11, 0x00


	//----- nvinfo : EIATTR_KPARAM_INFO
	.align		4
.L_1937:
        /*006c*/ 	.byte	0x04, 0x17
        /*006e*/ 	.short	(.L_1939 - .L_1938)
.L_1938:
        /*0070*/ 	.word	0x00000000
        /*0074*/ 	.short	0x0007
        /*0076*/ 	.short	0x0c10
        /*0078*/ 	.byte	0x00, 0xf0, 0x11, 0x00


	//----- nvinfo : EIATTR_KPARAM_INFO
	.align		4
.L_1939:
        /*007c*/ 	.byte	0x04, 0x17
        /*007e*/ 	.short	(.L_1941 - .L_1940)
.L_1940:
        /*0080*/ 	.word	0x00000000
        /*0084*/ 	.short	0x0006
        /*0086*/ 	.short	0x0c0c
        /*0088*/ 	.byte	0x00, 0xf0, 0x11, 0x00


	//----- nvinfo : EIATTR_KPARAM_INFO
	.align		4
.L_1941:
        /*008c*/ 	.byte	0x04, 0x17
        /*008e*/ 	.short	(.L_1943 - .L_1942)
.L_1942:
        /*0090*/ 	.word	0x00000000
        /*0094*/ 	.short	0x0005
        /*0096*/ 	.short	0x0c08
        /*0098*/ 	.byte	0x00, 0xf0, 0x11, 0x00


	//----- nvinfo : EIATTR_KPARAM_INFO
	.align		4
.L_1943:
        /*009c*/ 	.byte	0x04, 0x17
        /*009e*/ 	.short	(.L_1945 - .L_1944)
.L_1944:
        /*00a0*/ 	.word	0x00000000
        /*00a4*/ 	.short	0x0004
        /*00a6*/ 	.short	0x0c00
        /*00a8*/ 	.byte	0x00, 0xf0, 0x21, 0x00


	//----- nvinfo : EIATTR_KPARAM_INFO
	.align		4
.L_1945:
        /*00ac*/ 	.byte	0x04, 0x17
        /*00ae*/ 	.short	(.L_1947 - .L_1946)
.L_1946:
        /*00b0*/ 	.word	0x00000000
        /*00b4*/ 	.short	0x0003
        /*00b6*/ 	.short	0x0bf8
        /*00b8*/ 	.byte	0x00, 0xf0, 0x05, 0x00


	//----- nvinfo : EIATTR_KPARAM_INFO
	.align		4
.L_1947:
        /*00bc*/ 	.byte	0x04, 0x17
        /*00be*/ 	.short	(.L_1949 - .L_1948)
.L_1948:
        /*00c0*/ 	.word	0x00000000
        /*00c4*/ 	.short	0x0002
        /*00c6*/ 	.short	0x0010
        /*00c8*/ 	.byte	0x00, 0xf0, 0xa1, 0x2f


	//----- nvinfo : EIATTR_KPARAM_INFO
	.align		4
.L_1949:
        /*00cc*/ 	.byte	0x04, 0x17
        /*00ce*/ 	.short	(.L_1951 - .L_1950)
.L_1950:
        /*00d0*/ 	.word	0x00000000
        /*00d4*/ 	.short	0x0001
        /*00d6*/ 	.short	0x0008
        /*00d8*/ 	.byte	0x00, 0xf0, 0x21, 0x00


	//----- nvinfo : EIATTR_KPARAM_INFO
	.align		4
.L_1951:
        /*00dc*/ 	.byte	0x04, 0x17
        /*00de*/ 	.short	(.L_1953 - .L_1952)
.L_1952:
        /*00e0*/ 	.word	0x00000000
        /*00e4*/ 	.short	0x0000
        /*00e6*/ 	.short	0x0000
        /*00e8*/ 	.byte	0x00, 0xf0, 0x21, 0x00


	//----- nvinfo : EIATTR_MAXREG_COUNT
	.align		4
.L_1953:
        /*00ec*/ 	.byte	0x03, 0x1b
        /*00ee*/ 	.short	0x00ff


	//----- nvinfo : EIATTR_MERCURY_ISA_VERSION
	.align		4
        /*00f0*/ 	.byte	0x03, 0x5f
        /*00f2*/ 	.short	0x0000


	//----- nvinfo : EIATTR_EXIT_INSTR_OFFSETS
	.align		4
        /*00f4*/ 	.byte	0x04, 0x1c
        /*00f6*/ 	.short	(.L_1955 - .L_1954)


	//   ....[0]....
.L_1954:
        /*00f8*/ 	.word	0x00000330


	//   ....[1]....
        /*00fc*/ 	.word	0x00001790


	//----- nvinfo : EIATTR_CRS_STACK_SIZE
	.align		4
.L_1955:
        /*0100*/ 	.byte	0x04, 0x1e
        /*0102*/ 	.short	(.L_1957 - .L_1956)
.L_1956:
        /*0104*/ 	.word	0x00000000
.L_1957:


//--------------------- .nv.info._Z25multi_tensor_apply_kernelI18TensorListMetadataILi5EE15DistAdamFunctorIN3c104HalfENS3_8BFloat16EfEJPfffffff10adamMode_tfEEvlPViT_T0_DpT1_ --------------------------
	.section	.nv.info._Z25multi_tensor_apply_kernelI18TensorListMetadataILi5EE15DistAdamFunctorIN3c104HalfENS3_8BFloat16EfEJPfffffff10adamMode_tfEEvlPViT_T0_DpT1_,"",@"SHT_CUDA_INFO"
	.sectionflags	@""
	.align	4


	//----- nvinfo : EIATTR_CUDA_API_VERSION
	.align		4
        /*0000*/ 	.byte	0x04, 0x37
        /*0002*/ 	.short	(.L_1959 - .L_1958)
.L_1958:
        /*0004*/ 	.word	0x00000082


	//----- nvinfo : EIATTR_SW2861232_WAR
	.align		4
.L_1959:
        /*0008*/ 	.byte	0x01, 0x35
	.zero		2


	//----- nvinfo : EIATTR_PARAM_CBANK
	.align		4
        /*000c*/ 	.byte	0x04, 0x0a
        /*000e*/ 	.short	(.L_1961 - .L_1960)
	.align		4
.L_1960:
        /*0010*/ 	.word	index@(.nv.constant0._Z25multi_tensor_apply_kernelI18TensorListMetadataILi5EE15DistAdamFunctorIN3c104HalfENS3_8BFloat16EfEJPfffffff10adamMode_tfEEvlPViT_T0_DpT1_)
        /*0014*/ 	.short	0x0160
        /*0016*/ 	.short	0x0c28


	//----- nvinfo : EIATTR_CBANK_PARAM_SIZE
	.align		4
.L_1961:
        /*0018*/ 	.byte	0x03, 0x19
        /*001a*/ 	.short	0x0c28


	//----- nvinfo : EIATTR_KPARAM_INFO
	.align		4
        /*001c*/ 	.byte	0x04, 0x17
        /*001e*/ 	.short	(.L_1963 - .L_1962)
.L_1962:
        /*0020*/ 	.word	0x00000000
        /*0024*/ 	.short	0x000c
        /*0026*/ 	.short	0x0c24
        /*0028*/ 	.byte	0x00, 0xf0, 0x11, 0x00


	//----- nvinfo : EIATTR_KPARAM_INFO
	.align		4
.L_1963:
        /*002c*/ 	.byte	0x04, 0x17
        /*002e*/ 	.short	(.L_1965 - .L_1964)
.L_1964:
        /*0030*/ 	.word	0x00000000
        /*0034*/ 	.short	0x000b
        /*0036*/ 	.short	0x0c20
        /*0038*/ 	.byte	0x00, 0xf0, 0x11, 0x00


	//----- nvinfo : EIATTR_KPARAM_INFO
	.align		4
.L_1965:
        /*003c*/ 	.byte	0x04, 0x17
        /*003e*/ 	.short	(.L_1967 - .L_1966)
.L_1966:
        /*0040*/ 	.word	0x00000000
        /*0044*/ 	.short	0x000a
        /*0046*/ 	.short	0x0c1c
        /*0048*/ 	.byte	0x00, 0xf0, 0x11, 0x00


	//----- nvinfo : EIATTR_KPARAM_INFO
	.align		4
.L_1967:
        /*004c*/ 	.byte	0x04, 0x17
        /*004e*/ 	.short	(.L_1969 - .L_1968)
.L_1968:
        /*0050*/ 	.word	0x00000000
        /*0054*/ 	.short	0x0009
        /*0056*/ 	.short	0x0c18
        /*0058*/ 	.byte	0x00, 0xf0, 0x11, 0x00


	//----- nvinfo : EIATTR_KPARAM_INFO
	.align		4
.L_1969:
        /*005c*/ 	.byte	0x04, 0x17
        /*005e*/ 	.short	(.L_1971 - .L_1970)
.L_1970:
        /*0060*/ 	.word	0x00000000
        /*0064*/ 	.short	0x0008
        /*0066*/ 	.short	0x0c14
        /*0068*/ 	.byte	0x00, 0xf0, 0x11, 0x00


	//----- nvinfo : EIATTR_KPARAM_INFO
	.align		4
.L_1971:
        /*006c*/ 	.byte	0x04, 0x17
        /*006e*/ 	.short	(.L_1973 - .L_1972)
.L_1972:
        /*0070*/ 	.word	0x00000000
        /*0074*/ 	.short	0x0007
        /*0076*/ 	.short	0x0c10
        /*0078*/ 	.byte	0x00, 0xf0, 0x11, 0x00


	//----- nvinfo : EIATTR_KPARAM_INFO
	.align		4
.L_1973:
        /*007c*/ 	.byte	0x04, 0x17
        /*007e*/ 	.short	(.L_1975 - .L_1974)
.L_1974:
        /*0080*/ 	.word	0x00000000
        /*0084*/ 	.short	0x0006
        /*0086*/ 	.short	0x0c0c
        /*0088*/ 	.byte	0x00, 0xf0, 0x11, 0x00


	//----- nvinfo : EIATTR_KPARAM_INFO
	.align		4
.L_1975:
        /*008c*/ 	.byte	0x04, 0x17
        /*008e*/ 	.short	(.L_1977 - .L_1976)
.L_1976:
        /*0090*/ 	.word	0x00000000
        /*0094*/ 	.short	0x0005
        /*0096*/ 	.short	0x0c08
        /*0098*/ 	.byte	0x00, 0xf0, 0x11, 0x00


	//----- nvinfo : EIATTR_KPARAM_INFO
	.align		4
.L_1977:
        /*009c*/ 	.byte	0x04, 0x17
        /*009e*/ 	.short	(.L_1979 - .L_1978)
.L_1978:
        /*00a0*/ 	.word	0x00000000
        /*00a4*/ 	.short	0x0004
        /*00a6*/ 	.short	0x0c00
        /*00a8*/ 	.byte	0x00, 0xf0, 0x21, 0x00


	//----- nvinfo : EIATTR_KPARAM_INFO
	.align		4
.L_1979:
        /*00ac*/ 	.byte	0x04, 0x17
        /*00ae*/ 	.short	(.L_1981 - .L_1980)
.L_1980:
        /*00b0*/ 	.word	0x00000000
        /*00b4*/ 	.short	0x0003
        /*00b6*/ 	.short	0x0bf8
        /*00b8*/ 	.byte	0x00, 0xf0, 0x05, 0x00


	//----- nvinfo : EIATTR_KPARAM_INFO
	.align		4
.L_1981:
        /*00bc*/ 	.byte	0x04, 0x17
        /*00be*/ 	.short	(.L_1983 - .L_1982)
.L_1982:
        /*00c0*/ 	.word	0x00000000
        /*00c4*/ 	.short	0x0002
        /*00c6*/ 	.short	0x0010
        /*00c8*/ 	.byte	0x00, 0xf0, 0xa1, 0x2f


	//----- nvinfo : EIATTR_KPARAM_INFO
	.align		4
.L_1983:
        /*00cc*/ 	.byte	0x04, 0x17
        /*00ce*/ 	.short	(.L_1985 - .L_1984)
.L_1984:
        /*00d0*/ 	.word	0x00000000
        /*00d4*/ 	.short	0x0001
        /*00d6*/ 	.short	0x0008
        /*00d8*/ 	.byte	0x00, 0xf0, 0x21, 0x00


	//----- nvinfo : EIATTR_KPARAM_INFO
	.align		4
.L_1985:
        /*00dc*/ 	.byte	0x04, 0x17
        /*00de*/ 	.short	(.L_1987 - .L_1986)
.L_1986:
        /*00e0*/ 	.word	0x00000000
        /*00e4*/ 	.short	0x0000
        /*00e6*/ 	.short	0x0000
        /*00e8*/ 	.byte	0x00, 0xf0, 0x21, 0x00


	//----- nvinfo : EIATTR_MAXREG_COUNT
	.align		4
.L_1987:
        /*00ec*/ 	.byte	0x03, 0x1b
        /*00ee*/ 	.short	0x00ff


	//----- nvinfo : EIATTR_MERCURY_ISA_VERSION
	.align		4
        /*00f0*/ 	.byte	0x03, 0x5f
        /*00f2*/ 	.short	0x0000


	//----- nvinfo : EIATTR_EXIT_INSTR_OFFSETS
	.align		4
        /*00f4*/ 	.byte	0x04, 0x1c
        /*00f6*/ 	.short	(.L_1989 - .L_1988)


	//   ....[0]....
.L_1988:
        /*00f8*/ 	.word	0x00000330


	//   ....[1]....
        /*00fc*/ 	.word	0x000017f0


	//----- nvinfo : EIATTR_CRS_STACK_SIZE
	.align		4
.L_1989:
        /*0100*/ 	.byte	0x04, 0x1e
        /*0102*/ 	.short	(.L_1991 - .L_1990)
.L_1990:
        /*0104*/ 	.word	0x00000000
.L_1991:


//--------------------- .nv.info._Z25multi_tensor_apply_kernelI18TensorListMetadataILi5EE15DistAdamFunctorIN3c104HalfES4_NS3_8BFloat16EEJPfffffff10adamMode_tfEEvlPViT_T0_DpT1_ --------------------------
	.section	.nv.info._Z25multi_tensor_apply_kernelI18TensorListMetadataILi5EE15DistAdamFunctorIN3c104HalfES4_NS3_8BFloat16EEJPfffffff10adamMode_tfEEvlPViT_T0_DpT1_,"",@"SHT_CUDA_INFO"
	.sectionflags	@""
	.align	4


	//----- nvinfo : EIATTR_CUDA_API_VERSION
	.align		4
        /*0000*/ 	.byte	0x04, 0x37
        /*0002*/ 	.short	(.L_1993 - .L_1992)
.L_1992:
        /*0004*/ 	.word	0x00000082


	//----- nvinfo : EIATTR_SW2861232_WAR
	.align		4
.L_1993:
        /*0008*/ 	.byte	0x01, 0x35
	.zero		2


	//----- nvinfo : EIATTR_PARAM_CBANK
	.align		4
        /*000c*/ 	.byte	0x04, 0x0a
        /*000e*/ 	.short	(.L_1995 - .L_1994)
	.align		4
.L_1994:
        /*0010*/ 	.word	index@(.nv.constant0._Z25multi_tensor_apply_kernelI18TensorListMetadataILi5EE15DistAdamFunctorIN3c104HalfES4_NS3_8BFloat16EEJPfffffff10adamMode_tfEEvlPViT_T0_DpT1_)
        /*0014*/ 	.short	0x0160
        /*0016*/ 	.short	0x0c28


	//----- nvinfo : EIATTR_CBANK_PARAM_SIZE
	.align		4
.L_1995:
        /*0018*/ 	.byte	0x03, 0x19
        /*001a*/ 	.short	0x0c28


	//----- nvinfo : EIATTR_KPARAM_INFO
	.align		4
        /*001c*/ 	.byte	0x04, 0x17
        /*001e*/ 	.short	(.L_1997 - .L_1996)
.L_1996:
        /*0020*/ 	.word	0x00000000
        /*0024*/ 	.short	0x000c
        /*0026*/ 	.short	0x0c24
        /*0028*/ 	.byte	0x00, 0xf0, 0x11, 0x00


	//----- nvinfo : EIATTR_KPARAM_INFO
	.align		4
.L_1997:
        /*002c*/ 	.byte	0x04, 0x17
        /*002e*/ 	.short	(.L_1999 - .L_1998)
.L_1998:
        /*0030*/ 	.word	0x00000000
        /*0034*/ 	.short	0x000b
        /*0036*/ 	.short	0x0c20
        /*0038*/ 	.byte	0x00, 0xf0, 0x11, 0x00


	//----- nvinfo : EIATTR_KPARAM_INFO
	.align		4
.L_1999:
        /*003c*/ 	.byte	0x04, 0x17
        /*003e*/ 	.short	(.L_2001 - .L_2000)
.L_2000:
        /*0040*/ 	.word	0x00000000
        /*0044*/ 	.short	0x000a
        /*0046*/ 	.short	0x0c1c
        /*0048*/ 	.byte	0x00, 0xf0, 0x11, 0x00


	//----- nvinfo : EIATTR_KPARAM_INFO
	.align		4
.L_2001:
        /*004c*/ 	.byte	0x04, 0x17
        /*004e*/ 	.short	(.L_2003 - .L_2002)
.L_2002:
        /*0050*/ 	.word	0x00000000
        /*0054*/ 	.short	0x0009
        /*0056*/ 	.short	0x0c18
        /*0058*/ 	.byte	0x00, 0xf0, 0x11, 0x00


	//----- nvinfo : EIATTR_KPARAM_INFO
	.align		4
.L_2003:
        /*005c*/ 	.byte	0x04, 0x17
        /*005e*/ 	.short	(.L_2005 - .L_2004)
.L_2004:
        /*0060*/ 	.word	0x00000000
        /*0064*/ 	.short	0x0008
        /*0066*/ 	.short	0x0c14
        /*0068*/ 	.byte	0x00, 0xf0, 0x11, 0x00


	//----- nvinfo : EIATTR_KPARAM_INFO
	.align		4
.L_2005:
        /*006c*/ 	.byte	0x04, 0x17
        /*006e*/ 	.short	(.L_2007 - .L_2006)
.L_2006:
        /*0070*/ 	.word	0x00000000
        /*0074*/ 	.short	0x0007
        /*0076*/ 	.short	0x0c10
        /*0078*/ 	.byte	0x00, 0xf0, 0x11, 0x00


	//----- nvinfo : EIATTR_KPARAM_INFO
	.align		4
.L_2007:
        /*007c*/ 	.byte	0x04, 0x17
        /*007e*/ 	.short	(.L_2009 - .L_2008)
.L_2008:
        /*0080*/ 	.word	0x00000000
        /*0084*/ 	.short	0x0006
        /*0086*/ 	.short	0x0c0c
        /*0088*/ 	.byte	0x00, 0xf0, 0x11, 0x00


	//----- nvinfo : EIATTR_KPARAM_INFO
	.align		4
.L_2009:
        /*008c*/ 	.byte	0x04, 0x17
        /*008e*/ 	.short	(.L_2011 - .L_2010)
.L_2010:
        /*0090*/ 	.word	0x00000000
        /*0094*/ 	.short	0x0005
        /*0096*/ 	.short	0x0c08
        /*0098*/ 	.byte	0x00, 0xf0, 0x11, 0x00


	//----- nvinfo : EIATTR_KPARAM_INFO
	.align		4
.L_2011:
        /*009c*/ 	.byte	0x04, 0x17
        /*009e*/ 	.short	(.L_2013 - .L_2012)
.L_2012:
        /*00a0*/ 	.word	0x00000000
        /*00a4*/ 	.short	0x0004
        /*00a6*/ 	.short	0x0c00
        /*00a8*/ 	.byte	0x00, 0xf0, 0x21, 0x00


	//----- nvinfo : EIATTR_KPARAM_INFO
	.align		4
.L_2013:
        /*00ac*/ 	.byte	0x04, 0x17
        /*00ae*/ 	.short	(.L_2015 - .L_2014)
.L_2014:
        /*00b0*/ 	.word	0x00000000
        /*00b4*/ 	.short	0x0003
        /*00b6*/ 	.short	0x0bf8
        /*00b8*/ 	.byte	0x00, 0xf0, 0x05, 0x00


	//----- nvinfo : EIATTR_KPARAM_INFO
	.align		4
.L_2015:
        /*00bc*/ 	.byte	0x04, 0x17
        /*00be*/ 	.short	(.L_2017 - .L_2016)
.L_2016:
        /*00c0*/ 	.word	0x00000000
        /*00c4*/ 	.short	0x0002
        /*00c6*/ 	.short	0x0010
        /*00c8*/ 	.byte	0x00, 0xf0, 0xa1, 0x2f


	//----- nvinfo : EIATTR_KPARAM_INFO
	.align		4
.L_2017:
        /*00cc*/ 	.byte	0x04, 0x17
        /*00ce*/ 	.short	(.L_2019 - .L_2018)
.L_2018:
        /*00d0*/ 	.word	0x00000000
        /*00d4*/ 	.short	0x0001
        /*00d6*/ 	.short	0x0008
        /*00d8*/ 	.byte	0x00, 0xf0, 0x21, 0x00


	//----- nvinfo : EIATTR_KPARAM_INFO
	.align		4
.L_2019:
        /*00dc*/ 	.byte	0x04, 0x17
        /*00de*/ 	.short	(.L_2021 - .L_2020)
.L_2020:
        /*00e0*/ 	.word	0x00000000
        /*00e4*/ 	.short	0x0000
        /*00e6*/ 	.short	0x0000
        /*00e8*/ 	.byte	0x00, 0xf0, 0x21, 0x00


	//----- nvinfo : EIATTR_MAXREG_COUNT
	.align		4
.L_2021:
        /*00ec*/ 	.byte	0x03, 0x1b
        /*00ee*/ 	.short	0x00ff


	//----- nvinfo : EIATTR_MERCURY_ISA_VERSION
	.align		4
        /*00f0*/ 	.byte	0x03, 0x5f
        /*00f2*/ 	.short	0x0000


	//----- nvinfo : EIATTR_EXIT_INSTR_OFFSETS
	.align		4
        /*00f4*/ 	.byte	0x04, 0x1c
        /*00f6*/ 	.short	(.L_2023 - .L_2022)


	//   ....[0]....
.L_2022:
        /*00f8*/ 	.word	0x00000330


	//   ....[1]....
        /*00fc*/ 	.word	0x00001820


	//----- nvinfo : EIATTR_CRS_STACK_SIZE
	.align		4
.L_2023:
        /*0100*/ 	.byte	0x04, 0x1e
        /*0102*/ 	.short	(.L_2025 - .L_2024)
.L_2024:
        /*0104*/ 	.word	0x00000000
.L_2025:


//--------------------- .nv.info._Z25multi_tensor_apply_kernelI18TensorListMetadataILi5EE15DistAdamFunctorIN3c104HalfES4_S4_EJPfffffff10adamMode_tfEEvlPViT_T0_DpT1_ --------------------------
	.section	.nv.info._Z25multi_tensor_apply_kernelI18TensorListMetadataILi5EE15DistAdamFunctorIN3c104HalfES4_S4_EJPfffffff10adamMode_tfEEvlPViT_T0_DpT1_,"",@"SHT_CUDA_INFO"
	.sectionflags	@""
	.align	4


	//----- nvinfo : EIATTR_CUDA_API_VERSION
	.align		4
        /*0000*/ 	.byte	0x04, 0x37
        /*0002*/ 	.short	(.L_2027 - .L_2026)
.L_2026:
        /*0004*/ 	.word	0x00000082


	//----- nvinfo : EIATTR_SW2861232_WAR
	.align		4
.L_2027:
        /*0008*/ 	.byte	0x01, 0x35
	.zero		2


	//----- nvinfo : EIATTR_PARAM_CBANK
	.align		4
        /*000c*/ 	.byte	0x04, 0x0a
        /*000e*/ 	.short	(.L_2029 - .L_2028)
	.align		4
.L_2028:
        /*0010*/ 	.word	index@(.nv.constant0._Z25multi_tensor_apply_kernelI18TensorListMetadataILi5EE15DistAdamFunctorIN3c104HalfES4_S4_EJPfffffff10adamMode_tfEEvlPViT_T0_DpT1_)
        /*0014*/ 	.short	0x0160
        /*0016*/ 	.short	0x0c28


	//----- nvinfo : EIATTR_CBANK_PARAM_SIZE
	.align		4
.L_2029:
        /*0018*/ 	.byte	0x03, 0x19
        /*001a*/ 	.short	0x0c28


	//----- nvinfo : EIATTR_KPARAM_INFO
	.align		4
        /*001c*/ 	.byte	0x04, 0x17
        /*001e*/ 	.short	(.L_2031 - .L_2030)
.L_2030:
        /*0020*/ 	.word	0x00000000
        /*0024*/ 	.short	0x000c
        /*0026*/ 	.short	0x0c24
        /*0028*/ 	.byte	0x00, 0xf0, 0x11, 0x00


	//----- nvinfo : EIATTR_KPARAM_INFO
	.align		4
.L_2031:
        /*002c*/ 	.byte	0x04, 0x17
        /*002e*/ 	.short	(.L_2033 - .L_2032)
.L_2032:
        /*0030*/ 	.word	0x00000000
        /*0034*/ 	.short	0x000b
        /*0036*/ 	.short	0x0c20
        /*0038*/ 	.byte	0x00, 0xf0, 0x11, 0x00


	//----- nvinfo : EIATTR_KPARAM_INFO
	.align		4
.L_2033:
        /*003c*/ 	.byte	0x04, 0x17
        /*003e*/ 	.short	(.L_2035 - .L_2034)
.L_2034:
        /*0040*/ 	.word	0x00000000
        /*0044*/ 	.short	0x000a
        /*0046*/ 	.short	0x0c1c
        /*0048*/ 	.byte	0x00, 0xf0, 0x11, 0x00


	//----- nvinfo : EIATTR_KPARAM_INFO
	.align		4
.L_2035:
        /*004c*/ 	.byte	0x04, 0x17
        /*004e*/ 	.short	(.L_2037 - .L_2036)
.L_2036:
        /*0050*/ 	.word	0x00000000
        /*0054*/ 	.short	0x0009
        /*0056*/ 	.short	0x0c18
        /*0058*/ 	.byte	0x00, 0xf0, 0x11, 0x00


	//----- nvinfo : EIATTR_KPARAM_INFO
	.align		4
.L_2037:
        /*005c*/ 	.byte	0x04, 0x17
        /*005e*/ 	.short	(.L_2039 - .L_2038)
.L_2038:
        /*0060*/ 	.word	0x00000000
        /*0064*/ 	.short	0x0008
        /*0066*/ 	.short	0x0c14
        /*0068*/ 	.byte	0x00, 0xf0, 0x11, 0x00


	//----- nvinfo : EIATTR_KPARAM_INFO
	.align		4
.L_2039:
        /*006c*/ 	.byte	0x04, 0x17
        /*006e*/ 	.short	(.L_2041 - .L_2040)
.L_2040:
        /*0070*/ 	.word	0x00000000
        /*0074*/ 	.short	0x0007
        /*0076*/ 	.short	0x0c10
        /*0078*/ 	.byte	0x00, 0xf0, 0x11, 0x00


	//----- nvinfo : EIATTR_KPARAM_INFO
	.align		4
.L_2041:
        /*007c*/ 	.byte	0x04, 0x17
        /*007e*/ 	.short	(.L_2043 - .L_2042)
.L_2042:
        /*0080*/ 	.word	0x00000000
        /*0084*/ 	.short	0x0006
        /*0086*/ 	.short	0x0c0c
        /*0088*/ 	.byte	0x00, 0xf0, 0x11, 0x00


	//----- nvinfo : EIATTR_KPARAM_INFO
	.align		4
.L_2043:
        /*008c*/ 	.byte	0x04, 0x17
        /*008e*/ 	.short	(.L_2045 - .L_2044)
.L_2044:
        /*0090*/ 	.word	0x00000000
        /*0094*/ 	.short	0x0005
        /*0096*/ 	.short	0x0c08
        /*0098*/ 	.byte	0x00, 0xf0, 0x11, 0x00


	//----- nvinfo : EIATTR_KPARAM_INFO
	.align		4
.L_2045:
        /*009c*/ 	.byte	0x04, 0x17
        /*009e*/ 	.short	(.L_2047 - .L_2046)
.L_2046:
        /*00a0*/ 	.word	0x00000000
        /*00a4*/ 	.short	0x0004
        /*00a6*/ 	.short	0x0c00
        /*00a8*/ 	.byte	0x00, 0xf0, 0x21, 0x00


	//----- nvinfo : EIATTR_KPARAM_INFO
	.align		4
.L_2047:
        /*00ac*/ 	.byte	0x04, 0x17
        /*00ae*/ 	.short	(.L_2049 - .L_2048)
.L_2048:
        /*00b0*/ 	.word	0x00000000
        /*00b4*/ 	.short	0x0003
        /*00b6*/ 	.short	0x0bf8
        /*00b8*/ 	.byte	0x00, 0xf0, 0x05, 0x00


	//----- nvinfo : EIATTR_KPARAM_INFO
	.align		4
.L_2049:
        /*00bc*/ 	.byte	0x04, 0x17
        /*00be*/ 	.short	(.L_2051 - .L_2050)
.L_2050:
        /*00c0*/ 	.word	0x00000000
        /*00c4*/ 	.short	0x0002
        /*00c6*/ 	.short	0x0010
        /*00c8*/ 	.byte	0x00, 0xf0, 0xa1, 0x2f


	//----- nvinfo : EIATTR_KPARAM_INFO
	.align		4
.L_2051:
        /*00cc*/ 	.byte	0x04, 0x17
        /*00ce*/ 	.short	(.L_2053 - .L_2052)
.L_2052:
        /*00d0*/ 	.word	0x00000000
        /*00d4*/ 	.short	0x0001
        /*00d6*/ 	.short	0x0008
        /*00d8*/ 	.byte	0x00, 0xf0, 0x21, 0x00


	//----- nvinfo : EIATTR_KPARAM_INFO
	.align		4
.L_2053:
        /*00dc*/ 	.byte	0x04, 0x17
        /*00de*/ 	.short	(.L_2055 - .L_2054)
.L_2054:
        /*00e0*/ 	.word	0x00000000
        /*00e4*/ 	.short	0x0000
        /*00e6*/ 	.short	0x0000
        /*00e8*/ 	.byte	0x00, 0xf0, 0x21, 0x00


	//----- nvinfo : EIATTR_MAXREG_COUNT
	.align		4
.L_2055:
        /*00ec*/ 	.byte	0x03, 0x1b
        /*00ee*/ 	.short	0x00ff


	//----- nvinfo : EIATTR_MERCURY_ISA_VERSION
	.align		4
        /*00f0*/ 	.byte	0x03, 0x5f
        /*00f2*/ 	.short	0x0000


	//----- nvinfo : EIATTR_EXIT_INSTR_OFFSETS
	.align		4
        /*00f4*/ 	.byte	0x04, 0x1c
        /*00f6*/ 	.short	(.L_2057 - .L_2056)


	//   ....[0]....
.L_2056:
        /*00f8*/ 	.word	0x00000330


	//   ....[1]....
        /*00fc*/ 	.word	0x00001790


	//----- nvinfo : EIATTR_CRS_STACK_SIZE
	.align		4
.L_2057:
        /*0100*/ 	.byte	0x04, 0x1e
        /*0102*/ 	.short	(.L_2059 - .L_2058)
.L_2058:
        /*0104*/ 	.word	0x00000000
.L_2059:


//--------------------- .nv.info._Z25multi_tensor_apply_kernelI18TensorListMetadataILi5EE15DistAdamFunctorIN3c104HalfES4_fEJPfffffff10adamMode_tfEEvlPViT_T0_DpT1_ --------------------------
	.section	.nv.info._Z25multi_tensor_apply_kernelI18TensorListMetadataILi5EE15DistAdamFunctorIN3c104HalfES4_fEJPfffffff10adamMode_tfEEvlPViT_T0_DpT1_,"",@"SHT_CUDA_INFO"
	.sectionflags	@""
	.align	4


	//----- nvinfo : EIATTR_CUDA_API_VERSION
	.align		4
        /*0000*/ 	.byte	0x04, 0x37
        /*0002*/ 	.short	(.L_2061 - .L_2060)
.L_2060:
        /*0004*/ 	.word	0x00000082


	//----- nvinfo : EIATTR_SW2861232_WAR
	.align		4
.L_2061:
        /*0008*/ 	.byte	0x01, 0x35
	.zero		2


	//----- nvinfo : EIATTR_PARAM_CBANK
	.align		4
        /*000c*/ 	.byte	0x04, 0x0a
        /*000e*/ 	.short	(.L_2063 - .L_2062)
	.align		4
.L_2062:
        /*0010*/ 	.word	index@(.nv.constant0._Z25multi_tensor_apply_kernelI18TensorListMetadataILi5EE15DistAdamFunctorIN3c104HalfES4_fEJPfffffff10adamMode_tfEEvlPViT_T0_DpT1_)
        /*0014*/ 	.short	0x0160
        /*0016*/ 	.short	0x0c28


	//----- nvinfo : EIATTR_CBANK_PARAM_SIZE
	.align		4
.L_2063:
        /*0018*/ 	.byte	0x03, 0x19
        /*001a*/ 	.short	0x0c28


	//----- nvinfo : EIATTR_KPARAM_INFO
	.align		4
        /*001c*/ 	.byte	0x04, 0x17
        /*001e*/ 	.short	(.L_2065 - .L_2064)
.L_2064:
        /*0020*/ 	.word	0x00000000
        /*0024*/ 	.short	0x000c
        /*0026*/ 	.short	0x0c24
        /*0028*/ 	.byte	0x00, 0xf0, 0x11, 0x00


	//----- nvinfo : EIATTR_KPARAM_INFO
	.align		4
.L_2065:
        /*002c*/ 	.byte	0x04, 0x17
        /*002e*/ 	.short	(.L_2067 - .L_2066)
.L_2066:
        /*0030*/ 	.word	0x00000000
        /*0034*/ 	.short	0x000b
        /*0036*/ 	.short	0x0c20
        /*0038*/ 	.byte	0x00, 0xf0, 0x11, 0x00


	//----- nvinfo : EIATTR_KPARAM_INFO
	.align		4
.L_2067:
        /*003c*/ 	.byte	0x04, 0x17
        /*003e*/ 	.short	(.L_2069 - .L_2068)
.L_2068:
        /*0040*/ 	.word	0x00000000
        /*0044*/ 	.short	0x000a
        /*0046*/ 	.short	0x0c1c
        /*0048*/ 	.byte	0x00, 0xf0, 0x11, 0x00


	//----- nvinfo : EIATTR_KPARAM_INFO
	.align		4
.L_2069:
        /*004c*/ 	.byte	0x04, 0x17
        /*004e*/ 	.short	(.L_2071 - .L_2070)
.L_2070:
        /*0050*/ 	.word	0x00000000
        /*0054*/ 	.short	0x0009
        /*0056*/ 	.short	0x0c18
        /*0058*/ 	.byte	0x00, 0xf0, 0x11, 0x00


	//----- nvinfo : EIATTR_KPARAM_INFO
	.align		4
.L_2071:
        /*005c*/ 	.byte	0x04, 0x17
        /*005e*/ 	.short	(.L_2073 - .L_2072)
.L_2072:
        /*0060*/ 	.word	0x00000000
        /*0064*/ 	.short	0x0008
        /*0066*/ 	.short	0x0c14
        /*0068*/ 	.byte	0x00, 0xf0, 0x11, 0x00


	//----- nvinfo : EIATTR_KPARAM_INFO
	.align		4
.L_2073:
        /*006c*/ 	.byte	0x04, 0x17
        /*006e*/ 	.short	(.L_2075 - .L_2074)
.L_2074:
        /*0070*/ 	.word	0x00000000
        /*0074*/ 	.short	0x0007
        /*0076*/ 	.short	0x0c10
        /*0078*/ 	.byte	0x00, 0xf0, 0x11, 0x00


	//----- nvinfo : EIATTR_KPARAM_INFO
	.align		4
.L_2075:
        /*007c*/ 	.byte	0x04, 0x17
        /*007e*/ 	.short	(.L_2077 - .L_2076)
.L_2076:
        /*0080*/ 	.word	0x00000000
        /*0084*/ 	.short	0x0006
        /*0086*/ 	.short	0x0c0c
        /*0088*/ 	.byte	0x00, 0xf0, 0x11, 0x00


	//----- nvinfo : EIATTR_KPARAM_INFO
	.align		4
.L_2077:
        /*008c*/ 	.byte	0x04, 0x17
        /*008e*/ 	.short	(.L_2079 - .L_2078)
.L_2078:
        /*0090*/ 	.word	0x00000000
        /*0094*/ 	.short	0x0005
        /*0096*/ 	.short	0x0c08
        /*0098*/ 	.byte	0x00, 0xf0, 0x11, 0x00


	//----- nvinfo : EIATTR_KPARAM_INFO
	.align		4
.L_2079:
        /*009c*/ 	.byte	0x04, 0x17
        /*009e*/ 	.short	(.L_2081 - .L_2080)
.L_2080:
        /*00a0*/ 	.word	0x00000000
        /*00a4*/ 	.short	0x0004
        /*00a6*/ 	.short	0x0c00
        /*00a8*/ 	.byte	0x00, 0xf0, 0x21, 0x00


	//----- nvinfo : EIATTR_KPARAM_INFO
	.align		4
.L_2081:
        /*00ac*/ 	.byte	0x04, 0x17
        /*00ae*/ 	.short	(.L_2083 - .L_2082)
.L_2082:
        /*00b0*/ 	.word	0x00000000
        /*00b4*/ 	.short	0x0003
        /*00b6*/ 	.short	0x0bf8
        /*00b8*/ 	.byte	0x00, 0xf0, 0x05, 0x00


	//----- nvinfo : EIATTR_KPARAM_INFO
	.align		4
.L_2083:
        /*00bc*/ 	.byte	0x04, 0x17
        /*00be*/ 	.short	(.L_2085 - .L_2084)
.L_2084:
        /*00c0*/ 	.word	0x00000000
        /*00c4*/ 	.short	0x0002
        /*00c6*/ 	.short	0x0010
        /*00c8*/ 	.byte	0x00, 0xf0, 0xa1, 0x2f


	//----- nvinfo : EIATTR_KPARAM_INFO
	.align		4
.L_2085:
        /*00cc*/ 	.byte	0x04, 0x17
        /*00ce*/ 	.short	(.L_2087 - .L_2086)
.L_2086:
        /*00d0*/ 	.word	0x00000000
        /*00d4*/ 	.short	0x0001
        /*00d6*/ 	.short	0x0008
        /*00d8*/ 	.byte	0x00, 0xf0, 0x21, 0x00


	//----- nvinfo : EIATTR_KPARAM_INFO
	.align		4
.L_2087:
        /*00dc*/ 	.byte	0x04, 0x17
        /*00de*/ 	.short	(.L_2089 - .L_2088)
.L_2088:
        /*00e0*/ 	.word	0x00000000
        /*00e4*/ 	.short	0x0000
        /*00e6*/ 	.short	0x0000
        /*00e8*/ 	.byte	0x00, 0xf0, 0x21, 0x00


	//----- nvinfo : EIATTR_MAXREG_COUNT
	.align		4
.L_2089:
        /*00ec*/ 	.byte	0x03, 0x1b
        /*00ee*/ 	.short	0x00ff


	//----- nvinfo : EIATTR_MERCURY_ISA_VERSION
	.align		4
        /*00f0*/ 	.byte	0x03, 0x5f
        /*00f2*/ 	.short	0x0000


	//----- nvinfo : EIATTR_EXIT_INSTR_OFFSETS
	.align		4
        /*00f4*/ 	.byte	0x04, 0x1c
        /*00f6*/ 	.short	(.L_2091 - .L_2090)


	//   ....[0]....
.L_2090:
        /*00f8*/ 	.word	0x00000330


	//   ....[1]....
        /*00fc*/ 	.word	0x000017f0


	//----- nvinfo : EIATTR_CRS_STACK_SIZE
	.align		4
.L_2091:
        /*0100*/ 	.byte	0x04, 0x1e
        /*0102*/ 	.short	(.L_2093 - .L_2092)
.L_2092:
        /*0104*/ 	.word	0x00000000
.L_2093:


//--------------------- .nv.info._Z25multi_tensor_apply_kernelI18TensorListMetadataILi5EE15DistAdamFunctorIN3c104HalfEfNS3_8BFloat16EEJPfffffff10adamMode_tfEEvlPViT_T0_DpT1_ --------------------------
	.section	.nv.info._Z25multi_tensor_apply_kernelI18TensorListMetadataILi5EE15DistAdamFunctorIN3c104HalfEfNS3_8BFloat16EEJPfffffff10adamMode_tfEEvlPViT_T0_DpT1_,"",@"SHT_CUDA_INFO"
	.sectionflags	@""
	.align	4


	//----- nvinfo : EIATTR_CUDA_API_VERSION
	.align		4
        /*0000*/ 	.byte	0x04, 0x37
        /*0002*/ 	.short	(.L_2095 - .L_2094)
.L_2094:
        /*0004*/ 	.word	0x00000082


	//----- nvinfo : EIATTR_SW2861232_WAR
	.align		4
.L_2095:
        /*0008*/ 	.byte	0x01, 0x35
	.zero		2


	//----- nvinfo : EIATTR_PARAM_CBANK
	.align		4
        /*000c*/ 	.byte	0x04, 0x0a
        /*000e*/ 	.short	(.L_2097 - .L_2096)
	.align		4
.L_2096:
        /*0010*/ 	.word	index@(.nv.constant0._Z25multi_tensor_apply_kernelI18TensorListMetadataILi5EE15DistAdamFunctorIN3c104HalfEfNS3_8BFloat16EEJPfffffff10adamMode_tfEEvlPViT_T0_DpT1_)
        /*0014*/ 	.short	0x0160
        /*0016*/ 	.short	0x0c28


	//----- nvinfo : EIATTR_CBANK_PARAM_SIZE
	.align		4
.L_2097:
        /*0018*/ 	.byte	0x03, 0x19
        /*001a*/ 	.short	0x0c28


	//----- nvinfo : EIATTR_KPARAM_INFO
	.align		4
        /*001c*/ 	.byte	0x04, 0x17
        /*001e*/ 	.short	(.L_2099 - .L_2098)
.L_2098:
        /*0020*/ 	.word	0x00000000
        /*0024*/ 	.short	0x000c
        /*0026*/ 	.short	0x0c24
        /*0028*/ 	.byte	0x00, 0xf0, 0x11, 0x00


	//----- nvinfo : EIATTR_KPARAM_INFO
	.align		4
.L_2099:
        /*002c*/ 	.byte	0x04, 0x17
        /*002e*/ 	.short	(.L_2101 - .L_2100)
.L_2100:
        /*0030*/ 	.word	0x00000000
        /*0034*/ 	.short	0x000b
        /*0036*/ 	.short	0x0c20
        /*0038*/ 	.byte	0x00, 0xf0, 0x11, 0x00


	//----- nvinfo : EIATTR_KPARAM_INFO
	.align		4
.L_2101:
        /*003c*/ 	.byte	0x04, 0x17
        /*003e*/ 	.short	(.L_2103 - .L_2102)
.L_2102:
        /*0040*/ 	.word	0x00000000
        /*0044*/ 	.short	0x000a
        /*0046*/ 	.short	0x0c1c
        /*0048*/ 	.byte	0x00, 0xf0, 0x11, 0x00


	//----- nvinfo : EIATTR_KPARAM_INFO
	.align		4
.L_2103:
        /*004c*/ 	.byte	0x04, 0x17
        /*004e*/ 	.short	(.L_2105 - .L_2104)
.L_2104:
        /*0050*/ 	.word	0x00000000
        /*0054*/ 	.short	0x0009
        /*0056*/ 	.short	0x0c18
        /*0058*/ 	.byte	0x00, 0xf0, 0x11, 0x00


	//----- nvinfo : EIATTR_KPARAM_INFO
	.align		4
.L_2105:
        /*005c*/ 	.byte	0x04, 0x17
        /*005e*/ 	.short	(.L_2107 - .L_2106)
.L_2106:
        /*0060*/ 	.word	0x00000000
        /*0064*/ 	.short	0x0008
        /*0066*/ 	.short	0x0c14
        /*0068*/ 	.byte	0x00, 0xf0, 0x11, 0x00


	//----- nvinfo : EIATTR_KPARAM_INFO
	.align		4
.L_2107:
        /*006c*/ 	.byte	0x04, 0x17
        /*006e*/ 	.short	(.L_2109 - .L_2108)
.L_2108:
        /*0070*/ 	.word	0x00000000
        /*0074*/ 	.short	0x0007
        /*0076*/ 	.short	0x0c10
        /*0078*/ 	.byte	0x00, 0xf0, 0x11, 0x00


	//----- nvinfo : EIATTR_KPARAM_INFO
	.align		4
.L_2109:
        /*007c*/ 	.byte	0x04, 0x17
        /*007e*/ 	.short	(.L_2111 - .L_2110)
.L_2110:
        /*0080*/ 	.word	0x00000000
        /*0084*/ 	.short	0x0006
        /*0086*/ 	.short	0x0c0c
        /*0088*/ 	.byte	0x00, 0xf0, 0x11, 0x00


	//----- nvinfo : EIATTR_KPARAM_INFO
	.align		4
.L_2111:
        /*008c*/ 	.byte	0x04, 0x17
        /*008e*/ 	.short	(.L_2113 - .L_2112)
.L_2112:
        /*0090*/ 	.word	0x00000000
        /*0094*/ 	.short	0x0005
        /*0096*/ 	.short	0x0c08
        /*0098*/ 	.byte	0x00, 0xf0, 0x11, 0x00


	//----- nvinfo : EIATTR_KPARAM_INFO
	.align		4
.L_2113:
        /*009c*/ 	.byte	0x04, 0x17
        /*009e*/ 	.short	(.L_2115 - .L_2114)
.L_2114:
        /*00a0*/ 	.word	0x00000000
        /*00a4*/ 	.short	0x0004
        /*00a6*/ 	.short	0x0c00
        /*00a8*/ 	.byte	0x00, 0xf0, 0x21, 0x00


	//----- nvinfo : EIATTR_KPARAM_INFO
	.align		4
.L_2115:
        /*00ac*/ 	.byte	0x04, 0x17
        /*00ae*/ 	.short	(.L_2117 - .L_2116)
.L_2116:
        /*00b0*/ 	.word	0x00000000
        /*00b4*/ 	.short	0x0003
        /*00b6*/ 	.short	0x0bf8
        /*00b8*/ 	.byte	0x00, 0xf0, 0x05, 0x00


	//----- nvinfo : EIATTR_KPARAM_INFO
	.align		4
.L_2117:
        /*00bc*/ 	.byte	0x04, 0x17
        /*00be*/ 	.short	(.L_2119 - .L_2118)
.L_2118:
        /*00c0*/ 	.word	0x00000000
        /*00c4*/ 	.short	0x0002
        /*00c6*/ 	.short	0x0010
        /*00c8*/ 	.byte	0x00, 0xf0, 0xa1, 0x2f


	//----- nvinfo : EIATTR_KPARAM_INFO
	.align		4
.L_2119:
        /*00cc*/ 	.byte	0x04, 0x17
        /*00ce*/ 	.short	(.L_2121 - .L_2120)
.L_2120:
        /*00d0*/ 	.word	0x00000000
        /*00d4*/ 	.short	0x0001
        /*00d6*/ 	.short	0x0008
        /*00d8*/ 	.byte	0x00, 0xf0, 0x21, 0x00


	//----- nvinfo : EIATTR_KPARAM_INFO
	.align		4
.L_2121:
        /*00dc*/ 	.byte	0x04, 0x17
        /*00de*/ 	.short	(.L_2123 - .L_2122)
.L_2122:
        /*00e0*/ 	.word	0x00000000
        /*00e4*/ 	.short	0x0000
        /*00e6*/ 	.short	0x0000
        /*00e8*/ 	.byte	0x00, 0xf0, 0x21, 0x00


	//----- nvinfo : EIATTR_MAXREG_COUNT
	.align		4
.L_2123:
        /*00ec*/ 	.byte	0x03, 0x1b
        /*00ee*/ 	.short	0x00ff


	//----- nvinfo : EIATTR_MERCURY_ISA_VERSION
	.align		4
        /*00f0*/ 	.byte	0x03, 0x5f
        /*00f2*/ 	.short	0x0000


	//----- nvinfo : EIATTR_EXIT_INSTR_OFFSETS
	.align		4
        /*00f4*/ 	.byte	0x04, 0x1c
        /*00f6*/ 	.short	(.L_2125 - .L_2124)


	//   ....[0]....
.L_2124:
        /*00f8*/ 	.word	0x00000330


	//   ....[1]....
        /*00fc*/ 	.word	0x00001790


	//----- nvinfo : EIATTR_CRS_STACK_SIZE
	.align		4
.L_2125:
        /*0100*/ 	.byte	0x04, 0x1e
        /*0102*/ 	.short	(.L_2127 - .L_2126)
.L_2126:
        /*0104*/ 	.word	0x00000000
.L_2127:


//--------------------- .nv.info._Z25multi_tensor_apply_kernelI18TensorListMetadataILi5EE15DistAdamFunctorIN3c104HalfEfS4_EJPfffffff10adamMode_tfEEvlPViT_T0_DpT1_ --------------------------
	.section	.nv.info._Z25multi_tensor_apply_kernelI18TensorListMetadataILi5EE15DistAdamFunctorIN3c104HalfEfS4_EJPfffffff10adamMode_tfEEvlPViT_T0_DpT1_,"",@"SHT_CUDA_INFO"
	.sectionflags	@""
	.align	4


	//----- nvinfo : EIATTR_CUDA_API_VERSION
	.align		4
        /*0000*/ 	.byte	0x04, 0x37
        /*0002*/ 	.short	(.L_2129 - .L_2128)
.L_2128:
        /*0004*/ 	.word	0x00000082


	//----- nvinfo : EIATTR_SW2861232_WAR
	.align		4
.L_2129:
        /*0008*/ 	.byte	0x01, 0x35
	.zero		2


	//----- nvinfo : EIATTR_PARAM_CBANK
	.align		4
        /*000c*/ 	.byte	0x04, 0x0a
        /*000e*/ 	.short	(.L_2131 - .L_2130)
	.align		4
.L_2130:
        /*0010*/ 	.word	index@(.nv.constant0._Z25multi_tensor_apply_kernelI18TensorListMetadataILi5EE15DistAdamFunctorIN3c104HalfEfS4_EJPfffffff10adamMode_tfEEvlPViT_T0_DpT1_)
        /*0014*/ 	.short	0x0160
        /*0016*/ 	.short	0x0c28


	//----- nvinfo : EIATTR_CBANK_PARAM_SIZE
	.align		4
.L_2131:
        /*0018*/ 	.byte	0x03, 0x19
        /*001a*/ 	.short	0x0c28


	//----- nvinfo : EIATTR_KPARAM_INFO
	.align		4
        /*001c*/ 	.byte	0x04, 0x17
        /*001e*/ 	.short	(.L_2133 - .L_2132)
.L_2132:
        /*0020*/ 	.word	0x00000000
        /*0024*/ 	.short	0x000c
        /*0026*/ 	.short	0x0c24
        /*0028*/ 	.byte	0x00, 0xf0, 0x11, 0x00


	//----- nvinfo : EIATTR_KPARAM_INFO
	.align		4
.L_2133:
        /*002c*/ 	.byte	0x04, 0x17
        /*002e*/ 	.short	(.L_2135 - .L_2134)
.L_2134:
        /*0030*/ 	.word	0x00000000
        /*0034*/ 	.short	0x000b
        /*0036*/ 	.short	0x0c20
        /*0038*/ 	.byte	0x00, 0xf0, 0x11, 0x00


	//----- nvinfo : EIATTR_KPARAM_INFO
	.align		4
.L_2135:
        /*003c*/ 	.byte	0x04, 0x17
        /*003e*/ 	.short	(.L_2137 - .L_2136)
.L_2136:
        /*0040*/ 	.word	0x00000000
        /*0044*/ 	.short	0x000a
        /*0046*/ 	.short	0x0c1c
        /*0048*/ 	.byte	0x00, 0xf0, 0x11, 0x00


	//----- nvinfo : EIATTR_KPARAM_INFO
	.align		4
.L_2137:
        /*004c*/ 	.byte	0x04, 0x17
        /*004e*/ 	.short	(.L_2139 - .L_2138)
.L_2138:
        /*0050*/ 	.word	0x00000000
        /*0054*/ 	.short	0x0009
        /*0056*/ 	.short	0x0c18
        /*0058*/ 	.byte	0x00, 0xf0, 0x11, 0x00


	//----- nvinfo : EIATTR_KPARAM_INFO
	.align		4
.L_2139:
        /*005c*/ 	.byte	0x04, 0x17
        /*005e*/ 	.short	(.L_2141 - .L_2140)
.L_2140:
        /*0060*/ 	.word	0x00000000
        /*0064*/ 	.short	0x0008
        /*0066*/ 	.short	0x0c14
        /*0068*/ 	.byte	0x00, 0xf0, 0x11, 0x00


	//----- nvinfo : EIATTR_KPARAM_INFO
	.align		4
.L_2141:
        /*006c*/ 	.byte	0x04, 0x17
        /*006e*/ 	.short	(.L_2143 - .L_2142)
.L_2142:
        /*0070*/ 	.word	0x00000000
        /*0074*/ 	.short	0x0007
        /*0076*/ 	.short	0x0c10
        /*0078*/ 	.byte	0x00, 0xf0, 0x11, 0x00


	//----- nvinfo : EIATTR_KPARAM_INFO
	.align		4
.L_2143:
        /*007c*/ 	.byte	0x04, 0x17
        /*007e*/ 	.short	(.L_2145 - .L_2144)
.L_2144:
        /*0080*/ 	.word	0x00000000
        /*0084*/ 	.short	0x0006
        /*0086*/ 	.short	0x0c0c
        /*0088*/ 	.byte	0x00, 0xf0, 0x11, 0x00


	//----- nvinfo : EIATTR_KPARAM_INFO
	.align		4
.L_2145:
        /*008c*/ 	.byte	0x04, 0x17
        /*008e*/ 	.short	(.L_2147 - .L_2146)
.L_2146:
        /*0090*/ 	.word	0x00000000
        /*0094*/ 	.short	0x0005
        /*0096*/ 	.short	0x0c08
        /*0098*/ 	.byte	0x00, 0xf0, 0x11, 0x00


	//----- nvinfo : EIATTR_KPARAM_INFO
	.align		4
.L_2147:
        /*009c*/ 	.byte	0x04, 0x17
        /*009e*/ 	.short	(.L_2149 - .L_2148)
.L_2148:
        /*00a0*/ 	.word	0x00000000
        /*00a4*/ 	.short	0x0004
        /*00a6*/ 	.short	0x0c00
        /*00a8*/ 	.byte	0x00, 0xf0, 0x21, 0x00


	//----- nvinfo : EIATTR_KPARAM_INFO
	.align		4
.L_2149:
        /*00ac*/ 	.byte	0x04, 0x17
        /*00ae*/ 	.short	(.L_2151 - .L_2150)
.L_2150:
        /*00b0*/ 	.word	0x00000000
        /*00b4*/ 	.short	0x0003
        /*00b6*/ 	.short	0x0bf8
        /*00b8*/ 	.byte	0x00, 0xf0, 0x05, 0x00


	//----- nvinfo : EIATTR_KPARAM_INFO
	.align		4
.L_2151:
        /*00bc*/ 	.byte	0x04, 0x17
        /*00be*/ 	.short	(.L_2153 - .L_2152)
.L_2152:
        /*00c0*/ 	.word	0x00000000
        /*00c4*/ 	.short	0x0002
        /*00c6*/ 	.short	0x0010
        /*00c8*/ 	.byte	0x00, 0xf0, 0xa1, 0x2f


	//----- nvinfo : EIATTR_KPARAM_INFO
	.align		4
.L_2153:
        /*00cc*/ 	.byte	0x04, 0x17
        /*00ce*/ 	.short	(.L_2155 - .L_2154)
.L_2154:
        /*00d0*/ 	.word	0x00000000
        /*00d4*/ 	.short	0x0001
        /*00d6*/ 	.short	0x0008
        /*00d8*/ 	.byte	0x00, 0xf0, 0x21, 0x00


	//----- nvinfo : EIATTR_KPARAM_INFO
	.align		4
.L_2155:
        /*00dc*/ 	.byte	0x04, 0x17
        /*00de*/ 	.short	(.L_2157 - .L_2156)
.L_2156:
        /*00e0*/ 	.word	0x00000000
        /*00e4*/ 	.short	0x0000
        /*00e6*/ 	.short	0x0000
        /*00e8*/ 	.byte	0x00, 0xf0, 0x21, 0x00


	//----- nvinfo : EIATTR_MAXREG_COUNT
	.align		4
.L_2157:
        /*00ec*/ 	.byte	0x03, 0x1b
        /*00ee*/ 	.short	0x00ff


	//----- nvinfo : EIATTR_MERCURY_ISA_VERSION
	.align		4
        /*00f0*/ 	.byte	0x03, 0x5f
        /*00f2*/ 	.short	0x0000


	//----- nvinfo : EIATTR_EXIT_INSTR_OFFSETS
	.align		4
        /*00f4*/ 	.byte	0x04, 0x1c
        /*00f6*/ 	.short	(.L_2159 - .L_2158)


	//   ....[0]....
.L_2158:
        /*00f8*/ 	.word	0x00000330


	//   ....[1]....
        /*00fc*/ 	.word	0x000016b0


	//----- nvinfo : EIATTR_CRS_STACK_SIZE
	.align		4
.L_2159:
        /*0100*/ 	.byte	0x04, 0x1e
        /*0102*/ 	.short	(.L_2161 - .L_2160)
.L_2160:
        /*0104*/ 	.word	0x00000000
.L_2161:


//--------------------- .nv.info._Z25multi_tensor_apply_kernelI18TensorListMetadataILi5EE15DistAdamFunctorIN3c104HalfEffEJPfffffff10adamMode_tfEEvlPViT_T0_DpT1_ --------------------------
	.section	.nv.info._Z25multi_tensor_apply_kernelI18TensorListMetadataILi5EE15DistAdamFunctorIN3c104HalfEffEJPfffffff10adamMode_tfEEvlPViT_T0_DpT1_,"",@"SHT_CUDA_INFO"
	.sectionflags	@""
	.align	4


	//----- nvinfo : EIATTR_CUDA_API_VERSION
	.align		4
        /*0000*/ 	.byte	0x04, 0x37
        /*0002*/ 	.short	(.L_2163 - .L_2162)
.L_2162:
        /*0004*/ 	.word	0x00000082


	//----- nvinfo : EIATTR_SW2861232_WAR
	.align		4
.L_2163:
        /*0008*/ 	.byte	0x01, 0x35
	.zero		2


	//----- nvinfo : EIATTR_PARAM_CBANK
	.align		4
        /*000c*/ 	.byte	0x04, 0x0a
        /*000e*/ 	.short	(.L_2165 - .L_2164)
	.align		4
.L_2164:
        /*0010*/ 	.word	index@(.nv.constant0._Z25multi_tensor_apply_kernelI18TensorListMetadataILi5EE15DistAdamFunctorIN3c104HalfEffEJPfffffff10adamMode_tfEEvlPViT_T0_DpT1_)
        /*0014*/ 	.short	0x0160
        /*0016*/ 	.short	0x0c28


	//----- nvinfo : EIATTR_CBANK_PARAM_SIZE
	.align		4
.L_2165:
        /*0018*/ 	.byte	0x03, 0x19
        /*001a*/ 	.short	0x0c28


	//----- nvinfo : EIATTR_KPARAM_INFO
	.align		4
        /*001c*/ 	.byte	0x04, 0x17
        /*001e*/ 	.short	(.L_2167 - .L_2166)
.L_2166:
        /*0020*/ 	.word	0x00000000
        /*0024*/ 	.short	0x000c
        /*0026*/ 	.short	0x0c24
        /*0028*/ 	.byte	0x00, 0xf0, 0x11, 0x00


	//----- nvinfo : EIATTR_KPARAM_INFO
	.align		4
.L_2167:
        /*002c*/ 	.byte	0x04, 0x17
        /*002e*/ 	.short	(.L_2169 - .L_2168)
.L_2168:
        /*0030*/ 	.word	0x00000000
        /*0034*/ 	.short	0x000b
        /*0036*/ 	.short	0x0c20
        /*0038*/ 	.byte	0x00, 0xf0, 0x11, 0x00


	//----- nvinfo : EIATTR_KPARAM_INFO
	.align		4
.L_2169:
        /*003c*/ 	.byte	0x04, 0x17
        /*003e*/ 	.short	(.L_2171 - .L_2170)
.L_2170:
        /*0040*/ 	.word	0x00000000
        /*0044*/ 	.short	0x000a
        /*0046*/ 	.short	0x0c1c
        /*0048*/ 	.byte	0x00, 0xf0, 0x11, 0x00


	//----- nvinfo : EIATTR_KPARAM_INFO
	.align		4
.L_2171:
        /*004c*/ 	.byte	0x04, 0x17
        /*004e*/ 	.short	(.L_2173 - .L_2172)
.L_2172:
        /*0050*/ 	.word	0x00000000
        /*0054*/ 	.short	0x0009
        /*0056*/ 	.short	0x0c18
        /*0058*/ 	.byte	0x00, 0xf0, 0x11, 0x00


	//----- nvinfo : EIATTR_KPARAM_INFO
	.align		4
.L_2173:
        /*005c*/ 	.byte	0x04, 0x17
        /*005e*/ 	.short	(.L_2175 - .L_2174)
.L_2174:
        /*0060*/ 	.word	0x00000000
        /*0064*/ 	.short	0x0008
        /*0066*/ 	.short	0x0c14
        /*0068*/ 	.byte	0x00, 0xf0, 0x11, 0x00


	//----- nvinfo : EIATTR_KPARAM_INFO
	.align		4
.L_2175:
        /*006c*/ 	.byte	0x04, 0x17
        /*006e*/ 	.short	(.L_2177 - .L_2176)
.L_2176:
        /*0070*/ 	.word	0x00000000
        /*0074*/ 	.short	0x0007
        /*0076*/ 	.short	0x0c10
        /*0078*/ 	.byte	0x00, 0xf0, 0x11, 0x00


	//----- nvinfo : EIATTR_KPARAM_INFO
	.align		4
.L_2177:
        /*007c*/ 	.byte	0x04, 0x17
        /*007e*/ 	.short	(.L_2179 - .L_2178)
.L_2178:
        /*0080*/ 	.word	0x00000000
        /*0084*/ 	.short	0x0006
        /*0086*/ 	.short	0x0c0c
        /*0088*/ 	.byte	0x00, 0xf0, 0x11, 0x00


	//----- nvinfo : EIATTR_KPARAM_INFO
	.align		4
.L_2179:
        /*008c*/ 	.byte	0x04, 0x17
        /*008e*/ 	.short	(.L_2181 - .L_2180)
.L_2180:
        /*0090*/ 	.word	0x00000000
        /*0094*/ 	.short	0x0005
        /*0096*/ 	.short	0x0c08
        /*0098*/ 	.byte	0x00, 0xf0, 0x11, 0x00


	//----- nvinfo : EIATTR_KPARAM_INFO
	.align		4
.L_2181:
        /*009c*/ 	.byte	0x04, 0x17
        /*009e*/ 	.short	(.L_2183 - .L_2182)
.L_2182:
        /*00a0*/ 	.word	0x00000000
        /*00a4*/ 	.short	0x0004
        /*00a6*/ 	.short	0x0c00
        /*00a8*/ 	.byte	0x00, 0xf0, 0x21, 0x00


	//----- nvinfo : EIATTR_KPARAM_INFO
	.align		4
.L_2183:
        /*00ac*/ 	.byte	0x04, 0x17
        /*00ae*/ 	.short	(.L_2185 - .L_2184)
.L_2184:
        /*00b0*/ 	.word	0x00000000
        /*00b4*/ 	.short	0x0003
        /*00b6*/ 	.short	0x0bf8
        /*00b8*/ 	.byte	0x00, 0xf0, 0x05, 0x00


	//----- nvinfo : EIATTR_KPARAM_INFO
	.align		4
.L_2185:
        /*00bc*/ 	.byte	0x04, 0x17
        /*00be*/ 	.short	(.L_2187 - .L_2186)
.L_2186:
        /*00c0*/ 	.word	0x00000000
        /*00c4*/ 	.short	0x0002
        /*00c6*/ 	.short	0x0010
        /*00c8*/ 	.byte	0x00, 0xf0, 0xa1, 0x2f


	//----- nvinfo : EIATTR_KPARAM_INFO
	.align		4
.L_2187:
        /*00cc*/ 	.byte	0x04, 0x17
        /*00ce*/ 	.short	(.L_2189 - .L_2188)
.L_2188:
        /*00d0*/ 	.word	0x00000000
        /*00d4*/ 	.short	0x0001
        /*00d6*/ 	.short	0x0008
        /*00d8*/ 	.byte	0x00, 0xf0, 0x21, 0x00


	//----- nvinfo : EIATTR_KPARAM_INFO
	.align		4
.L_2189:
        /*00dc*/ 	.byte	0x04, 0x17
        /*00de*/ 	.short	(.L_2191 - .L_2190)
.L_2190:
        /*00e0*/ 	.word	0x00000000
        /*00e4*/ 	.short	0x0000
        /*00e6*/ 	.short	0x0000
        /*00e8*/ 	.byte	0x00, 0xf0, 0x21, 0x00


	//----- nvinfo : EIATTR_MAXREG_COUNT
	.align		4
.L_2191:
        /*00ec*/ 	.byte	0x03, 0x1b
        /*00ee*/ 	.short	0x00ff


	//----- nvinfo : EIATTR_MERCURY_ISA_VERSION
	.align		4
        /*00f0*/ 	.byte	0x03, 0x5f
        /*00f2*/ 	.short	0x0000


	//----- nvinfo : EIATTR_EXIT_INSTR_OFFSETS
	.align		4
        /*00f4*/ 	.byte	0x04, 0x1c
        /*00f6*/ 	.short	(.L_2193 - .L_2192)


	//   ....[0]....
.L_2192:
        /*00f8*/ 	.word	0x00000350


	//   ....[1]....
        /*00fc*/ 	.word	0x00001750


	//----- nvinfo : EIATTR_CRS_STACK_SIZE
	.align		4
.L_2193:
        /*0100*/ 	.byte	0x04, 0x1e
        /*0102*/ 	.short	(.L_2195 - .L_2194)
.L_2194:
        /*0104*/ 	.word	0x00000000
.L_2195:


//--------------------- .nv.info._Z25multi_tensor_apply_kernelI18TensorListMetadataILi5EE15DistAdamFunctorIfN3c108BFloat16ES4_EJPfffffff10adamMode_tfEEvlPViT_T0_DpT1_ --------------------------
	.section	.nv.info._Z25multi_tensor_apply_kernelI18TensorListMetadataILi5EE15DistAdamFunctorIfN3c108BFloat16ES4_EJPfffffff10adamMode_tfEEvlPViT_T0_DpT1_,"",@"SHT_CUDA_INFO"
	.sectionflags	@""
	.align	4


	//----- nvinfo : EIATTR_CUDA_API_VERSION
	.align		4
        /*0000*/ 	.byte	0x04, 0x37
        /*0002*/ 	.short	(.L_2197 - .L_2196)
.L_2196:
        /*0004*/ 	.word	0x00000082


	//----- nvinfo : EIATTR_SW2861232_WAR
	.align		4
.L_2197:
        /*0008*/ 	.byte	0x01, 0x35
	.zero		2


	//----- nvinfo : EIATTR_PARAM_CBANK
	.align		4
        /*000c*/ 	.byte	0x04, 0x0a
        /*000e*/ 	.short	(.L_2199 - .L_2198)
	.align		4
.L_2198:
        /*0010*/ 	.word	index@(.nv.constant0._Z25multi_tensor_apply_kernelI18TensorListMetadataILi5EE15DistAdamFunctorIfN3c108BFloat16ES4_EJPfffffff10adamMode_tfEEvlPViT_T0_DpT1_)
        /*0014*/ 	.short	0x0160
        /*0016*/ 	.short	0x0c28


	//----- nvinfo : EIATTR_CBANK_PARAM_SIZE
	.align		4
.L_2199:
        /*0018*/ 	.byte	0x03, 0x19
        /*001a*/ 	.short	0x0c28


	//----- nvinfo : EIATTR_KPARAM_INFO
	.align		4
        /*001c*/ 	.byte	0x04, 0x17
        /*001e*/ 	.short	(.L_2201 - .L_2200)
.L_2200:
        /*0020*/ 	.word	0x00000000
        /*0024*/ 	.short	0x000c
        /*0026*/ 	.short	0x0c24
        /*0028*/ 	.byte	0x00, 0xf0, 0x11, 0x00


	//----- nvinfo : EIATTR_KPARAM_INFO
	.align		4
.L_2201:
        /*002c*/ 	.byte	0x04, 0x17
        /*002e*/ 	.short	(.L_2203 - .L_2202)
.L_2202:
        /*0030*/ 	.word	0x00000000
        /*0034*/ 	.short	0x000b
        /*0036*/ 	.short	0x0c20
        /*0038*/ 	.byte	0x00, 0xf0, 0x11, 0x00


	//----- nvinfo : EIATTR_KPARAM_INFO
	.align		4
.L_2203:
        /*003c*/ 	.byte	0x04, 0x17
        /*003e*/ 	.short	(.L_2205 - .L_2204)
.L_2204:
        /*0040*/ 	.word	0x00000000
        /*0044*/ 	.short	0x000a
        /*0046*/ 	.short	0x0c1c
        /*0048*/ 	.byte	0x00, 0xf0, 0x11, 0x00


	//----- nvinfo : EIATTR_KPARAM_INFO
	.align		4
.L_2205:
        /*004c*/ 	.byte	0x04, 0x17
        /*004e*/ 	.short	(.L_2207 - .L_2206)
.L_2206:
        /*0050*/ 	.word	0x00000000
        /*0054*/ 	.short	0x0009
        /*0056*/ 	.short	0x0c18
        /*0058*/ 	.byte	0x00, 0xf0, 0x11, 0x00


	//----- nvinfo : EIATTR_KPARAM_INFO
	.align		4
.L_2207:
        /*005c*/ 	.byte	0x04, 0x17
        /*005e*/ 	.short	(.L_2209 - .L_2208)
.L_2208:
        /*0060*/ 	.word	0x00000000
        /*0064*/ 	.short	0x0008
        /*0066*/ 	.short	0x0c14
        /*0068*/ 	.byte	0x00, 0xf0, 0x11, 0x00


	//----- nvinfo : EIATTR_KPARAM_INFO
	.align		4
.L_2209:
        /*006c*/ 	.byte	0x04, 0x17
        /*006e*/ 	.short	(.L_2211 - .L_2210)
.L_2210:
        /*0070*/ 	.word	0x00000000
        /*0074*/ 	.short	0x0007
        /*0076*/ 	.short	0x0c10
        /*0078*/ 	.byte	0x00, 0xf0, 0x11, 0x00


	//----- nvinfo : EIATTR_KPARAM_INFO
	.align		4
.L_2211:
        /*007c*/ 	.byte	0x04, 0x17
        /*007e*/ 	.short	(.L_2213 - .L_2212)
.L_2212:
        /*0080*/ 	.word	0x00000000
        /*0084*/ 	.short	0x0006
        /*0086*/ 	.short	0x0c0c
        /*0088*/ 	.byte	0x00, 0xf0, 0x11, 0x00


	//----- nvinfo : EIATTR_KPARAM_INFO
	.align		4
.L_2213:
        /*008c*/ 	.byte	0x04, 0x17
        /*008e*/ 	.short	(.L_2215 - .L_2214)
.L_2214:
        /*0090*/ 	.word	0x00000000
        /*0094*/ 	.short	0x0005
        /*0096*/ 	.short	0x0c08
        /*0098*/ 	.byte	0x00, 0xf0, 0x11, 0x00


	//----- nvinfo : EIATTR_KPARAM_INFO
	.align		4
.L_2215:
        /*009c*/ 	.byte	0x04, 0x17
        /*009e*/ 	.short	(.L_2217 - .L_2216)
.L_2216:
        /*00a0*/ 	.word	0x00000000
        /*00a4*/ 	.short	0x0004
        /*00a6*/ 	.short	0x0c00
        /*00a8*/ 	.byte	0x00, 0xf0, 0x21, 0x00


	//----- nvinfo : EIATTR_KPARAM_INFO
	.align		4
.L_2217:
        /*00ac*/ 	.byte	0x04, 0x17
        /*00ae*/ 	.short	(.L_2219 - .L_2218)
.L_2218:
        /*00b0*/ 	.word	0x00000000
        /*00b4*/ 	.short	0x0003
        /*00b6*/ 	.short	0x0bf8
        /*00b8*/ 	.byte	0x00, 0xf0, 0x05, 0x00


	//----- nvinfo : EIATTR_KPARAM_INFO
	.align		4
.L_2219:
        /*00bc*/ 	.byte	0x04, 0x17
        /*00be*/ 	.short	(.L_2221 - .L_2220)
.L_2220:
        /*00c0*/ 	.word	0x00000000
        /*00c4*/ 	.short	0x0002
        /*00c6*/ 	.short	0x0010
        /*00c8*/ 	.byte	0x00, 0xf0, 0xa1, 0x2f


	//----- nvinfo : EIATTR_KPARAM_INFO
	.align		4
.L_2221:
        /*00cc*/ 	.byte	0x04, 0x17
        /*00ce*/ 	.short	(.L_2223 - .L_2222)
.L_2222:
        /*00d0*/ 	.word	0x00000000
        /*00d4*/ 	.short	0x0001
        /*00d6*/ 	.short	0x0008
        /*00d8*/ 	.byte	0x00, 0xf0, 0x21, 0x00


	//----- nvinfo : EIATTR_KPARAM_INFO
	.align		4
.L_2223:
        /*00dc*/ 	.byte	0x04, 0x17
        /*00de*/ 	.short	(.L_2225 - .L_2224)
.L_2224:
        /*00e0*/ 	.word	0x00000000
        /*00e4*/ 	.short	0x0000
        /*00e6*/ 	.short	0x0000
        /*00e8*/ 	.byte	0x00, 0xf0, 0x21, 0x00


	//----- nvinfo : EIATTR_MAXREG_COUNT
	.align		4
.L_2225:
        /*00ec*/ 	.byte	0x03, 0x1b
        /*00ee*/ 	.short	0x00ff


	//----- nvinfo : EIATTR_MERCURY_ISA_VERSION
	.align		4
        /*00f0*/ 	.byte	0x03, 0x5f
        /*00f2*/ 	.short	0x0000


	//----- nvinfo : EIATTR_EXIT_INSTR_OFFSETS
	.align		4
        /*00f4*/ 	.byte	0x04, 0x1c
        /*00f6*/ 	.short	(.L_2227 - .L_2226)


	//   ....[0]....
.L_2226:
        /*00f8*/ 	.word	0x00000350


	//   ....[1]....
        /*00fc*/ 	.word	0x000011e0


	//----- nvinfo : EIATTR_CRS_STACK_SIZE
	.align		4
.L_2227:
        /*0100*/ 	.byte	0x04, 0x1e
        /*0102*/ 	.short	(.L_2229 - .L_2228)
.L_2228:
        /*0104*/ 	.word	0x00000000
.L_2229:


//--------------------- .nv.info._Z25multi_tensor_apply_kernelI18TensorListMetadataILi5EE15DistAdamFunctorIfN3c108BFloat16ENS3_4HalfEEJPfffffff10adamMode_tfEEvlPViT_T0_DpT1_ --------------------------
	.section	.nv.info._Z25multi_tensor_apply_kernelI18TensorListMetadataILi5EE15DistAdamFunctorIfN3c108BFloat16ENS3_4HalfEEJPfffffff10adamMode_tfEEvlPViT_T0_DpT1_,"",@"SHT_CUDA_INFO"
	.sectionflags	@""
	.align	4


	//----- nvinfo : EIATTR_CUDA_API_VERSION
	.align		4
        /*0000*/ 	.byte	0x04, 0x37
        /*0002*/ 	.short	(.L_2231 - .L_2230)
.L_2230:
        /*0004*/ 	.word	0x00000082


	//----- nvinfo : EIATTR_SW2861232_WAR
	.align		4
.L_2231:
        /*0008*/ 	.byte	0x01, 0x35
	.zero		2


	//----- nvinfo : EIATTR_PARAM_CBANK
	.align		4
        /*000c*/ 	.byte	0x04, 0x0a
        /*000e*/ 	.short	(.L_2233 - .L_2232)
	.align		4
.L_2232:
        /*0010*/ 	.word	index@(.nv.constant0._Z25multi_tensor_apply_kernelI18TensorListMetadataILi5EE15DistAdamFunctorIfN3c108BFloat16ENS3_4HalfEEJPfffffff10adamMode_tfEEvlPViT_T0_DpT1_)
        /*0014*/ 	.short	0x0160
        /*0016*/ 	.short	0x0c28


	//----- nvinfo : EIATTR_CBANK_PARAM_SIZE
	.align		4
.L_2233:
        /*0018*/ 	.byte	0x03, 0x19
        /*001a*/ 	.short	0x0c28


	//----- nvinfo : EIATTR_KPARAM_INFO
	.align		4
        /*001c*/ 	.byte	0x04, 0x17
        /*001e*/ 	.short	(.L_2235 - .L_2234)
.L_2234:
        /*0020*/ 	.word	0x00000000
        /*0024*/ 	.short	0x000c
        /*0026*/ 	.short	0x0c24
        /*0028*/ 	.byte	0x00, 0xf0, 0x11, 0x00


	//----- nvinfo : EIATTR_KPARAM_INFO
	.align		4
.L_2235:
        /*002c*/ 	.byte	0x04, 0x17
        /*002e*/ 	.short	(.L_2237 - .L_2236)
.L_2236:
        /*0030*/ 	.word	0x00000000
        /*0034*/ 	.short	0x000b
        /*0036*/ 	.short	0x0c20
        /*0038*/ 	.byte	0x00, 0xf0, 0x11, 0x00


	//----- nvinfo : EIATTR_KPARAM_INFO
	.align		4
.L_2237:
        /*003c*/ 	.byte	0x04, 0x17
        /*003e*/ 	.short	(.L_2239 - .L_2238)
.L_2238:
        /*0040*/ 	.word	0x00000000
        /*0044*/ 	.short	0x000a
        /*0046*/ 	.short	0x0c1c
        /*0048*/ 	.byte	0x00, 0xf0, 0x11, 0x00


	//----- nvinfo : EIATTR_KPARAM_INFO
	.align		4
.L_2239:
        /*004c*/ 	.byte	0x04, 0x17
        /*004e*/ 	.short	(.L_2241 - .L_2240)
.L_2240:
        /*0050*/ 	.word	0x00000000
        /*0054*/ 	.short	0x0009
        /*0056*/ 	.short	0x0c18
        /*0058*/ 	.byte	0x00, 0xf0, 0x11, 0x00


	//----- nvinfo : EIATTR_KPARAM_INFO
	.align		4
.L_2241:
        /*005c*/ 	.byte	0x04, 0x17
        /*005e*/ 	.short	(.L_2243 - .L_2242)
.L_2242:
        /*0060*/ 	.word	0x00000000
        /*0064*/ 	.short	0x0008
        /*0066*/ 	.short	0x0c14
        /*0068*/ 	.byte	0x00, 0xf0, 0x11, 0x00


	//----- nvinfo : EIATTR_KPARAM_INFO
	.align		4
.L_2243:
        /*006c*/ 	.byte	0x04, 0x17
        /*006e*/ 	.short	(.L_2245 - .L_2244)
.L_2244:
        /*0070*/ 	.word	0x00000000
        /*0074*/ 	.short	0x0007
        /*0076*/ 	.short	0x0c10
        /*0078*/ 	.byte	0x00, 0xf0, 0x11, 0x00


	//----- nvinfo : EIATTR_KPARAM_INFO
	.align		4
.L_2245:
        /*007c*/ 	.byte	0x04, 0x17
        /*007e*/ 	.short	(.L_2247 - .L_2246)
.L_2246:
        /*0080*/ 	.word	0x00000000
        /*0084*/ 	.short	0x0006
        /*0086*/ 	.short	0x0c0c
        /*0088*/ 	.byte	0x00, 0xf0, 0x11, 0x00


	//----- nvinfo : EIATTR_KPARAM_INFO
	.align		4
.L_2247:
        /*008c*/ 	.byte	0x04, 0x17
        /*008e*/ 	.short	(.L_2249 - .L_2248)
.L_2248:
        /*0090*/ 	.word	0x00000000
        /*0094*/ 	.short	0x0005
        /*0096*/ 	.short	0x0c08
        /*0098*/ 	.byte	0x00, 0xf0, 0x11, 0x00


	//----- nvinfo : EIATTR_KPARAM_INFO
	.align		4
.L_2249:
        /*009c*/ 	.byte	0x04, 0x17
        /*009e*/ 	.short	(.L_2251 - .L_2250)
.L_2250:
        /*00a0*/ 	.word	0x00000000
        /*00a4*/ 	.short	0x0004
        /*00a6*/ 	.short	0x0c00
        /*00a8*/ 	.byte	0x00, 0xf0, 0x21, 0x00


	//----- nvinfo : EIATTR_KPARAM_INFO
	.align		4
.L_2251:
        /*00ac*/ 	.byte	0x04, 0x17
        /*00ae*/ 	.short	(.L_2253 - .L_2252)
.L_2252:
        /*00b0*/ 	.word	0x00000000
        /*00b4*/ 	.short	0x0003
        /*00b6*/ 	.short	0x0bf8
        /*00b8*/ 	.byte	0x00, 0xf0, 0x05, 0x00


	//----- nvinfo : EIATTR_KPARAM_INFO
	.align		4
.L_2253:
        /*00bc*/ 	.byte	0x04, 0x17
        /*00be*/ 	.short	(.L_2255 - .L_2254)
.L_2254:
        /*00c0*/ 	.word	0x00000000
        /*00c4*/ 	.short	0x0002
        /*00c6*/ 	.short	0x0010
        /*00c8*/ 	.byte	0x00, 0xf0, 0xa1, 0x2f


	//----- nvinfo : EIATTR_KPARAM_INFO
	.align		4
.L_2255:
        /*00cc*/ 	.byte	0x04, 0x17
        /*00ce*/ 	.short	(.L_2257 - .L_2256)
.L_2256:
        /*00d0*/ 	.word	0x00000000
        /*00d4*/ 	.short	0x0001
        /*00d6*/ 	.short	0x0008
        /*00d8*/ 	.byte	0x00, 0xf0, 0x21, 0x00


	//----- nvinfo : EIATTR_KPARAM_INFO
	.align		4
.L_2257:
        /*00dc*/ 	.byte	0x04, 0x17
        /*00de*/ 	.short	(.L_2259 - .L_2258)
.L_2258:
        /*00e0*/ 	.word	0x00000000
        /*00e4*/ 	.short	0x0000
        /*00e6*/ 	.short	0x0000
        /*00e8*/ 	.byte	0x00, 0xf0, 0x21, 0x00


	//----- nvinfo : EIATTR_MAXREG_COUNT
	.align		4
.L_2259:
        /*00ec*/ 	.byte	0x03, 0x1b
        /*00ee*/ 	.short	0x00ff


	//----- nvinfo : EIATTR_MERCURY_ISA_VERSION
	.align		4
        /*00f0*/ 	.byte	0x03, 0x5f
        /*00f2*/ 	.short	0x0000


	//----- nvinfo : EIATTR_EXIT_INSTR_OFFSETS
	.align		4
        /*00f4*/ 	.byte	0x04, 0x1c
        /*00f6*/ 	.short	(.L_2261 - .L_2260)


	//   ....[0]....
.L_2260:
        /*00f8*/ 	.word	0x00000350


	//   ....[1]....
        /*00fc*/ 	.word	0x000011e0


	//----- nvinfo : EIATTR_CRS_STACK_SIZE
	.align		4
.L_2261:
        /*0100*/ 	.byte	0x04, 0x1e
        /*0102*/ 	.short	(.L_2263 - .L_2262)
.L_2262:
        /*0104*/ 	.word	0x00000000
.L_2263:


//--------------------- .nv.info._Z25multi_tensor_apply_kernelI18TensorListMetadataILi5EE15DistAdamFunctorIfN3c108BFloat16EfEJPfffffff10adamMode_tfEEvlPViT_T0_DpT1_ --------------------------
	.section	.nv.info._Z25multi_tensor_apply_kernelI18TensorListMetadataILi5EE15DistAdamFunctorIfN3c108BFloat16EfEJPfffffff10adamMode_tfEEvlPViT_T0_DpT1_,"",@"SHT_CUDA_INFO"
	.sectionflags	@""
	.align	4


	//----- nvinfo : EIATTR_CUDA_API_VERSION
	.align		4
        /*0000*/ 	.byte	0x04, 0x37
        /*0002*/ 	.short	(.L_2265 - .L_2264)
.L_2264:
        /*0004*/ 	.word	0x00000082


	//----- nvinfo : EIATTR_SW2861232_WAR
	.align		4
.L_2265:
        /*0008*/ 	.byte	0x01, 0x35
	.zero		2


	//----- nvinfo : EIATTR_PARAM_CBANK
	.align		4
        /*000c*/ 	.byte	0x04, 0x0a
        /*000e*/ 	.short	(.L_2267 - .L_2266)
	.align		4
.L_2266:
        /*0010*/ 	.word	index@(.nv.constant0._Z25multi_tensor_apply_kernelI18TensorListMetadataILi5EE15DistAdamFunctorIfN3c108BFloat16EfEJPfffffff10adamMode_tfEEvlPViT_T0_DpT1_)
        /*0014*/ 	.short	0x0160
        /*0016*/ 	.short	0x0c28


	//----- nvinfo : EIATTR_CBANK_PARAM_SIZE
	.align		4
.L_2267:
        /*0018*/ 	.byte	0x03, 0x19
        /*001a*/ 	.short	0x0c28


	//----- nvinfo : EIATTR_KPARAM_INFO
	.align		4
        /*001c*/ 	.byte	0x04, 0x17
        /*001e*/ 	.short	(.L_2269 - .L_2268)
.L_2268:
        /*0020*/ 	.word	0x00000000
        /*0024*/ 	.short	0x000c
        /*0026*/ 	.short	0x0c24
        /*0028*/ 	.byte	0x00, 0xf0, 0x11, 0x00


	//----- nvinfo : EIATTR_KPARAM_INFO
	.align		4
.L_2269:
        /*002c*/ 	.byte	0x04, 0x17
        /*002e*/ 	.short	(.L_2271 - .L_2270)
.L_2270:
        /*0030*/ 	.word	0x00000000
        /*0034*/ 	.short	0x000b
        /*0036*/ 	.short	0x0c20
        /*0038*/ 	.byte	0x00, 0xf0, 0x11, 0x00


	//----- nvinfo : EIATTR_KPARAM_INFO
	.align		4
.L_2271:
        /*003c*/ 	.byte	0x04, 0x17
        /*003e*/ 	.short	(.L_2273 - .L_2272)
.L_2272:
        /*0040*/ 	.word	0x00000000
        /*0044*/ 	.short	0x000a
        /*0046*/ 	.short	0x0c1c
        /*0048*/ 	.byte	0x00, 0xf0, 0x11, 0x00


	//----- nvinfo : EIATTR_KPARAM_INFO
	.align		4
.L_2273:
        /*004c*/ 	.byte	0x04, 0x17
        /*004e*/ 	.short	(.L_2275 - .L_2274)
.L_2274:
        /*0050*/ 	.word	0x00000000
        /*0054*/ 	.short	0x0009
        /*0056*/ 	.short	0x0c18
        /*0058*/ 	.byte	0x00, 0xf0, 0x11, 0x00


	//----- nvinfo : EIATTR_KPARAM_INFO
	.align		4
.L_2275:
        /*005c*/ 	.byte	0x04, 0x17
        /*005e*/ 	.short	(.L_2277 - .L_2276)
.L_2276:
        /*0060*/ 	.word	0x00000000
        /*0064*/ 	.short	0x0008
        /*0066*/ 	.short	0x0c14
        /*0068*/ 	.byte	0x00, 0xf0, 0x11, 0x00


	//----- nvinfo : EIATTR_KPARAM_INFO
	.align		4
.L_2277:
        /*006c*/ 	.byte	0x04, 0x17
        /*006e*/ 	.short	(.L_2279 - .L_2278)
.L_2278:
        /*0070*/ 	.word	0x00000000
        /*0074*/ 	.short	0x0007
        /*0076*/ 	.short	0x0c10
        /*0078*/ 	.byte	0x00, 0xf0, 0x11, 0x00


	//----- nvinfo : EIATTR_KPARAM_INFO
	.align		4
.L_2279:
        /*007c*/ 	.byte	0x04, 0x17
        /*007e*/ 	.short	(.L_2281 - .L_2280)
.L_2280:
        /*0080*/ 	.word	0x00000000
        /*0084*/ 	.short	0x0006
        /*0086*/ 	.short	0x0c0c
        /*0088*/ 	.byte	0x00, 0xf0, 0x11, 0x00


	//----- nvinfo : EIATTR_KPARAM_INFO
	.align		4
.L_2281:
        /*008c*/ 	.byte	0x04, 0x17
        /*008e*/ 	.short	(.L_2283 - .L_2282)
.L_2282:
        /*0090*/ 	.word	0x00000000
        /*0094*/ 	.short	0x0005
        /*0096*/ 	.short	0x0c08
        /*0098*/ 	.byte	0x00, 0xf0, 0x11, 0x00


	//----- nvinfo : EIATTR_KPARAM_INFO
	.align		4
.L_2283:
        /*009c*/ 	.byte	0x04, 0x17
        /*009e*/ 	.short	(.L_2285 - .L_2284)
.L_2284:
        /*00a0*/ 	.word	0x00000000
        /*00a4*/ 	.short	0x0004
        /*00a6*/ 	.short	0x0c00
        /*00a8*/ 	.byte	0x00, 0xf0, 0x21, 0x00


	//----- nvinfo : EIATTR_KPARAM_INFO
	.align		4
.L_2285:
        /*00ac*/ 	.byte	0x04, 0x17
        /*00ae*/ 	.short	(.L_2287 - .L_2286)
.L_2286:
        /*00b0*/ 	.word	0x00000000
        /*00b4*/ 	.short	0x0003
        /*00b6*/ 	.short	0x0bf8
        /*00b8*/ 	.byte	0x00, 0xf0, 0x05, 0x00


	//----- nvinfo : EIATTR_KPARAM_INFO
	.align		4
.L_2287:
        /*00bc*/ 	.byte	0x04, 0x17
        /*00be*/ 	.short	(.L_2289 - .L_2288)
.L_2288:
        /*00c0*/ 	.word	0x00000000
        /*00c4*/ 	.short	0x0002
        /*00c6*/ 	.short	0x0010
        /*00c8*/ 	.byte	0x00, 0xf0, 0xa1, 0x2f


	//----- nvinfo : EIATTR_KPARAM_INFO
	.align		4
.L_2289:
        /*00cc*/ 	.byte	0x04, 0x17
        /*00ce*/ 	.short	(.L_2291 - .L_2290)
.L_2290:
        /*00d0*/ 	.word	0x00000000
        /*00d4*/ 	.short	0x0001
        /*00d6*/ 	.short	0x0008
        /*00d8*/ 	.byte	0x00, 0xf0, 0x21, 0x00


	//----- nvinfo : EIATTR_KPARAM_INFO
	.align		4
.L_2291:
        /*00dc*/ 	.byte	0x04, 0x17
        /*00de*/ 	.short	(.L_2293 - .L_2292)
.L_2292:
        /*00e0*/ 	.word	0x00000000
        /*00e4*/ 	.short	0x0000
        /*00e6*/ 	.short	0x0000
        /*00e8*/ 	.byte	0x00, 0xf0, 0x21, 0x00


	//----- nvinfo : EIATTR_MAXREG_COUNT
	.align		4
.L_2293:
        /*00ec*/ 	.byte	0x03, 0x1b
        /*00ee*/ 	.short	0x00ff


	//----- nvinfo : EIATTR_MERCURY_ISA_VERSION
	.align		4
        /*00f0*/ 	.byte	0x03, 0x5f
        /*00f2*/ 	.short	0x0000


	//----- nvinfo : EIATTR_EXIT_INSTR_OFFSETS
	.align		4
        /*00f4*/ 	.byte	0x04, 0x1c
        /*00f6*/ 	.short	(.L_2295 - .L_2294)


	//   ....[0]....
.L_2294:
        /*00f8*/ 	.word	0x00000330


	//   ....[1]....
        /*00fc*/ 	.word	0x00001110


	//----- nvinfo : EIATTR_CRS_STACK_SIZE
	.align		4
.L_2295:
        /*0100*/ 	.byte	0x04, 0x1e
        /*0102*/ 	.short	(.L_2297 - .L_2296)
.L_2296:
        /*0104*/ 	.word	0x00000000
.L_2297:


//--------------------- .nv.info._Z25multi_tensor_apply_kernelI18TensorListMetadataILi5EE15DistAdamFunctorIfN3c104HalfENS3_8BFloat16EEJPfffffff10adamMode_tfEEvlPViT_T0_DpT1_ --------------------------
	.section	.nv.info._Z25multi_tensor_apply_kernelI18TensorListMetadataILi5EE15DistAdamFunctorIfN3c104HalfENS3_8BFloat16EEJPfffffff10adamMode_tfEEvlPViT_T0_DpT1_,"",@"SHT_CUDA_INFO"
	.sectionflags	@""
	.align	4


	//----- nvinfo : EIATTR_CUDA_API_VERSION
	.align		4
        /*0000*/ 	.byte	0x04, 0x37
        /*0002*/ 	.short	(.L_2299 - .L_2298)
.L_2298:
        /*0004*/ 	.word	0x00000082


	//----- nvinfo : EIATTR_SW2861232_WAR
	.align		4
.L_2299:
        /*0008*/ 	.byte	0x01, 0x35
	.zero		2


	//----- nvinfo : EIATTR_PARAM_CBANK
	.align		4
        /*000c*/ 	.byte	0x04, 0x0a
        /*000e*/ 	.short	(.L_2301 - .L_2300)
	.align		4
.L_2300:
        /*0010*/ 	.word	index@(.nv.constant0._Z25multi_tensor_apply_kernelI18TensorListMetadataILi5EE15DistAdamFunctorIfN3c104HalfENS3_8BFloat16EEJPfffffff10adamMode_tfEEvlPViT_T0_DpT1_)
        /*0014*/ 	.short	0x0160
        /*0016*/ 	.short	0x0c28


	//----- nvinfo : EIATTR_CBANK_PARAM_SIZE
	.align		4
.L_2301:
        /*0018*/ 	.byte	0x03, 0x19
        /*001a*/ 	.short	0x0c28


	//----- nvinfo : EIATTR_KPARAM_INFO
	.align		4
        /*001c*/ 	.byte	0x04, 0x17
        /*001e*/ 	.short	(.L_2303 - .L_2302)
.L_2302:
        /*0020*/ 	.word	0x00000000
        /*0024*/ 	.short	0x000c
        /*0026*/ 	.short	0x0c24
        /*0028*/ 	.byte	0x00, 0xf0, 0x11, 0x00


	//----- nvinfo : EIATTR_KPARAM_INFO
	.align		4
.L_2303:
        /*002c*/ 	.byte	0x04, 0x17
        /*002e*/ 	.short	(.L_2305 - .L_2304)
.L_2304:
        /*0030*/ 	.word	0x00000000
        /*0034*/ 	.short	0x000b
        /*0036*/ 	.short	0x0c20
        /*0038*/ 	.byte	0x00, 0xf0, 0x11, 0x00


	//----- nvinfo : EIATTR_KPARAM_INFO
	.align		4
.L_2305:
        /*003c*/ 	.byte	0x04, 0x17
        /*003e*/ 	.short	(.L_2307 - .L_2306)
.L_2306:
        /*0040*/ 	.word	0x00000000
        /*0044*/ 	.short	0x000a
        /*0046*/ 	.short	0x0c1c
        /*0048*/ 	.byte	0x00, 0xf0, 0x11, 0x00


	//----- nvinfo : EIATTR_KPARAM_INFO
	.align		4
.L_2307:
        /*004c*/ 	.byte	0x04, 0x17
        /*004e*/ 	.short	(.L_2309 - .L_2308)
.L_2308:
        /*0050*/ 	.word	0x00000000
        /*0054*/ 	.short	0x0009
        /*0056*/ 	.short	0x0c18
        /*0058*/ 	.byte	0x00, 0xf0, 0x11, 0x00


	//----- nvinfo : EIATTR_KPARAM_INFO
	.align		4
.L_2309:
        /*005c*/ 	.byte	0x04, 0x17
        /*005e*/ 	.short	(.L_2311 - .L_2310)
.L_2310:
        /*0060*/ 	.word	0x00000000
        /*0064*/ 	.short	0x0008
        /*0066*/ 	.short	0x0c14
        /*0068*/ 	.byte	0x00, 0xf0, 0x11, 0x00


	//----- nvinfo : EIATTR_KPARAM_INFO
	.align		4
.L_2311:
        /*006c*/ 	.byte	0x04, 0x17
        /*006e*/ 	.short	(.L_2313 - .L_2312)
.L_2312:
        /*0070*/ 	.word	0x00000000
        /*0074*/ 	.short	0x0007
        /*0076*/ 	.short	0x0c10
        /*0078*/ 	.byte	0x00, 0xf0, 0x11, 0x00


	//----- nvinfo : EIATTR_KPARAM_INFO
	.align		4
.L_2313:
        /*007c*/ 	.byte	0x04, 0x17
        /*007e*/ 	.short	(.L_2315 - .L_2314)
.L_2314:
        /*0080*/ 	.word	0x00000000
        /*0084*/ 	.short	0x0006
        /*0086*/ 	.short	0x0c0c
        /*0088*/ 	.byte	0x00, 0xf0, 0x11, 0x00


	//----- nvinfo : EIATTR_KPARAM_INFO
	.align		4
.L_2315:
        /*008c*/ 	.byte	0x04, 0x17
        /*008e*/ 	.short	(.L_2317 - .L_2316)
.L_2316:
        /*0090*/ 	.word	0x00000000
        /*0094*/ 	.short	0x0005
        /*0096*/ 	.short	0x0c08
        /*0098*/ 	.byte	0x00, 0xf0, 0x11, 0x00


	//----- nvinfo : EIATTR_KPARAM_INFO
	.align		4
.L_2317:
        /*009c*/ 	.byte	0x04, 0x17
        /*009e*/ 	.short	(.L_2319 - .L_2318)
.L_2318:
        /*00a0*/ 	.word	0x00000000
        /*00a4*/ 	.short	0x0004
        /*00a6*/ 	.short	0x0c00
        /*00a8*/ 	.byte	0x00, 0xf0, 0x21, 0x00


	//----- nvinfo : EIATTR_KPARAM_INFO
	.align		4
.L_2319:
        /*00ac*/ 	.byte	0x04, 0x17
        /*00ae*/ 	.short	(.L_2321 - .L_2320)
.L_2320:
        /*00b0*/ 	.word	0x00000000
        /*00b4*/ 	.short	0x0003
        /*00b6*/ 	.short	0x0bf8
        /*00b8*/ 	.byte	0x00, 0xf0, 0x05, 0x00


	//----- nvinfo : EIATTR_KPARAM_INFO
	.align		4
.L_2321:
        /*00bc*/ 	.byte	0x04, 0x17
        /*00be*/ 	.short	(.L_2323 - .L_2322)
.L_2322:
        /*00c0*/ 	.word	0x00000000
        /*00c4*/ 	.short	0x0002
        /*00c6*/ 	.short	0x0010
        /*00c8*/ 	.byte	0x00, 0xf0, 0xa1, 0x2f


	//----- nvinfo : EIATTR_KPARAM_INFO
	.align		4
.L_2323:
        /*00cc*/ 	.byte	0x04, 0x17
        /*00ce*/ 	.short	(.L_2325 - .L_2324)
.L_2324:
        /*00d0*/ 	.word	0x00000000
        /*00d4*/ 	.short	0x0001
        /*00d6*/ 	.short	0x0008
        /*00d8*/ 	.byte	0x00, 0xf0, 0x21, 0x00


	//----- nvinfo : EIATTR_KPARAM_INFO
	.align		4
.L_2325:
        /*00dc*/ 	.byte	0x04, 0x17
        /*00de*/ 	.short	(.L_2327 - .L_2326)
.L_2326:
        /*00e0*/ 	.word	0x00000000
        /*00e4*/ 	.short	0x0000
        /*00e6*/ 	.short	0x0000
        /*00e8*/ 	.byte	0x00, 0xf0, 0x21, 0x00


	//----- nvinfo : EIATTR_MAXREG_COUNT
	.align		4
.L_2327:
        /*00ec*/ 	.byte	0x03, 0x1b
        /*00ee*/ 	.short	0x00ff


	//----- nvinfo : EIATTR_MERCURY_ISA_VERSION
	.align		4
        /*00f0*/ 	.byte	0x03, 0x5f
        /*00f2*/ 	.short	0x0000


	//----- nvinfo : EIATTR_EXIT_INSTR_OFFSETS
	.align		4
        /*00f4*/ 	.byte	0x04, 0x1c
        /*00f6*/ 	.short	(.L_2329 - .L_2328)


	//   ....[0]....
.L_2328:
        /*00f8*/ 	.word	0x00000350


	//   ....[1]....
        /*00fc*/ 	.word	0x000011e0


	//----- nvinfo : EIATTR_CRS_STACK_SIZE
	.align		4
.L_2329:
        /*0100*/ 	.byte	0x04, 0x1e
        /*0102*/ 	.short	(.L_2331 - .L_2330)
.L_2330:
        /*0104*/ 	.word	0x00000000
.L_2331:


//--------------------- .nv.info._Z25multi_tensor_apply_kernelI18TensorListMetadataILi5EE15DistAdamFunctorIfN3c104HalfES4_EJPfffffff10adamMode_tfEEvlPViT_T0_DpT1_ --------------------------
	.section	.nv.info._Z25multi_tensor_apply_kernelI18TensorListMetadataILi5EE15DistAdamFunctorIfN3c104HalfES4_EJPfffffff10adamMode_tfEEvlPViT_T0_DpT1_,"",@"SHT_CUDA_INFO"
	.sectionflags	@""
	.align	4


	//----- nvinfo : EIATTR_CUDA_API_VERSION
	.align		4
        /*0000*/ 	.byte	0x04, 0x37
        /*0002*/ 	.short	(.L_2333 - .L_2332)
.L_2332:
        /*0004*/ 	.word	0x00000082


	//----- nvinfo : EIATTR_SW2861232_WAR
	.align		4
.L_2333:
        /*0008*/ 	.byte	0x01, 0x35
	.zero		2


	//----- nvinfo : EIATTR_PARAM_CBANK
	.align		4
        /*000c*/ 	.byte	0x04, 0x0a
        /*000e*/ 	.short	(.L_2335 - .L_2334)
	.align		4
.L_2334:
        /*0010*/ 	.word	index@(.nv.constant0._Z25multi_tensor_apply_kernelI18TensorListMetadataILi5EE15DistAdamFunctorIfN3c104HalfES4_EJPfffffff10adamMode_tfEEvlPViT_T0_DpT1_)
        /*0014*/ 	.short	0x0160
        /*0016*/ 	.short	0x0c28


	//----- nvinfo : EIATTR_CBANK_PARAM_SIZE
	.align		4
.L_2335:
        /*0018*/ 	.byte	0x03, 0x19
        /*001a*/ 	.short	0x0c28


	//----- nvinfo : EIATTR_KPARAM_INFO
	.align		4
        /*001c*/ 	.byte	0x04, 0x17
        /*001e*/ 	.short	(.L_2337 - .L_2336)
.L_2336:
        /*0020*/ 	.word	0x00000000
        /*0024*/ 	.short	0x000c
        /*0026*/ 	.short	0x0c24
        /*0028*/ 	.byte	0x00, 0xf0, 0x11, 0x00


	//----- nvinfo : EIATTR_KPARAM_INFO
	.align		4
.L_2337:
        /*002c*/ 	.byte	0x04, 0x17
        /*002e*/ 	.short	(.L_2339 - .L_2338)
.L_2338:
        /*0030*/ 	.word	0x00000000
        /*0034*/ 	.short	0x000b
        /*0036*/ 	.short	0x0c20
        /*0038*/ 	.byte	0x00, 0xf0, 0x11, 0x00


	//----- nvinfo : EIATTR_KPARAM_INFO
	.align		4
.L_2339:
        /*003c*/ 	.byte	0x04, 0x17
        /*003e*/ 	.short	(.L_2341 - .L_2340)
.L_2340:
        /*0040*/ 	.word	0x00000000
        /*0044*/ 	.short	0x000a
        /*0046*/ 	.short	0x0c1c
        /*0048*/ 	.byte	0x00, 0xf0, 0x11, 0x00


	//----- nvinfo : EIATTR_KPARAM_INFO
	.align		4
.L_2341:
        /*004c*/ 	.byte	0x04, 0x17
        /*004e*/ 	.short	(.L_2343 - .L_2342)
.L_2342:
        /*0050*/ 	.word	0x00000000
        /*0054*/ 	.short	0x0009
        /*0056*/ 	.short	0x0c18
        /*0058*/ 	.byte	0x00, 0xf0, 0x11, 0x00


	//----- nvinfo : EIATTR_KPARAM_INFO
	.align		4
.L_2343:
        /*005c*/ 	.byte	0x04, 0x17
        /*005e*/ 	.short	(.L_2345 - .L_2344)
.L_2344:
        /*0060*/ 	.word	0x00000000
        /*0064*/ 	.short	0x0008
        /*0066*/ 	.short	0x0c14
        /*0068*/ 	.byte	0x00, 0xf0, 0x11, 0x00


	//----- nvinfo : EIATTR_KPARAM_INFO
	.align		4
.L_2345:
        /*006c*/ 	.byte	0x04, 0x17
        /*006e*/ 	.short	(.L_2347 - .L_2346)
.L_2346:
        /*0070*/ 	.word	0x00000000
        /*0074*/ 	.short	0x0007
        /*0076*/ 	.short	0x0c10
        /*0078*/ 	.byte	0x00, 0xf0, 0x11, 0x00


	//----- nvinfo : EIATTR_KPARAM_INFO
	.align		4
.L_2347:
        /*007c*/ 	.byte	0x04, 0x17
        /*007e*/ 	.short	(.L_2349 - .L_2348)
.L_2348:
        /*0080*/ 	.word	0x00000000
        /*0084*/ 	.short	0x0006
        /*0086*/ 	.short	0x0c0c
        /*0088*/ 	.byte	0x00, 0xf0, 0x11, 0x00


	//----- nvinfo : EIATTR_KPARAM_INFO
	.align		4
.L_2349:
        /*008c*/ 	.byte	0x04, 0x17
        /*008e*/ 	.short	(.L_2351 - .L_2350)
.L_2350:
        /*0090*/ 	.word	0x00000000
        /*0094*/ 	.short	0x0005
        /*0096*/ 	.short	0x0c08
        /*0098*/ 	.byte	0x00, 0xf0, 0x11, 0x00


	//----- nvinfo : EIATTR_KPARAM_INFO
	.align		4
.L_2351:
        /*009c*/ 	.byte	0x04, 0x17
        /*009e*/ 	.short	(.L_2353 - .L_2352)
.L_2352:
        /*00a0*/ 	.word	0x00000000
        /*00a4*/ 	.short	0x0004
        /*00a6*/ 	.short	0x0c00
        /*00a8*/ 	.byte	0x00, 0xf0, 0x21, 0x00


	//----- nvinfo : EIATTR_KPARAM_INFO
	.align		4
.L_2353:
        /*00ac*/ 	.byte	0x04, 0x17
        /*00ae*/ 	.short	(.L_2355 - .L_2354)
.L_2354:
        /*00b0*/ 	.word	0x00000000
        /*00b4*/ 	.short	0x0003
        /*00b6*/ 	.short	0x0bf8
        /*00b8*/ 	.byte	0x00, 0xf0, 0x05, 0x00


	//----- nvinfo : EIATTR_KPARAM_INFO
	.align		4
.L_2355:
        /*00bc*/ 	.byte	0x04, 0x17
        /*00be*/ 	.short	(.L_2357 - .L_2356)
.L_2356:
        /*00c0*/ 	.word	0x00000000
        /*00c4*/ 	.short	0x0002
        /*00c6*/ 	.short	0x0010
        /*00c8*/ 	.byte	0x00, 0xf0, 0xa1, 0x2f


	//----- nvinfo : EIATTR_KPARAM_INFO
	.align		4
.L_2357:
        /*00cc*/ 	.byte	0x04, 0x17
        /*00ce*/ 	.short	(.L_2359 - .L_2358)
.L_2358:
        /*00d0*/ 	.word	0x00000000
        /*00d4*/ 	.short	0x0001
        /*00d6*/ 	.short	0x0008
        /*00d8*/ 	.byte	0x00, 0xf0, 0x21, 0x00


	//----- nvinfo : EIATTR_KPARAM_INFO
	.align		4
.L_2359:
        /*00dc*/ 	.byte	0x04, 0x17
        /*00de*/ 	.short	(.L_2361 - .L_2360)
.L_2360:
        /*00e0*/ 	.word	0x00000000
        /*00e4*/ 	.short	0x0000
        /*00e6*/ 	.short	0x0000
        /*00e8*/ 	.byte	0x00, 0xf0, 0x21, 0x00


	//----- nvinfo : EIATTR_MAXREG_COUNT
	.align		4
.L_2361:
        /*00ec*/ 	.byte	0x03, 0x1b
        /*00ee*/ 	.short	0x00ff


	//----- nvinfo : EIATTR_MERCURY_ISA_VERSION
	.align		4
        /*00f0*/ 	.byte	0x03, 0x5f
        /*00f2*/ 	.short	0x0000


	//----- nvinfo : EIATTR_EXIT_INSTR_OFFSETS
	.align		4
        /*00f4*/ 	.byte	0x04, 0x1c
        /*00f6*/ 	.short	(.L_2363 - .L_2362)


	//   ....[0]....
.L_2362:
        /*00f8*/ 	.word	0x00000350


	//   ....[1]....
        /*00fc*/ 	.word	0x000011e0


	//----- nvinfo : EIATTR_CRS_STACK_SIZE
	.align		4
.L_2363:
        /*0100*/ 	.byte	0x04, 0x1e
        /*0102*/ 	.short	(.L_2365 - .L_2364)
.L_2364:
        /*0104*/ 	.word	0x00000000
.L_2365:


//--------------------- .nv.info._Z25multi_tensor_apply_kernelI18TensorListMetadataILi5EE15DistAdamFunctorIfN3c104HalfEfEJPfffffff10adamMode_tfEEvlPViT_T0_DpT1_ --------------------------
	.section	.nv.info._Z25multi_tensor_apply_kernelI18TensorListMetadataILi5EE15DistAdamFunctorIfN3c104HalfEfEJPfffffff10adamMode_tfEEvlPViT_T0_DpT1_,"",@"SHT_CUDA_INFO"
	.sectionflags	@""
	.align	4


	//----- nvinfo : EIATTR_CUDA_API_VERSION
	.align		4
        /*0000*/ 	.byte	0x04, 0x37
        /*0002*/ 	.short	(.L_2367 - .L_2366)
.L_2366:
        /*0004*/ 	.word	0x00000082


	//----- nvinfo : EIATTR_SW2861232_WAR
	.align		4
.L_2367:
        /*0008*/ 	.byte	0x01, 0x35
	.zero		2


	//----- nvinfo : EIATTR_PARAM_CBANK
	.align		4
        /*000c*/ 	.byte	0x04, 0x0a
        /*000e*/ 	.short	(.L_2369 - .L_2368)
	.align		4
.L_2368:
        /*0010*/ 	.word	index@(.nv.constant0._Z25multi_tensor_apply_kernelI18TensorListMetadataILi5EE15DistAdamFunctorIfN3c104HalfEfEJPfffffff10adamMode_tfEEvlPViT_T0_DpT1_)
        /*0014*/ 	.short	0x0160
        /*0016*/ 	.short	0x0c28


	//----- nvinfo : EIATTR_CBANK_PARAM_SIZE
	.align		4
.L_2369:
        /*0018*/ 	.byte	0x03, 0x19
        /*001a*/ 	.short	0x0c28


	//----- nvinfo : EIATTR_KPARAM_INFO
	.align		4
        /*001c*/ 	.byte	0x04, 0x17
        /*001e*/ 	.short	(.L_2371 - .L_2370)
.L_2370:
        /*0020*/ 	.word	0x00000000
        /*0024*/ 	.short	0x000c
        /*0026*/ 	.short	0x0c24
        /*0028*/ 	.byte	0x00, 0xf0, 0x11, 0x00


	//----- nvinfo : EIATTR_KPARAM_INFO
	.align		4
.L_2371:
        /*002c*/ 	.byte	0x04, 0x17
        /*002e*/ 	.short	(.L_2373 - .L_2372)
.L_2372:
        /*0030*/ 	.word	0x00000000
        /*0034*/ 	.short	0x000b
        /*0036*/ 	.short	0x0c20
        /*0038*/ 	.byte	0x00, 0xf0, 0x11, 0x00


	//----- nvinfo : EIATTR_KPARAM_INFO
	.align		4
.L_2373:
        /*003c*/ 	.byte	0x04, 0x17
        /*003e*/ 	.short	(.L_2375 - .L_2374)
.L_2374:
        /*0040*/ 	.word	0x00000000
        /*0044*/ 	.short	0x000a
        /*0046*/ 	.short	0x0c1c
        /*0048*/ 	.byte	0x00, 0xf0, 0x11, 0x00


	//----- nvinfo : EIATTR_KPARAM_INFO
	.align		4
.L_2375:
        /*004c*/ 	.byte	0x04, 0x17
        /*004e*/ 	.short	(.L_2377 - .L_2376)
.L_2376:
        /*0050*/ 	.word	0x00000000
        /*0054*/ 	.short	0x0009
        /*0056*/ 	.short	0x0c18
        /*0058*/ 	.byte	0x00, 0xf0, 0x11, 0x00


	//----- nvinfo : EIATTR_KPARAM_INFO
	.align		4
.L_2377:
        /*005c*/ 	.byte	0x04, 0x17
        /*005e*/ 	.short	(.L_2379 - .L_2378)
.L_2378:
        /*0060*/ 	.word	0x00000000
        /*0064*/ 	.short	0x0008
        /*0066*/ 	.short	0x0c14
        /*0068*/ 	.byte	0x00, 0xf0, 0x11, 0x00


	//----- nvinfo : EIATTR_KPARAM_INFO
	.align		4
.L_2379:
        /*006c*/ 	.byte	0x04, 0x17
        /*006e*/ 	.short	(.L_2381 - .L_2380)
.L_2380:
        /*0070*/ 	.word	0x00000000
        /*0074*/ 	.short	0x0007
        /*0076*/ 	.short	0x0c10
        /*0078*/ 	.byte	0x00, 0xf0, 0x11, 0x00


	//----- nvinfo : EIATTR_KPARAM_INFO
	.align		4
.L_2381:
        /*007c*/ 	.byte	0x04, 0x17
        /*007e*/ 	.short	(.L_2383 - .L_2382)
.L_2382:
        /*0080*/ 	.word	0x00000000
        /*0084*/ 	.short	0x0006
        /*0086*/ 	.short	0x0c0c
        /*0088*/ 	.byte	0x00, 0xf0, 0x11, 0x00


	//----- nvinfo : EIATTR_KPARAM_INFO
	.align		4
.L_2383:
        /*008c*/ 	.byte	0x04, 0x17
        /*008e*/ 	.short	(.L_2385 - .L_2384)
.L_2384:
        /*0090*/ 	.word	0x00000000
        /*0094*/ 	.short	0x0005
        /*0096*/ 	.short	0x0c08
        /*0098*/ 	.byte	0x00, 0xf0, 0x11, 0x00


	//----- nvinfo : EIATTR_KPARAM_INFO
	.align		4
.L_2385:
        /*009c*/ 	.byte	0x04, 0x17
        /*009e*/ 	.short	(.L_2387 - .L_2386)
.L_2386:
        /*00a0*/ 	.word	0x00000000
        /*00a4*/ 	.short	0x0004
        /*00a6*/ 	.short	0x0c00
        /*00a8*/ 	.byte	0x00, 0xf0, 0x21, 0x00


	//----- nvinfo : EIATTR_KPARAM_INFO
	.align		4
.L_2387:
        /*00ac*/ 	.byte	0x04, 0x17
        /*00ae*/ 	.short	(.L_2389 - .L_2388)
.L_2388:
        /*00b0*/ 	.word	0x00000000
        /*00b4*/ 	.short	0x0003
        /*00b6*/ 	.short	0x0bf8
        /*00b8*/ 	.byte	0x00, 0xf0, 0x05, 0x00


	//----- nvinfo : EIATTR_KPARAM_INFO
	.align		4
.L_2389:
        /*00bc*/ 	.byte	0x04, 0x17
        /*00be*/ 	.short	(.L_2391 - .L_2390)
.L_2390:
        /*00c0*/ 	.word	0x00000000
        /*00c4*/ 	.short	0x0002
        /*00c6*/ 	.short	0x0010
        /*00c8*/ 	.byte	0x00, 0xf0, 0xa1, 0x2f


	//----- nvinfo : EIATTR_KPARAM_INFO
	.align		4
.L_2391:
        /*00cc*/ 	.byte	0x04, 0x17
        /*00ce*/ 	.short	(.L_2393 - .L_2392)
.L_2392:
        /*00d0*/ 	.word	0x00000000
        /*00d4*/ 	.short	0x0001
        /*00d6*/ 	.short	0x0008
        /*00d8*/ 	.byte	0x00, 0xf0, 0x21, 0x00


	//----- nvinfo : EIATTR_KPARAM_INFO
	.align		4
.L_2393:
        /*00dc*/ 	.byte	0x04, 0x17
        /*00de*/ 	.short	(.L_2395 - .L_2394)
.L_2394:
        /*00e0*/ 	.word	0x00000000
        /*00e4*/ 	.short	0x0000
        /*00e6*/ 	.short	0x0000
        /*00e8*/ 	.byte	0x00, 0xf0, 0x21, 0x00


	//----- nvinfo : EIATTR_MAXREG_COUNT
	.align		4
.L_2395:
        /*00ec*/ 	.byte	0x03, 0x1b
        /*00ee*/ 	.short	0x00ff


	//----- nvinfo : EIATTR_MERCURY_ISA_VERSION
	.align		4
        /*00f0*/ 	.byte	0x03, 0x5f
        /*00f2*/ 	.short	0x0000


	//----- nvinfo : EIATTR_EXIT_INSTR_OFFSETS
	.align		4
        /*00f4*/ 	.byte	0x04, 0x1c
        /*00f6*/ 	.short	(.L_2397 - .L_2396)


	//   ....[0]....
.L_2396:
        /*00f8*/ 	.word	0x00000330


	//   ....[1]....
        /*00fc*/ 	.word	0x00001110


	//----- nvinfo : EIATTR_CRS_STACK_SIZE
	.align		4
.L_2397:
        /*0100*/ 	.byte	0x04, 0x1e
        /*0102*/ 	.short	(.L_2399 - .L_2398)
.L_2398:
        /*0104*/ 	.word	0x00000000
.L_2399:


//--------------------- .nv.info._Z25multi_tensor_apply_kernelI18TensorListMetadataILi5EE15DistAdamFunctorIffN3c108BFloat16EEJPfffffff10adamMode_tfEEvlPViT_T0_DpT1_ --------------------------
	.section	.nv.info._Z25multi_tensor_apply_kernelI18TensorListMetadataILi5EE15DistAdamFunctorIffN3c108BFloat16EEJPfffffff10adamMode_tfEEvlPViT_T0_DpT1_,"",@"SHT_CUDA_INFO"
	.sectionflags	@""
	.align	4


	//----- nvinfo : EIATTR_CUDA_API_VERSION
	.align		4
        /*0000*/ 	.byte	0x04, 0x37
        /*0002*/ 	.short	(.L_2401 - .L_2400)
.L_2400:
        /*0004*/ 	.word	0x00000082


	//----- nvinfo : EIATTR_SW2861232_WAR
	.align		4
.L_2401:
        /*0008*/ 	.byte	0x01, 0x35
	.zero		2


	//----- nvinfo : EIATTR_PARAM_CBANK
	.align		4
        /*000c*/ 	.byte	0x04, 0x0a
        /*000e*/ 	.short	(.L_2403 - .L_2402)
	.align		4
.L_2402:
        /*0010*/ 	.word	index@(.nv.constant0._Z25multi_tensor_apply_kernelI18TensorListMetadataILi5EE15DistAdamFunctorIffN3c108BFloat16EEJPfffffff10adamMode_tfEEvlPViT_T0_DpT1_)
        /*0014*/ 	.short	0x0160
        /*0016*/ 	.short	0x0c28


	//----- nvinfo : EIATTR_CBANK_PARAM_SIZE
	.align		4
.L_2403:
        /*0018*/ 	.byte	0x03, 0x19
        /*001a*/ 	.short	0x0c28


	//----- nvinfo : EIATTR_KPARAM_INFO
	.align		4
        /*001c*/ 	.byte	0x04, 0x17
        /*001e*/ 	.short	(.L_2405 - .L_2404)
.L_2404:
        /*0020*/ 	.word	0x00000000
        /*0024*/ 	.short	0x000c
        /*0026*/ 	.short	0x0c24
        /*0028*/ 	.byte	0x00, 0xf0, 0x11, 0x00


	//----- nvinfo : EIATTR_KPARAM_INFO
	.align		4
.L_2405:
        /*002c*/ 	.byte	0x04, 0x17
        /*002e*/ 	.short	(.L_2407 - .L_2406)
.L_2406:
        /*0030*/ 	.word	0x00000000
        /*0034*/ 	.short	0x000b
        /*0036*/ 	.short	0x0c20
        /*0038*/ 	.byte	0x00, 0xf0, 0x11, 0x00


	//----- nvinfo : EIATTR_KPARAM_INFO
	.align		4
.L_2407:
        /*003c*/ 	.byte	0x04, 0x17
        /*003e*/ 	.short	(.L_2409 - .L_2408)
.L_2408:
        /*0040*/ 	.word	0x00000000
        /*0044*/ 	.short	0x000a
        /*0046*/ 	.short	0x0c1c
        /*0048*/ 	.byte	0x00, 0xf0, 0x11, 0x00


	//----- nvinfo : EIATTR_KPARAM_INFO
	.align		4
.L_2409:
        /*004c*/ 	.byte	0x04, 0x17
        /*004e*/ 	.short	(.L_2411 - .L_2410)
.L_2410:
        /*0050*/ 	.word	0x00000000
        /*0054*/ 	.short	0x0009
        /*0056*/ 	.short	0x0c18
        /*0058*/ 	.byte	0x00, 0xf0, 0x11, 0x00


	//----- nvinfo : EIATTR_KPARAM_INFO
	.align		4
.L_2411:
        /*005c*/ 	.byte	0x04, 0x17
        /*005e*/ 	.short	(.L_2413 - .L_2412)
.L_2412:
        /*0060*/ 	.word	0x00000000
        /*0064*/ 	.short	0x0008
        /*0066*/ 	.short	0x0c14
        /*0068*/ 	.byte	0x00, 0xf0, 0x11, 0x00


	//----- nvinfo : EIATTR_KPARAM_INFO
	.align		4
.L_2413:
        /*006c*/ 	.byte	0x04, 0x17
        /*006e*/ 	.short	(.L_2415 - .L_2414)
.L_2414:
        /*0070*/ 	.word	0x00000000
        /*0074*/ 	.short	0x0007
        /*0076*/ 	.short	0x0c10
        /*0078*/ 	.byte	0x00, 0xf0, 0x11, 0x00


	//----- nvinfo : EIATTR_KPARAM_INFO
	.align		4
.L_2415:
        /*007c*/ 	.byte	0x04, 0x17
        /*007e*/ 	.short	(.L_2417 - .L_2416)
.L_2416:
        /*0080*/ 	.word	0x00000000
        /*0084*/ 	.short	0x0006
        /*0086*/ 	.short	0x0c0c
        /*0088*/ 	.byte	0x00, 0xf0, 0x11, 0x00


	//----- nvinfo : EIATTR_KPARAM_INFO
	.align		4
.L_2417:
        /*008c*/ 	.byte	0x04, 0x17
        /*008e*/ 	.short	(.L_2419 - .L_2418)
.L_2418:
        /*0090*/ 	.word	0x00000000
        /*0094*/ 	.short	0x0005
        /*0096*/ 	.short	0x0c08
        /*0098*/ 	.byte	0x00, 0xf0, 0x11, 0x00


	//----- nvinfo : EIATTR_KPARAM_INFO
	.align		4
.L_2419:
        /*009c*/ 	.byte	0x04, 0x17
        /*009e*/ 	.short	(.L_2421 - .L_2420)
.L_2420:
        /*00a0*/ 	.word	0x00000000
        /*00a4*/ 	.short	0x0004
        /*00a6*/ 	.short	0x0c00
        /*00a8*/ 	.byte	0x00, 0xf0, 0x21, 0x00


	//----- nvinfo : EIATTR_KPARAM_INFO
	.align		4
.L_2421:
        /*00ac*/ 	.byte	0x04, 0x17
        /*00ae*/ 	.short	(.L_2423 - .L_2422)
.L_2422:
        /*00b0*/ 	.word	0x00000000
        /*00b4*/ 	.short	0x0003
        /*00b6*/ 	.short	0x0bf8
        /*00b8*/ 	.byte	0x00, 0xf0, 0x05, 0x00


	//----- nvinfo : EIATTR_KPARAM_INFO
	.align		4
.L_2423:
        /*00bc*/ 	.byte	0x04, 0x17
        /*00be*/ 	.short	(.L_2425 - .L_2424)
.L_2424:
        /*00c0*/ 	.word	0x00000000
        /*00c4*/ 	.short	0x0002
        /*00c6*/ 	.short	0x0010
        /*00c8*/ 	.byte	0x00, 0xf0, 0xa1, 0x2f


	//----- nvinfo : EIATTR_KPARAM_INFO
	.align		4
.L_2425:
        /*00cc*/ 	.byte	0x04, 0x17
        /*00ce*/ 	.short	(.L_2427 - .L_2426)
.L_2426:
        /*00d0*/ 	.word	0x00000000
        /*00d4*/ 	.short	0x0001
        /*00d6*/ 	.short	0x0008
        /*00d8*/ 	.byte	0x00, 0xf0, 0x21, 0x00


	//----- nvinfo : EIATTR_KPARAM_INFO
	.align		4
.L_2427:
        /*00dc*/ 	.byte	0x04, 0x17
        /*00de*/ 	.short	(.L_2429 - .L_2428)
.L_2428:
        /*00e0*/ 	.word	0x00000000
        /*00e4*/ 	.short	0x0000
        /*00e6*/ 	.short	0x0000
        /*00e8*/ 	.byte	0x00, 0xf0, 0x21, 0x00


	//----- nvinfo : EIATTR_MAXREG_COUNT
	.align		4
.L_2429:
        /*00ec*/ 	.byte	0x03, 0x1b
        /*00ee*/ 	.short	0x00ff


	//----- nvinfo : EIATTR_MERCURY_ISA_VERSION
	.align		4
        /*00f0*/ 	.byte	0x03, 0x5f
        /*00f2*/ 	.short	0x0000


	//----- nvinfo : EIATTR_EXIT_INSTR_OFFSETS
	.align		4
        /*00f4*/ 	.byte	0x04, 0x1c
        /*00f6*/ 	.short	(.L_2431 - .L_2430)


	//   ....[0]....
.L_2430:
        /*00f8*/ 	.word	0x00000330


	//   ....[1]....
        /*00fc*/ 	.word	0x00001050


	//----- nvinfo : EIATTR_CRS_STACK_SIZE
	.align		4
.L_2431:
        /*0100*/ 	.byte	0x04, 0x1e
        /*0102*/ 	.short	(.L_2433 - .L_2432)
.L_2432:
        /*0104*/ 	.word	0x00000000
.L_2433:


//--------------------- .nv.info._Z25multi_tensor_apply_kernelI18TensorListMetadataILi5EE15DistAdamFunctorIffN3c104HalfEEJPfffffff10adamMode_tfEEvlPViT_T0_DpT1_ --------------------------
	.section	.nv.info._Z25multi_tensor_apply_kernelI18TensorListMetadataILi5EE15DistAdamFunctorIffN3c104HalfEEJPfffffff10adamMode_tfEEvlPViT_T0_DpT1_,"",@"SHT_CUDA_INFO"
	.sectionflags	@""
	.align	4


	//----- nvinfo : EIATTR_CUDA_API_VERSION
	.align		4
        /*0000*/ 	.byte	0x04, 0x37
        /*0002*/ 	.short	(.L_2435 - .L_2434)
.L_2434:
        /*0004*/ 	.word	0x00000082


	//----- nvinfo : EIATTR_SW2861232_WAR
	.align		4
.L_2435:
        /*0008*/ 	.byte	0x01, 0x35
	.zero		2


	//----- nvinfo : EIATTR_PARAM_CBANK
	.align		4
        /*000c*/ 	.byte	0x04, 0x0a
        /*000e*/ 	.short	(.L_2437 - .L_2436)
	.align		4
.L_2436:
        /*0010*/ 	.word	index@(.nv.constant0._Z25multi_tensor_apply_kernelI18TensorListMetadataILi5EE15DistAdamFunctorIffN3c104HalfEEJPfffffff10adamMode_tfEEvlPViT_T0_DpT1_)
        /*0014*/ 	.short	0x0160
        /*0016*/ 	.short	0x0c28


	//----- nvinfo : EIATTR_CBANK_PARAM_SIZE
	.align		4
.L_2437:
        /*0018*/ 	.byte	0x03, 0x19
        /*001a*/ 	.short	0x0c28


	//----- nvinfo : EIATTR_KPARAM_INFO
	.align		4
        /*001c*/ 	.byte	0x04, 0x17
        /*001e*/ 	.short	(.L_2439 - .L_2438)
.L_2438:
        /*0020*/ 	.word	0x00000000
        /*0024*/ 	.short	0x000c
        /*0026*/ 	.short	0x0c24
        /*0028*/ 	.byte	0x00, 0xf0, 0x11, 0x00


	//----- nvinfo : EIATTR_KPARAM_INFO
	.align		4
.L_2439:
        /*002c*/ 	.byte	0x04, 0x17
        /*002e*/ 	.short	(.L_2441 - .L_2440)
.L_2440:
        /*0030*/ 	.word	0x00000000
        /*0034*/ 	.short	0x000b
        /*0036*/ 	.short	0x0c20
        /*0038*/ 	.byte	0x00, 0xf0, 0x11, 0x00


	//----- nvinfo : EIATTR_KPARAM_INFO
	.align		4
.L_2441:
        /*003c*/ 	.byte	0x04, 0x17
        /*003e*/ 	.short	(.L_2443 - .L_2442)
.L_2442:
        /*0040*/ 	.word	0x00000000
        /*0044*/ 	.short	0x000a
        /*0046*/ 	.short	0x0c1c
        /*0048*/ 	.byte	0x00, 0xf0, 0x11, 0x00


	//----- nvinfo : EIATTR_KPARAM_INFO
	.align		4
.L_2443:
        /*004c*/ 	.byte	0x04, 0x17
        /*004e*/ 	.short	(.L_2445 - .L_2444)
.L_2444:
        /*0050*/ 	.word	0x00000000
        /*0054*/ 	.short	0x0009
        /*0056*/ 	.short	0x0c18
        /*0058*/ 	.byte	0x00, 0xf0, 0x11, 0x00


	//----- nvinfo : EIATTR_KPARAM_INFO
	.align		4
.L_2445:
        /*005c*/ 	.byte	0x04, 0x17
        /*005e*/ 	.short	(.L_2447 - .L_2446)
.L_2446:
        /*0060*/ 	.word	0x00000000
        /*0064*/ 	.short	0x0008
        /*0066*/ 	.short	0x0c14
        /*0068*/ 	.byte	0x00, 0xf0, 0x11, 0x00


	//----- nvinfo : EIATTR_KPARAM_INFO
	.align		4
.L_2447:
        /*006c*/ 	.byte	0x04, 0x17
        /*006e*/ 	.short	(.L_2449 - .L_2448)
.L_2448:
        /*0070*/ 	.word	0x00000000
        /*0074*/ 	.short	0x0007
        /*0076*/ 	.short	0x0c10
        /*0078*/ 	.byte	0x00, 0xf0, 0x11, 0x00


	//----- nvinfo : EIATTR_KPARAM_INFO
	.align		4
.L_2449:
        /*007c*/ 	.byte	0x04, 0x17
        /*007e*/ 	.short	(.L_2451 - .L_2450)
.L_2450:
        /*0080*/ 	.word	0x00000000
        /*0084*/ 	.short	0x0006
        /*0086*/ 	.short	0x0c0c
        /*0088*/ 	.byte	0x00, 0xf0, 0x11, 0x00


	//----- nvinfo : EIATTR_KPARAM_INFO
	.align		4
.L_2451:
        /*008c*/ 	.byte	0x04, 0x17
        /*008e*/ 	.short	(.L_2453 - .L_2452)
.L_2452:
        /*0090*/ 	.word	0x00000000
        /*0094*/ 	.short	0x0005
        /*0096*/ 	.short	0x0c08
        /*0098*/ 	.byte	0x00, 0xf0, 0x11, 0x00


	//----- nvinfo : EIATTR_KPARAM_INFO
	.align		4
.L_2453:
        /*009c*/ 	.byte	0x04, 0x17
        /*009e*/ 	.short	(.L_2455 - .L_2454)
.L_2454:
        /*00a0*/ 	.word	0x00000000
        /*00a4*/ 	.short	0x0004
        /*00a6*/ 	.short	0x0c00
        /*00a8*/ 	.byte	0x00, 0xf0, 0x21, 0x00


	//----- nvinfo : EIATTR_KPARAM_INFO
	.align		4
.L_2455:
        /*00ac*/ 	.byte	0x04, 0x17
        /*00ae*/ 	.short	(.L_2457 - .L_2456)
.L_2456:
        /*00b0*/ 	.word	0x00000000
        /*00b4*/ 	.short	0x0003
        /*00b6*/ 	.short	0x0bf8
        /*00b8*/ 	.byte	0x00, 0xf0, 0x05, 0x00


	//----- nvinfo : EIATTR_KPARAM_INFO
	.align		4
.L_2457:
        /*00bc*/ 	.byte	0x04, 0x17
        /*00be*/ 	.short	(.L_2459 - .L_2458)
.L_2458:
        /*00c0*/ 	.word	0x00000000
        /*00c4*/ 	.short	0x0002
        /*00c6*/ 	.short	0x0010
        /*00c8*/ 	.byte	0x00, 0xf0, 0xa1, 0x2f


	//----- nvinfo : EIATTR_KPARAM_INFO
	.align		4
.L_2459:
        /*00cc*/ 	.byte	0x04, 0x17
        /*00ce*/ 	.short	(.L_2461 - .L_2460)
.L_2460:
        /*00d0*/ 	.word	0x00000000
        /*00d4*/ 	.short	0x0001
        /*00d6*/ 	.short	0x0008
        /*00d8*/ 	.byte	0x00, 0xf0, 0x21, 0x00


	//----- nvinfo : EIATTR_KPARAM_INFO
	.align		4
.L_2461:
        /*00dc*/ 	.byte	0x04, 0x17
        /*00de*/ 	.short	(.L_2463 - .L_2462)
.L_2462:
        /*00e0*/ 	.word	0x00000000
        /*00e4*/ 	.short	0x0000
        /*00e6*/ 	.short	0x0000
        /*00e8*/ 	.byte	0x00, 0xf0, 0x21, 0x00


	//----- nvinfo : EIATTR_MAXREG_COUNT
	.align		4
.L_2463:
        /*00ec*/ 	.byte	0x03, 0x1b
        /*00ee*/ 	.short	0x00ff


	//----- nvinfo : EIATTR_MERCURY_ISA_VERSION
	.align		4
        /*00f0*/ 	.byte	0x03, 0x5f
        /*00f2*/ 	.short	0x0000


	//----- nvinfo : EIATTR_EXIT_INSTR_OFFSETS
	.align		4
        /*00f4*/ 	.byte	0x04, 0x1c
        /*00f6*/ 	.short	(.L_2465 - .L_2464)


	//   ....[0]....
.L_2464:
        /*00f8*/ 	.word	0x00000330


	//   ....[1]....
        /*00fc*/ 	.word	0x00001050


	//----- nvinfo : EIATTR_CRS_STACK_SIZE
	.align		4
.L_2465:
        /*0100*/ 	.byte	0x04, 0x1e
        /*0102*/ 	.short	(.L_2467 - .L_2466)
.L_2466:
        /*0104*/ 	.word	0x00000000
.L_2467:


//--------------------- .nv.info._Z25multi_tensor_apply_kernelI18TensorListMetadataILi5EE15DistAdamFunctorIfffEJPfffffff10adamMode_tfEEvlPViT_T0_DpT1_ --------------------------
	.section	.nv.info._Z25multi_tensor_apply_kernelI18TensorListMetadataILi5EE15DistAdamFunctorIfffEJPfffffff10adamMode_tfEEvlPViT_T0_DpT1_,"",@"SHT_CUDA_INFO"
	.sectionflags	@""
	.align	4


	//----- nvinfo : EIATTR_CUDA_API_VERSION
	.align		4
        /*0000*/ 	.byte	0x04, 0x37
        /*0002*/ 	.short	(.L_2469 - .L_2468)
.L_2468:
        /*0004*/ 	.word	0x00000082


	//----- nvinfo : EIATTR_SW2861232_WAR
	.align		4
.L_2469:
        /*0008*/ 	.byte	0x01, 0x35
	.zero		2


	//----- nvinfo : EIATTR_PARAM_CBANK
	.align		4
        /*000c*/ 	.byte	0x04, 0x0a
        /*000e*/ 	.short	(.L_2471 - .L_2470)
	.align		4
.L_2470:
        /*0010*/ 	.word	index@(.nv.constant0._Z25multi_tensor_apply_kernelI18TensorListMetadataILi5EE15DistAdamFunctorIfffEJPfffffff10adamMode_tfEEvlPViT_T0_DpT1_)
        /*0014*/ 	.short	0x0160
        /*0016*/ 	.short	0x0c28


	//----- nvinfo : EIATTR_CBANK_PARAM_SIZE
	.align		4
.L_2471:
        /*0018*/ 	.byte	0x03, 0x19
        /*001a*/ 	.short	0x0c28


	//----- nvinfo : EIATTR_KPARAM_INFO
	.align		4
        /*001c*/ 	.byte	0x04, 0x17
        /*001e*/ 	.short	(.L_2473 - .L_2472)
.L_2472:
        /*0020*/ 	.word	0x00000000
        /*0024*/ 	.short	0x000c
        /*0026*/ 	.short	0x0c24
        /*0028*/ 	.byte	0x00, 0xf0, 0x11, 0x00


	//----- nvinfo : EIATTR_KPARAM_INFO
	.align		4
.L_2473:
        /*002c*/ 	.byte	0x04, 0x17
        /*002e*/ 	.short	(.L_2475 - .L_2474)
.L_2474:
        /*0030*/ 	.word	0x00000000
        /*0034*/ 	.short	0x000b
        /*0036*/ 	.short	0x0c20
        /*0038*/ 	.byte	0x00, 0xf0, 0x11, 0x00


	//----- nvinfo : EIATTR_KPARAM_INFO
	.align		4
.L_2475:
        /*003c*/ 	.byte	0x04, 0x17
        /*003e*/ 	.short	(.L_2477 - .L_2476)
.L_2476:
        /*0040*/ 	.word	0x00000000
        /*0044*/ 	.short	0x000a
        /*0046*/ 	.short	0x0c1c
        /*0048*/ 	.byte	0x00, 0xf0, 0x11, 0x00


	//----- nvinfo : EIATTR_KPARAM_INFO
	.align		4
.L_2477:
        /*004c*/ 	.byte	0x04, 0x17
        /*004e*/ 	.short	(.L_2479 - .L_2478)
.L_2478:
        /*0050*/ 	.word	0x00000000
        /*0054*/ 	.short	0x0009
        /*0056*/ 	.short	0x0c18
        /*0058*/ 	.byte	0x00, 0xf0, 0x11, 0x00


	//----- nvinfo : EIATTR_KPARAM_INFO
	.align		4
.L_2479:
        /*005c*/ 	.byte	0x04, 0x17
        /*005e*/ 	.short	(.L_2481 - .L_2480)
.L_2480:
        /*0060*/ 	.word	0x00000000
        /*0064*/ 	.short	0x0008
        /*0066*/ 	.short	0x0c14
        /*0068*/ 	.byte	0x00, 0xf0, 0x11, 0x00


	//----- nvinfo : EIATTR_KPARAM_INFO
	.align		4
.L_2481:
        /*006c*/ 	.byte	0x04, 0x17
        /*006e*/ 	.short	(.L_2483 - .L_2482)
.L_2482:
        /*0070*/ 	.word	0x00000000
        /*0074*/ 	.short	0x0007
        /*0076*/ 	.short	0x0c10
        /*0078*/ 	.byte	0x00, 0xf0, 0x11, 0x00


	//----- nvinfo : EIATTR_KPARAM_INFO
	.align		4
.L_2483:
        /*007c*/ 	.byte	0x04, 0x17
        /*007e*/ 	.short	(.L_2485 - .L_2484)
.L_2484:
        /*0080*/ 	.word	0x00000000
        /*0084*/ 	.short	0x0006
        /*0086*/ 	.short	0x0c0c
        /*0088*/ 	.byte	0x00, 0xf0, 0x11, 0x00


	//----- nvinfo : EIATTR_KPARAM_INFO
	.align		4
.L_2485:
        /*008c*/ 	.byte	0x04, 0x17
        /*008e*/ 	.short	(.L_2487 - .L_2486)
.L_2486:
        /*0090*/ 	.word	0x00000000
        /*0094*/ 	.short	0x0005
        /*0096*/ 	.short	0x0c08
        /*0098*/ 	.byte	0x00, 0xf0, 0x11, 0x00


	//----- nvinfo : EIATTR_KPARAM_INFO
	.align		4
.L_2487:
        /*009c*/ 	.byte	0x04, 0x17
        /*009e*/ 	.short	(.L_2489 - .L_2488)
.L_2488:
        /*00a0*/ 	.word	0x00000000
        /*00a4*/ 	.short	0x0004
        /*00a6*/ 	.short	0x0c00
        /*00a8*/ 	.byte	0x00, 0xf0, 0x21, 0x00


	//----- nvinfo : EIATTR_KPARAM_INFO
	.align		4
.L_2489:
        /*00ac*/ 	.byte	0x04, 0x17
        /*00ae*/ 	.short	(.L_2491 - .L_2490)
.L_2490:
        /*00b0*/ 	.word	0x00000000
        /*00b4*/ 	.short	0x0003
        /*00b6*/ 	.short	0x0bf8
        /*00b8*/ 	.byte	0x00, 0xf0, 0x05, 0x00


	//----- nvinfo : EIATTR_KPARAM_INFO
	.align		4
.L_2491:
        /*00bc*/ 	.byte	0x04, 0x17
        /*00be*/ 	.short	(.L_2493 - .L_2492)
.L_2492:
        /*00c0*/ 	.word	0x00000000
        /*00c4*/ 	.short	0x0002
        /*00c6*/ 	.short	0x0010
        /*00c8*/ 	.byte	0x00, 0xf0, 0xa1, 0x2f


	//----- nvinfo : EIATTR_KPARAM_INFO
	.align		4
.L_2493:
        /*00cc*/ 	.byte	0x04, 0x17
        /*00ce*/ 	.short	(.L_2495 - .L_2494)
.L_2494:
        /*00d0*/ 	.word	0x00000000
        /*00d4*/ 	.short	0x0001
        /*00d6*/ 	.short	0x0008
        /*00d8*/ 	.byte	0x00, 0xf0, 0x21, 0x00


	//----- nvinfo : EIATTR_KPARAM_INFO
	.align		4
.L_2495:
        /*00dc*/ 	.byte	0x04, 0x17
        /*00de*/ 	.short	(.L_2497 - .L_2496)
.L_2496:
        /*00e0*/ 	.word	0x00000000
        /*00e4*/ 	.short	0x0000
        /*00e6*/ 	.short	0x0000
        /*00e8*/ 	.byte	0x00, 0xf0, 0x21, 0x00


	//----- nvinfo : EIATTR_MAXREG_COUNT
	.align		4
.L_2497:
        /*00ec*/ 	.byte	0x03, 0x1b
        /*00ee*/ 	.short	0x00ff


	//----- nvinfo : EIATTR_MERCURY_ISA_VERSION
	.align		4
        /*00f0*/ 	.byte	0x03, 0x5f
        /*00f2*/ 	.short	0x0000


	//----- nvinfo : EIATTR_EXIT_INSTR_OFFSETS
	.align		4
        /*00f4*/ 	.byte	0x04, 0x1c
        /*00f6*/ 	.short	(.L_2499 - .L_2498)


	//   ....[0]....
.L_2498:
        /*00f8*/ 	.word	0x00000330


	//   ....[1]....
        /*00fc*/ 	.word	0x00000fc0


	//----- nvinfo : EIATTR_CRS_STACK_SIZE
	.align		4
.L_2499:
        /*0100*/ 	.byte	0x04, 0x1e
        /*0102*/ 	.short	(.L_2501 - .L_2500)
.L_2500:
        /*0104*/ 	.word	0x00000000
.L_2501:


//--------------------- .nv.callgraph             --------------------------
	.section	.nv.callgraph,"",@"SHT_CUDA_CALLGRAPH"
	.align	4
	.sectionentsize	8
	.align		4
        /*0000*/ 	.word	0x00000000
	.align		4
        /*0004*/ 	.word	0xffffffff
	.align		4
        /*0008*/ 	.word	index@(_Z25multi_tensor_apply_kernelI18TensorListMetadataILi5EE25DistAdamCapturableFunctorIN3c108BFloat16ES4_S4_EJPfffPiifS6_10adamMode_tfEEvlPViT_T0_DpT1_)
	.align		4
        /*000c*/ 	.word	index@(__assertfail)
	.align		4
        /*0010*/ 	.word	index@(_Z25multi_tensor_apply_kernelI18TensorListMetadataILi5EE25DistAdamCapturableFunctorIN3c108BFloat16ES4_NS3_4HalfEEJPfffPiifS7_10adamMode_tfEEvlPViT_T0_DpT1_)
	.align		4
        /*0014*/ 	.word	index@(__assertfail)
	.align		4
        /*0018*/ 	.word	index@(_Z25multi_tensor_apply_kernelI18TensorListMetadataILi5EE25DistAdamCapturableFunctorIN3c108BFloat16ES4_fEJPfffPiifS6_10adamMode_tfEEvlPViT_T0_DpT1_)
	.align		4
        /*001c*/ 	.word	index@(__assertfail)
	.align		4
        /*0020*/ 	.word	index@(_Z25multi_tensor_apply_kernelI18TensorListMetadataILi5EE25DistAdamCapturableFunctorIN3c108BFloat16ENS3_4HalfES4_EJPfffPiifS7_10adamMode_tfEEvlPViT_T0_DpT1_)
	.align		4
        /*0024*/ 	.word	index@(__assertfail)
	.align		4
        /*0028*/ 	.word	index@(_Z25multi_tensor_apply_kernelI18TensorListMetadataILi5EE25DistAdamCapturableFunctorIN3c108BFloat16ENS3_4HalfES5_EJPfffPiifS7_10adamMode_tfEEvlPViT_T0_DpT1_)
	.align		4
        /*002c*/ 	.word	index@(__assertfail)
	.align		4
        /*0030*/ 	.word	index@(_Z25multi_tensor_apply_kernelI18TensorListMetadataILi5EE25DistAdamCapturableFunctorIN3c108BFloat16ENS3_4HalfEfEJPfffPiifS7_10adamMode_tfEEvlPViT_T0_DpT1_)
	.align		4
        /*0034*/ 	.word	index@(__assertfail)
	.align		4
        /*0038*/ 	.word	index@(_Z25multi_tensor_apply_kernelI18TensorListMetadataILi5EE25DistAdamCapturableFunctorIN3c108BFloat16EfS4_EJPfffPiifS6_10adamMode_tfEEvlPViT_T0_DpT1_)
	.align		4
        /*003c*/ 	.word	index@(__assertfail)
	.align		4
        /*0040*/ 	.word	index@(_Z25multi_tensor_apply_kernelI18TensorListMetadataILi5EE25DistAdamCapturableFunctorIN3c108BFloat16EfNS3_4HalfEEJPfffPiifS7_10adamMode_tfEEvlPViT_T0_DpT1_)
	.align		4
        /*0044*/ 	.word	index@(__assertfail)
	.align		4
        /*0048*/ 	.word	index@(_Z25multi_tensor_apply_kernelI18TensorListMetadataILi5EE25DistAdamCapturableFunctorIN3c108BFloat16EffEJPfffPiifS6_10adamMode_tfEEvlPViT_T0_DpT1_)
	.align		4
        /*004c*/ 	.word	index@(__assertfail)
	.align		4
        /*0050*/ 	.word	index@(_Z25multi_tensor_apply_kernelI18TensorListMetadataILi5EE25DistAdamCapturableFunctorIN3c104HalfENS3_8BFloat16ES5_EJPfffPiifS7_10adamMode_tfEEvlPViT_T0_DpT1_)
	.align		4
        /*0054*/ 	.word	index@(__assertfail)
	.align		4
        /*0058*/ 	.word	index@(_Z25multi_tensor_apply_kernelI18TensorListMetadataILi5EE25DistAdamCapturableFunctorIN3c104HalfENS3_8BFloat16ES4_EJPfffPiifS7_10adamMode_tfEEvlPViT_T0_DpT1_)
	.align		4
        /*005c*/ 	.word	index@(__assertfail)
	.align		4
        /*0060*/ 	.word	index@(_Z25multi_tensor_apply_kernelI18TensorListMetadataILi5EE25DistAdamCapturableFunctorIN3c104HalfENS3_8BFloat16EfEJPfffPiifS7_10adamMode_tfEEvlPViT_T0_DpT1_)
	.align		4
        /*0064*/ 	.word	index@(__assertfail)
	.align		4
        /*0068*/ 	.word	index@(_Z25multi_tensor_apply_kernelI18TensorListMetadataILi5EE25DistAdamCapturableFunctorIN3c104HalfES4_NS3_8BFloat16EEJPfffPiifS7_10adamMode_tfEEvlPViT_T0_DpT1_)
	.align		4
        /*006c*/ 	.word	index@(__assertfail)
	.align		4
        /*0070*/ 	.word	index@(_Z25multi_tensor_apply_kernelI18TensorListMetadataILi5EE25DistAdamCapturableFunctorIN3c104HalfES4_S4_EJPfffPiifS6_10adamMode_tfEEvlPViT_T0_DpT1_)
	.align		4
        /*0074*/ 	.word	index@(__assertfail)
	.align		4
        /*0078*/ 	.word	index@(_Z25multi_tensor_apply_kernelI18TensorListMetadataILi5EE25DistAdamCapturableFunctorIN3c104HalfES4_fEJPfffPiifS6_10adamMode_tfEEvlPViT_T0_DpT1_)
	.align		4
        /*007c*/ 	.word	index@(__assertfail)
	.align		4
        /*0080*/ 	.word	index@(_Z25multi_tensor_apply_kernelI18TensorListMetadataILi5EE25DistAdamCapturableFunctorIN3c104HalfEfNS3_8BFloat16EEJPfffPiifS7_10adamMode_tfEEvlPViT_T0_DpT1_)
	.align		4
        /*0084*/ 	.word	index@(__assertfail)
	.align		4
        /*0088*/ 	.word	index@(_Z25multi_tensor_apply_kernelI18TensorListMetadataILi5EE25DistAdamCapturableFunctorIN3c104HalfEfS4_EJPfffPiifS6_10adamMode_tfEEvlPViT_T0_DpT1_)
	.align		4
        /*008c*/ 	.word	index@(__assertfail)
	.align		4
        /*0090*/ 	.word	index@(_Z25multi_tensor_apply_kernelI18TensorListMetadataILi5EE25DistAdamCapturableFunctorIN3c104HalfEffEJPfffPiifS6_10adamMode_tfEEvlPViT_T0_DpT1_)
	.align		4
        /*0094*/ 	.word	index@(__assertfail)
	.align		4
        /*0098*/ 	.word	index@(_Z25multi_tensor_apply_kernelI18TensorListMetadataILi5EE25DistAdamCapturableFunctorIfN3c108BFloat16ES4_EJPfffPiifS6_10adamMode_tfEEvlPViT_T0_DpT1_)
	.align		4
        /*009c*/ 	.word	index@(__assertfail)
	.align		4
        /*00a0*/ 	.word	index@(_Z25multi_tensor_apply_kernelI18TensorListMetadataILi5EE25DistAdamCapturableFunctorIfN3c108BFloat16ENS3_4HalfEEJPfffPiifS7_10adamMode_tfEEvlPViT_T0_DpT1_)
	.align		4
        /*00a4*/ 	.word	index@(__assertfail)
	.align		4
        /*00a8*/ 	.word	index@(_Z25multi_tensor_apply_kernelI18TensorListMetadataILi5EE25DistAdamCapturableFunctorIfN3c108BFloat16EfEJPfffPiifS6_10adamMode_tfEEvlPViT_T0_DpT1_)
	.align		4
        /*00ac*/ 	.word	index@(__assertfail)
	.align		4
        /*00b0*/ 	.word	index@(_Z25multi_tensor_apply_kernelI18TensorListMetadataILi5EE25DistAdamCapturableFunctorIfN3c104HalfENS3_8BFloat16EEJPfffPiifS7_10adamMode_tfEEvlPViT_T0_DpT1_)
	.align		4
        /*00b4*/ 	.word	index@(__assertfail)
	.align		4
        /*00b8*/ 	.word	index@(_Z25multi_tensor_apply_kernelI18TensorListMetadataILi5EE25DistAdamCapturableFunctorIfN3c104HalfES4_EJPfffPiifS6_10adamMode_tfEEvlPViT_T0_DpT1_)
	.align		4
        /*00bc*/ 	.word	index@(__assertfail)
	.align		4
        /*00c0*/ 	.word	index@(_Z25multi_tensor_apply_kernelI18TensorListMetadataILi5EE25DistAdamCapturableFunctorIfN3c104HalfEfEJPfffPiifS6_10adamMode_tfEEvlPViT_T0_DpT1_)
	.align		4
        /*00c4*/ 	.word	index@(__assertfail)
	.align		4
        /*00c8*/ 	.word	index@(_Z25multi_tensor_apply_kernelI18TensorListMetadataILi5EE25DistAdamCapturableFunctorIffN3c108BFloat16EEJPfffPiifS6_10adamMode_tfEEvlPViT_T0_DpT1_)
	.align		4
        /*00cc*/ 	.word	index@(__assertfail)
	.align		4
        /*00d0*/ 	.word	index@(_Z25multi_tensor_apply_kernelI18TensorListMetadataILi5EE25DistAdamCapturableFunctorIffN3c104HalfEEJPfffPiifS6_10adamMode_tfEEvlPViT_T0_DpT1_)
	.align		4
        /*00d4*/ 	.word	index@(__assertfail)
	.align		4
        /*00d8*/ 	.word	index@(_Z25multi_tensor_apply_kernelI18TensorListMetadataILi5EE25DistAdamCapturableFunctorIfffEJPfffPiifS4_10adamMode_tfEEvlPViT_T0_DpT1_)
	.align		4
        /*00dc*/ 	.word	index@(__assertfail)
	.align		4
        /*00e0*/ 	.word	0x00000000
	.align		4
        /*00e4*/ 	.word	0xfffffffe
	.align		4
        /*00e8*/ 	.word	0x00000000
	.align		4
        /*00ec*/ 	.word	0xfffffffd
	.align		4
        /*00f0*/ 	.word	0x00000000
	.align		4
        /*00f4*/ 	.word	0xfffffffc


//--------------------- .nv.rel.action            --------------------------
	.section	.nv.rel.action,"",@"SHT_CUDA_RELOCINFO"
	.align	8
	.sectionentsize	8
        /*0000*/ 	.byte	0x73, 0x00, 0x00, 0x00, 0x00, 0x00, 0x00, 0x00, 0x00, 0x00, 0x00, 0x11, 0x25, 0x00, 0x05, 0x36


//--------------------- .nv.constant4             --------------------------
	.section	.nv.constant4,"a",@progbits
	.align	8
	.align		8
.nv.constant4:
        /*0000*/ 	.dword	__unnamed_1
	.align		8
        /*0008*/ 	.dword	__unnamed_2
	.align		8
        /*0010*/ 	.dword	__unnamed_3
	.align		8
        /*0018*/ 	.dword	__unnamed_4
	.align		8
        /*0020*/ 	.dword	__unnamed_5
	.align		8
        /*0028*/ 	.dword	__unnamed_6
	.align		8
        /*0030*/ 	.dword	__unnamed_7
	.align		8
        /*0038*/ 	.dword	__unnamed_8
	.align		8
        /*0040*/ 	.dword	__unnamed_9
	.align		8
        /*0048*/ 	.dword	__unnamed_10
	.align		8
        /*0050*/ 	.dword	__unnamed_11
	.align		8
        /*0058*/ 	.dword	__unnamed_12
	.align		8
        /*0060*/ 	.dword	__unnamed_13
	.align		8
        /*0068*/ 	.dword	__unnamed_14
	.align		8
        /*0070*/ 	.dword	__unnamed_15
	.align		8
        /*0078*/ 	.dword	__unnamed_16
	.align		8
        /*0080*/ 	.dword	__unnamed_17
	.align		8
        /*0088*/ 	.dword	__unnamed_18
	.align		8
        /*0090*/ 	.dword	__unnamed_19
	.align		8
        /*0098*/ 	.dword	__unnamed_20
	.align		8
        /*00a0*/ 	.dword	__unnamed_21
	.align		8
        /*00a8*/ 	.dword	__unnamed_22
	.align		8
        /*00b0*/ 	.dword	__unnamed_23
	.align		8
        /*00b8*/ 	.dword	__unnamed_24
	.align		8
        /*00c0*/ 	.dword	__unnamed_25
	.align		8
        /*00c8*/ 	.dword	__unnamed_26
	.align		8
        /*00d0*/ 	.dword	__unnamed_27
	.align		8
        /*00d8*/ 	.dword	_ZN66_INTERNAL_27c7bd1e_35_multi_tensor_distopt_adam_kernel_cu_15fd16b94cuda3std3__45__cpo5beginE
	.align		8
        /*00e0*/ 	.dword	_ZN66_INTERNAL_27c7bd1e_35_multi_tensor_distopt_adam_kernel_cu_15fd16b94cuda3std3__45__cpo3endE
	.align		8
        /*00e8*/ 	.dword	_ZN66_INTERNAL_27c7bd1e_35_multi_tensor_distopt_adam_kernel_cu_15fd16b94cuda3std3__45__cpo6cbeginE
	.align		8
        /*00f0*/ 	.dword	_ZN66_INTERNAL_27c7bd1e_35_multi_tensor_distopt_adam_kernel_cu_15fd16b94cuda3std3__45__cpo4cendE
	.align		8
        /*00f8*/ 	.dword	_ZN66_INTERNAL_27c7bd1e_35_multi_tensor_distopt_adam_kernel_cu_15fd16b94cuda3std3__45__cpo6rbeginE
	.align		8
        /*0100*/ 	.dword	_ZN66_INTERNAL_27c7bd1e_35_multi_tensor_distopt_adam_kernel_cu_15fd16b94cuda3std3__45__cpo4rendE
	.align		8
        /*0108*/ 	.dword	_ZN66_INTERNAL_27c7bd1e_35_multi_tensor_distopt_adam_kernel_cu_15fd16b94cuda3std3__45__cpo7crbeginE
	.align		8
        /*0110*/ 	.dword	_ZN66_INTERNAL_27c7bd1e_35_multi_tensor_distopt_adam_kernel_cu_15fd16b94cuda3std3__45__cpo5crendE
	.align		8
        /*0118*/ 	.dword	_ZN66_INTERNAL_27c7bd1e_35_multi_tensor_distopt_adam_kernel_cu_15fd16b94cuda3std3__468_GLOBAL__N__27c7bd1e_35_multi_tensor_distopt_adam_kernel_cu_15fd16b96ignoreE
	.align		8
        /*0120*/ 	.dword	_ZN66_INTERNAL_27c7bd1e_35_multi_tensor_distopt_adam_kernel_cu_15fd16b94cuda3std3__419piecewise_constructE
	.align		8
        /*0128*/ 	.dword	_ZN66_INTERNAL_27c7bd1e_35_multi_tensor_distopt_adam_kernel_cu_15fd16b94cuda3std3__48in_placeE
	.align		8
        /*0130*/ 	.dword	_ZN66_INTERNAL_27c7bd1e_35_multi_tensor_distopt_adam_kernel_cu_15fd16b94cuda3std3__420unreachable_sentinelE
	.align		8
        /*0138*/ 	.dword	_ZN66_INTERNAL_27c7bd1e_35_multi_tensor_distopt_adam_kernel_cu_15fd16b94cuda3std6ranges3__45__cpo4swapE
	.align		8
        /*0140*/ 	.dword	_ZN66_INTERNAL_27c7bd1e_35_multi_tensor_distopt_adam_kernel_cu_15fd16b94cuda3std6ranges3__45__cpo9iter_moveE
	.align		8
        /*0148*/ 	.dword	_ZN66_INTERNAL_27c7bd1e_35_multi_tensor_distopt_adam_kernel_cu_15fd16b94cuda3std6ranges3__45__cpo5beginE
	.align		8
        /*0150*/ 	.dword	_ZN66_INTERNAL_27c7bd1e_35_multi_tensor_distopt_adam_kernel_cu_15fd16b94cuda3std6ranges3__45__cpo3endE
	.align		8
        /*0158*/ 	.dword	_ZN66_INTERNAL_27c7bd1e_35_multi_tensor_distopt_adam_kernel_cu_15fd16b94cuda3std6ranges3__45__cpo6cbeginE
	.align		8
        /*0160*/ 	.dword	_ZN66_INTERNAL_27c7bd1e_35_multi_tensor_distopt_adam_kernel_cu_15fd16b94cuda3std6ranges3__45__cpo4cendE
	.align		8
        /*0168*/ 	.dword	_ZN66_INTERNAL_27c7bd1e_35_multi_tensor_distopt_adam_kernel_cu_15fd16b94cuda3std6ranges3__45__cpo7advanceE
	.align		8
        /*0170*/ 	.dword	_ZN66_INTERNAL_27c7bd1e_35_multi_tensor_distopt_adam_kernel_cu_15fd16b94cuda3std6ranges3__45__cpo9iter_swapE
	.align		8
        /*0178*/ 	.dword	_ZN66_INTERNAL_27c7bd1e_35_multi_tensor_distopt_adam_kernel_cu_15fd16b94cuda3std6ranges3__45__cpo4nextE
	.align		8
        /*0180*/ 	.dword	_ZN66_INTERNAL_27c7bd1e_35_multi_tensor_distopt_adam_kernel_cu_15fd16b94cuda3std6ranges3__45__cpo4prevE
	.align		8
        /*0188*/ 	.dword	_ZN66_INTERNAL_27c7bd1e_35_multi_tensor_distopt_adam_kernel_cu_15fd16b94cuda3std6ranges3__45__cpo4dataE
	.align		8
        /*0190*/ 	.dword	_ZN66_INTERNAL_27c7bd1e_35_multi_tensor_distopt_adam_kernel_cu_15fd16b94cuda3std6ranges3__45__cpo5cdataE
	.align		8
        /*0198*/ 	.dword	_ZN66_INTERNAL_27c7bd1e_35_multi_tensor_distopt_adam_kernel_cu_15fd16b94cuda3std6ranges3__45__cpo4sizeE
	.align		8
        /*01a0*/ 	.dword	_ZN66_INTERNAL_27c7bd1e_35_multi_tensor_distopt_adam_kernel_cu_15fd16b94cuda3std6ranges3__45__cpo5ssizeE
	.align		8
        /*01a8*/ 	.dword	_ZN66_INTERNAL_27c7bd1e_35_multi_tensor_distopt_adam_kernel_cu_15fd16b94cuda3std6ranges3__45__cpo8distanceE
	.align		8
        /*01b0*/ 	.dword	_ZN66_INTERNAL_27c7bd1e_35_multi_tensor_distopt_adam_kernel_cu_15fd16b96thrust23THRUST_300001_SM_800_NS6system6detail10sequential3seqE
	.align		8
        /*01b8*/ 	.dword	$str
	.align		8
        /*01c0*/ 	.dword	$str$1
	.align		8
        /*01c8*/ 	.dword	$str$2
	.align		8
        /*01d0*/ 	.dword	$str$3
	.align		8
        /*01d8*/ 	.dword	$str$4
	.align		8
        /*01e0*/ 	.dword	__assertfail


//--------------------- .nv.constant2._Z25multi_tensor_apply_kernelI18TensorListMetadataILi6EE34DistAdamWithParamRemaindersFunctorIN3c108BFloat16EEJPfffffff10adamMode_tfEEvlPViT_T0_DpT1_ --------------------------
	.section	.nv.constant2._Z25multi_tensor_apply_kernelI18TensorListMetadataILi6EE34DistAdamWithParamRemaindersFunctorIN3c108BFloat16EEJPfffffff10adamMode_tfEEvlPViT_T0_DpT1_,"a",@progbits
	.sectionflags	@""
	.align	4
.nv.constant2._Z25multi_tensor_apply_kernelI18TensorListMetadataILi6EE34DistAdamWithParamRemaindersFunctorIN3c108BFloat16EEJPfffffff10adamMode_tfEEvlPViT_T0_DpT1_:
        /*0000*/ 	.byte	0x10, 0x00, 0x00, 0x00, 0x00, 0x00, 0x00, 0x00


//--------------------- .nv.constant0._Z25multi_tensor_apply_kernelI18TensorListMetadataILi6EE34DistAdamWithParamRemaindersFunctorIN3c108BFloat16EEJPfffffff10adamMode_tfEEvlPViT_T0_DpT1_ --------------------------
	.section	.nv.constant0._Z25multi_tensor_apply_kernelI18TensorListMetadataILi6EE34DistAdamWithParamRemaindersFunctorIN3c108BFloat16EEJPfffffff10adamMode_tfEEvlPViT_T0_DpT1_,"a",@progbits
	.sectionflags	@""
	.align	4
.nv.constant0._Z25multi_tensor_apply_kernelI18TensorListMetadataILi6EE34DistAdamWithParamRemaindersFunctorIN3c108BFloat16EEJPfffffff10adamMode_tfEEvlPViT_T0_DpT1_:
	.zero		3368


//--------------------- .nv.constant2._Z25multi_tensor_apply_kernelI18TensorListMetadataILi6EE34DistAdamWithParamRemaindersFunctorIN3c104HalfEEJPfffffff10adamMode_tfEEvlPViT_T0_DpT1_ --------------------------
	.section	.nv.constant2._Z25multi_tensor_apply_kernelI18TensorListMetadataILi6EE34DistAdamWithParamRemaindersFunctorIN3c104HalfEEJPfffffff10adamMode_tfEEvlPViT_T0_DpT1_,"a",@progbits
	.sectionflags	@""
	.align	4
.nv.constant2._Z25multi_tensor_apply_kernelI18TensorListMetadataILi6EE34DistAdamWithParamRemaindersFunctorIN3c104HalfEEJPfffffff10adamMode_tfEEvlPViT_T0_DpT1_:
        /*0000*/ 	.byte	0x10, 0x00, 0x00, 0x00, 0x00, 0x00, 0x00, 0x00


//--------------------- .nv.constant0._Z25multi_tensor_apply_kernelI18TensorListMetadataILi6EE34DistAdamWithParamRemaindersFunctorIN3c104HalfEEJPfffffff10adamMode_tfEEvlPViT_T0_DpT1_ --------------------------
	.section	.nv.constant0._Z25multi_tensor_apply_kernelI18TensorListMetadataILi6EE34DistAdamWithParamRemaindersFunctorIN3c104HalfEEJPfffffff10adamMode_tfEEvlPViT_T0_DpT1_,"a",@progbits
	.sectionflags	@""
	.align	4
.nv.constant0._Z25multi_tensor_apply_kernelI18TensorListMetadataILi6EE34DistAdamWithParamRemaindersFunctorIN3c104HalfEEJPfffffff10adamMode_tfEEvlPViT_T0_DpT1_:
	.zero		3368


//--------------------- .nv.constant2._Z25multi_tensor_apply_kernelI18TensorListMetadataILi6EE34DistAdamWithParamRemaindersFunctorIfEJPfffffff10adamMode_tfEEvlPViT_T0_DpT1_ --------------------------
	.section	.nv.constant2._Z25multi_tensor_apply_kernelI18TensorListMetadataILi6EE34DistAdamWithParamRemaindersFunctorIfEJPfffffff10adamMode_tfEEvlPViT_T0_DpT1_,"a",@progbits
	.sectionflags	@""
	.align	4
.nv.constant2._Z25multi_tensor_apply_kernelI18TensorListMetadataILi6EE34DistAdamWithParamRemaindersFunctorIfEJPfffffff10adamMode_tfEEvlPViT_T0_DpT1_:
        /*0000*/ 	.byte	0x10, 0x00, 0x00, 0x00, 0x00, 0x00, 0x00, 0x00


//--------------------- .nv.constant0._Z25multi_tensor_apply_kernelI18TensorListMetadataILi6EE34DistAdamWithParamRemaindersFunctorIfEJPfffffff10adamMode_tfEEvlPViT_T0_DpT1_ --------------------------
	.section	.nv.constant0._Z25multi_tensor_apply_kernelI18TensorListMetadataILi6EE34DistAdamWithParamRemaindersFunctorIfEJPfffffff10adamMode_tfEEvlPViT_T0_DpT1_,"a",@progbits
	.sectionflags	@""
	.align	4
.nv.constant0._Z25multi_tensor_apply_kernelI18TensorListMetadataILi6EE34DistAdamWithParamRemaindersFunctorIfEJPfffffff10adamMode_tfEEvlPViT_T0_DpT1_:
	.zero		3368


//--------------------- .nv.constant2._Z25multi_tensor_apply_kernelI18TensorListMetadataILi5EE25DistAdamCapturableFunctorIN3c108BFloat16ES4_S4_EJPfffPiifS6_10adamMode_tfEEvlPViT_T0_DpT1_ --------------------------
	.section	.nv.constant2._Z25multi_tensor_apply_kernelI18TensorListMetadataILi5EE25DistAdamCapturableFunctorIN3c108BFloat16ES4_S4_EJPfffPiifS6_10adamMode_tfEEvlPViT_T0_DpT1_,"a",@progbits
	.sectionflags	@""
	.align	4
.nv.constant2._Z25multi_tensor_apply_kernelI18TensorListMetadataILi5EE25DistAdamCapturableFunctorIN3c108BFloat16ES4_S4_EJPfffPiifS6_10adamMode_tfEEvlPViT_T0_DpT1_:
        /*0000*/ 	.byte	0x00, 0x00, 0x00, 0xf0, 0xff, 0xff, 0x0f, 0x38, 0x10, 0x00, 0x00, 0x00, 0x00, 0x00, 0x00, 0x00
        /* <DEDUP_REMOVED lines=11> */


//--------------------- .nv.constant0._Z25multi_tensor_apply_kernelI18TensorListMetadataILi5EE25DistAdamCapturableFunctorIN3c108BFloat16ES4_S4_EJPfffPiifS6_10adamMode_tfEEvlPViT_T0_DpT1_ --------------------------
	.section	.nv.constant0._Z25multi_tensor_apply_kernelI18TensorListMetadataILi5EE25DistAdamCapturableFunctorIN3c108BFloat16ES4_S4_EJPfffPiifS6_10adamMode_tfEEvlPViT_T0_DpT1_,"a",@progbits
	.sectionflags	@""
	.align	4
.nv.constant0._Z25multi_tensor_apply_kernelI18TensorListMetadataILi5EE25DistAdamCapturableFunctorIN3c108BFloat16ES4_S4_EJPfffPiifS6_10adamMode_tfEEvlPViT_T0_DpT1_:
	.zero		3472


//--------------------- .nv.constant2._Z25multi_tensor_apply_kernelI18TensorListMetadataILi5EE25DistAdamCapturableFunctorIN3c108BFloat16ES4_NS3_4HalfEEJPfffPiifS7_10adamMode_tfEEvlPViT_T0_DpT1_ --------------------------
	.section	.nv.constant2._Z25multi_tensor_apply_kernelI18TensorListMetadataILi5EE25DistAdamCapturableFunctorIN3c108BFloat16ES4_NS3_4HalfEEJPfffPiifS7_10adamMode_tfEEvlPViT_T0_DpT1_,"a",@progbits
	.sectionflags	@""
	.align	4
.nv.constant2._Z25multi_tensor_apply_kernelI18TensorListMetadataILi5EE25DistAdamCapturableFunctorIN3c108BFloat16ES4_NS3_4HalfEEJPfffPiifS7_10adamMode_tfEEvlPViT_T0_DpT1_:
        /* <DEDUP_REMOVED lines=12> */


//--------------------- .nv.constant0._Z25multi_tensor_apply_kernelI18TensorListMetadataILi5EE25DistAdamCapturableFunctorIN3c108BFloat16ES4_NS3_4HalfEEJPfffPiifS7_10adamMode_tfEEvlPViT_T0_DpT1_ --------------------------
	.section	.nv.constant0._Z25multi_tensor_apply_kernelI18TensorListMetadataILi5EE25DistAdamCapturableFunctorIN3c108BFloat16ES4_NS3_4HalfEEJPfffPiifS7_10adamMode_tfEEvlPViT_T0_DpT1_,"a",@progbits
	.sectionflags	@""
	.align	4
.nv.constant0._Z25multi_tensor_apply_kernelI18TensorListMetadataILi5EE25DistAdamCapturableFunctorIN3c108BFloat16ES4_NS3_4HalfEEJPfffPiifS7_10adamMode_tfEEvlPViT_T0_DpT1_:
	.zero		3472


//--------------------- .nv.constant2._Z25multi_tensor_apply_kernelI18TensorListMetadataILi5EE25DistAdamCapturableFunctorIN3c108BFloat16ES4_fEJPfffPiifS6_10adamMode_tfEEvlPViT_T0_DpT1_ --------------------------
	.section	.nv.constant2._Z25multi_tensor_apply_kernelI18TensorListMetadataILi5EE25DistAdamCapturableFunctorIN3c108BFloat16ES4_fEJPfffPiifS6_10adamMode_tfEEvlPViT_T0_DpT1_,"a",@progbits
	.sectionflags	@""
	.align	4
.nv.constant2._Z25multi_tensor_apply_kernelI18TensorListMetadataILi5EE25DistAdamCapturableFunctorIN3c108BFloat16ES4_fEJPfffPiifS6_10adamMode_tfEEvlPViT_T0_DpT1_:
        /* <DEDUP_REMOVED lines=12> */


//--------------------- .nv.constant0._Z25multi_tensor_apply_kernelI18TensorListMetadataILi5EE25DistAdamCapturableFunctorIN3c108BFloat16ES4_fEJPfffPiifS6_10adamMode_tfEEvlPViT_T0_DpT1_ --------------------------
	.section	.nv.constant0._Z25multi_tensor_apply_kernelI18TensorListMetadataILi5EE25DistAdamCapturableFunctorIN3c108BFloat16ES4_fEJPfffPiifS6_10adamMode_tfEEvlPViT_T0_DpT1_,"a",@progbits
	.sectionflags	@""
	.align	4
.nv.constant0._Z25multi_tensor_apply_kernelI18TensorListMetadataILi5EE25DistAdamCapturableFunctorIN3c108BFloat16ES4_fEJPfffPiifS6_10adamMode_tfEEvlPViT_T0_DpT1_:
	.zero		3472


//--------------------- .nv.constant2._Z25multi_tensor_apply_kernelI18TensorListMetadataILi5EE25DistAdamCapturableFunctorIN3c108BFloat16ENS3_4HalfES4_EJPfffPiifS7_10adamMode_tfEEvlPViT_T0_DpT1_ --------------------------
	.section	.nv.constant2._Z25multi_tensor_apply_kernelI18TensorListMetadataILi5EE25DistAdamCapturableFunctorIN3c108BFloat16ENS3_4HalfES4_EJPfffPiifS7_10adamMode_tfEEvlPViT_T0_DpT1_,"a",@progbits
	.sectionflags	@""
	.align	4
.nv.constant2._Z25multi_tensor_apply_kernelI18TensorListMetadataILi5EE25DistAdamCapturableFunctorIN3c108BFloat16ENS3_4HalfES4_EJPfffPiifS7_10adamMode_tfEEvlPViT_T0_DpT1_:
        /* <DEDUP_REMOVED lines=12> */


//--------------------- .nv.constant0._Z25multi_tensor_apply_kernelI18TensorListMetadataILi5EE25DistAdamCapturableFunctorIN3c108BFloat16ENS3_4HalfES4_EJPfffPiifS7_10adamMode_tfEEvlPViT_T0_DpT1_ --------------------------
	.section	.nv.constant0._Z25multi_tensor_apply_kernelI18TensorListMetadataILi5EE25DistAdamCapturableFunctorIN3c108BFloat16ENS3_4HalfES4_EJPfffPiifS7_10adamMode_tfEEvlPViT_T0_DpT1_,"a",@progbits
	.sectionflags	@""
	.align	4
.nv.constant0._Z25multi_tensor_apply_kernelI18TensorListMetadataILi5EE25DistAdamCapturableFunctorIN3c108BFloat16ENS3_4HalfES4_EJPfffPiifS7_10adamMode_tfEEvlPViT_T0_DpT1_:
	.zero		3472


//--------------------- .nv.constant2._Z25multi_tensor_apply_kernelI18TensorListMetadataILi5EE25DistAdamCapturableFunctorIN3c108BFloat16ENS3_4HalfES5_EJPfffPiifS7_10adamMode_tfEEvlPViT_T0_DpT1_ --------------------------
	.section	.nv.constant2._Z25multi_tensor_apply_kernelI18TensorListMetadataILi5EE25DistAdamCapturableFunctorIN3c108BFloat16ENS3_4HalfES5_EJPfffPiifS7_10adamMode_tfEEvlPViT_T0_DpT1_,"a",@progbits
	.sectionflags	@""
	.align	4
.nv.constant2._Z25multi_tensor_apply_kernelI18TensorListMetadataILi5EE25DistAdamCapturableFunctorIN3c108BFloat16ENS3_4HalfES5_EJPfffPiifS7_10adamMode_tfEEvlPViT_T0_DpT1_:
        /* <DEDUP_REMOVED lines=12> */


//--------------------- .nv.constant0._Z25multi_tensor_apply_kernelI18TensorListMetadataILi5EE25DistAdamCapturableFunctorIN3c108BFloat16ENS3_4HalfES5_EJPfffPiifS7_10adamMode_tfEEvlPViT_T0_DpT1_ --------------------------
	.section	.nv.constant0._Z25multi_tensor_apply_kernelI18TensorListMetadataILi5EE25DistAdamCapturableFunctorIN3c108BFloat16ENS3_4HalfES5_EJPfffPiifS7_10adamMode_tfEEvlPViT_T0_DpT1_,"a",@progbits
	.sectionflags	@""
	.align	4
.nv.constant0._Z25multi_tensor_apply_kernelI18TensorListMetadataILi5EE25DistAdamCapturableFunctorIN3c108BFloat16ENS3_4HalfES5_EJPfffPiifS7_10adamMode_tfEEvlPViT_T0_DpT1_:
	.zero		3472


//--------------------- .nv.constant2._Z25multi_tensor_apply_kernelI18TensorListMetadataILi5EE25DistAdamCapturableFunctorIN3c108BFloat16ENS3_4HalfEfEJPfffPiifS7_10adamMode_tfEEvlPViT_T0_DpT1_ --------------------------
	.section	.nv.constant2._Z25multi_tensor_apply_kernelI18TensorListMetadataILi5EE25DistAdamCapturableFunctorIN3c108BFloat16ENS3_4HalfEfEJPfffPiifS7_10adamMode_tfEEvlPViT_T0_DpT1_,"a",@progbits
	.sectionflags	@""
	.align	4
.nv.constant2._Z25multi_tensor_apply_kernelI18TensorListMetadataILi5EE25DistAdamCapturableFunctorIN3c108BFloat16ENS3_4HalfEfEJPfffPiifS7_10adamMode_tfEEvlPViT_T0_DpT1_:
        /* <DEDUP_REMOVED lines=12> */


//--------------------- .nv.constant0._Z25multi_tensor_apply_kernelI18TensorListMetadataILi5EE25DistAdamCapturableFunctorIN3c108BFloat16ENS3_4HalfEfEJPfffPiifS7_10adamMode_tfEEvlPViT_T0_DpT1_ --------------------------
	.section	.nv.constant0._Z25multi_tensor_apply_kernelI18TensorListMetadataILi5EE25DistAdamCapturableFunctorIN3c108BFloat16ENS3_4HalfEfEJPfffPiifS7_10adamMode_tfEEvlPViT_T0_DpT1_,"a",@progbits
	.sectionflags	@""
	.align	4
.nv.constant0._Z25multi_tensor_apply_kernelI18TensorListMetadataILi5EE25DistAdamCapturableFunctorIN3c108BFloat16ENS3_4HalfEfEJPfffPiifS7_10adamMode_tfEEvlPViT_T0_DpT1_:
	.zero		3472


//--------------------- .nv.constant2._Z25multi_tensor_apply_kernelI18TensorListMetadataILi5EE25DistAdamCapturableFunctorIN3c108BFloat16EfS4_EJPfffPiifS6_10adamMode_tfEEvlPViT_T0_DpT1_ --------------------------
	.section	.nv.constant2._Z25multi_tensor_apply_kernelI18TensorListMetadataILi5EE25DistAdamCapturableFunctorIN3c108BFloat16EfS4_EJPfffPiifS6_10adamMode_tfEEvlPViT_T0_DpT1_,"a",@progbits
	.sectionflags	@""
	.align	4
.nv.constant2._Z25multi_tensor_apply_kernelI18TensorListMetadataILi5EE25DistAdamCapturableFunctorIN3c108BFloat16EfS4_EJPfffPiifS6_10adamMode_tfEEvlPViT_T0_DpT1_:
        /* <DEDUP_REMOVED lines=12> */


//--------------------- .nv.constant0._Z25multi_tensor_apply_kernelI18TensorListMetadataILi5EE25DistAdamCapturableFunctorIN3c108BFloat16EfS4_EJPfffPiifS6_10adamMode_tfEEvlPViT_T0_DpT1_ --------------------------
	.section	.nv.constant0._Z25multi_tensor_apply_kernelI18TensorListMetadataILi5EE25DistAdamCapturableFunctorIN3c108BFloat16EfS4_EJPfffPiifS6_10adamMode_tfEEvlPViT_T0_DpT1_,"a",@progbits
	.sectionflags	@""
	.align	4
.nv.constant0._Z25multi_tensor_apply_kernelI18TensorListMetadataILi5EE25DistAdamCapturableFunctorIN3c108BFloat16EfS4_EJPfffPiifS6_10adamMode_tfEEvlPViT_T0_DpT1_:
	.zero		3472


//--------------------- .nv.constant2._Z25multi_tensor_apply_kernelI18TensorListMetadataILi5EE25DistAdamCapturableFunctorIN3c108BFloat16EfNS3_4HalfEEJPfffPiifS7_10adamMode_tfEEvlPViT_T0_DpT1_ --------------------------
	.section	.nv.constant2._Z25multi_tensor_apply_kernelI18TensorListMetadataILi5EE25DistAdamCapturableFunctorIN3c108BFloat16EfNS3_4HalfEEJPfffPiifS7_10adamMode_tfEEvlPViT_T0_DpT1_,"a",@progbits
	.sectionflags	@""
	.align	4
.nv.constant2._Z25multi_tensor_apply_kernelI18TensorListMetadataILi5EE25DistAdamCapturableFunctorIN3c108BFloat16EfNS3_4HalfEEJPfffPiifS7_10adamMode_tfEEvlPViT_T0_DpT1_:
        /* <DEDUP_REMOVED lines=12> */


//--------------------- .nv.constant0._Z25multi_tensor_apply_kernelI18TensorListMetadataILi5EE25DistAdamCapturableFunctorIN3c108BFloat16EfNS3_4HalfEEJPfffPiifS7_10adamMode_tfEEvlPViT_T0_DpT1_ --------------------------
	.section	.nv.constant0._Z25multi_tensor_apply_kernelI18TensorListMetadataILi5EE25DistAdamCapturableFunctorIN3c108BFloat16EfNS3_4HalfEEJPfffPiifS7_10adamMode_tfEEvlPViT_T0_DpT1_,"a",@progbits
	.sectionflags	@""
	.align	4
.nv.constant0._Z25multi_tensor_apply_kernelI18TensorListMetadataILi5EE25DistAdamCapturableFunctorIN3c108BFloat16EfNS3_4HalfEEJPfffPiifS7_10adamMode_tfEEvlPViT_T0_DpT1_:
	.zero		3472


//--------------------- .nv.constant2._Z25multi_tensor_apply_kernelI18TensorListMetadataILi5EE25DistAdamCapturableFunctorIN3c108BFloat16EffEJPfffPiifS6_10adamMode_tfEEvlPViT_T0_DpT1_ --------------------------
	.section	.nv.constant2._Z25multi_tensor_apply_kernelI18TensorListMetadataILi5EE25DistAdamCapturableFunctorIN3c108BFloat16EffEJPfffPiifS6_10adamMode_tfEEvlPViT_T0_DpT1_,"a",@progbits
	.sectionflags	@""
	.align	4
.nv.constant2._Z25multi_tensor_apply_kernelI18TensorListMetadataILi5EE25DistAdamCapturableFunctorIN3c108BFloat16EffEJPfffPiifS6_10adamMode_tfEEvlPViT_T0_DpT1_:
        /* <DEDUP_REMOVED lines=12> */


//--------------------- .nv.constant0._Z25multi_tensor_apply_kernelI18TensorListMetadataILi5EE25DistAdamCapturableFunctorIN3c108BFloat16EffEJPfffPiifS6_10adamMode_tfEEvlPViT_T0_DpT1_ --------------------------
	.section	.nv.constant0._Z25multi_tensor_apply_kernelI18TensorListMetadataILi5EE25DistAdamCapturableFunctorIN3c108BFloat16EffEJPfffPiifS6_10adamMode_tfEEvlPViT_T0_DpT1_,"a",@progbits
	.sectionflags	@""
	.align	4
.nv.constant0._Z25multi_tensor_apply_kernelI18TensorListMetadataILi5EE25DistAdamCapturableFunctorIN3c108BFloat16EffEJPfffPiifS6_10adamMode_tfEEvlPViT_T0_DpT1_:
	.zero		3472


//--------------------- .nv.constant2._Z25multi_tensor_apply_kernelI18TensorListMetadataILi5EE25DistAdamCapturableFunctorIN3c104HalfENS3_8BFloat16ES5_EJPfffPiifS7_10adamMode_tfEEvlPViT_T0_DpT1_ --------------------------
	.section	.nv.constant2._Z25multi_tensor_apply_kernelI18TensorListMetadataILi5EE25DistAdamCapturableFunctorIN3c104HalfENS3_8BFloat16ES5_EJPfffPiifS7_10adamMode_tfEEvlPViT_T0_DpT1_,"a",@progbits
	.sectionflags	@""
	.align	4
.nv.constant2._Z25multi_tensor_apply_kernelI18TensorListMetadataILi5EE25DistAdamCapturableFunctorIN3c104HalfENS3_8BFloat16ES5_EJPfffPiifS7_10adamMode_tfEEvlPViT_T0_DpT1_:
        /* <DEDUP_REMOVED lines=12> */


//--------------------- .nv.constant0._Z25multi_tensor_apply_kernelI18TensorListMetadataILi5EE25DistAdamCapturableFunctorIN3c104HalfENS3_8BFloat16ES5_EJPfffPiifS7_10adamMode_tfEEvlPViT_T0_DpT1_ --------------------------
	.section	.nv.constant0._Z25multi_tensor_apply_kernelI18TensorListMetadataILi5EE25DistAdamCapturableFunctorIN3c104HalfENS3_8BFloat16ES5_EJPfffPiifS7_10adamMode_tfEEvlPViT_T0_DpT1_,"a",@progbits
	.sectionflags	@""
	.align	4
.nv.constant0._Z25multi_tensor_apply_kernelI18TensorListMetadataILi5EE25DistAdamCapturableFunctorIN3c104HalfENS3_8BFloat16ES5_EJPfffPiifS7_10adamMode_tfEEvlPViT_T0_DpT1_:
	.zero		3472


//--------------------- .nv.constant2._Z25multi_tensor_apply_kernelI18TensorListMetadataILi5EE25DistAdamCapturableFunctorIN3c104HalfENS3_8BFloat16ES4_EJPfffPiifS7_10adamMode_tfEEvlPViT_T0_DpT1_ --------------------------
	.section	.nv.constant2._Z25multi_tensor_apply_kernelI18TensorListMetadataILi5EE25DistAdamCapturableFunctorIN3c104HalfENS3_8BFloat16ES4_EJPfffPiifS7_10adamMode_tfEEvlPViT_T0_DpT1_,"a",@progbits
	.sectionflags	@""
	.align	4
.nv.constant2._Z25multi_tensor_apply_kernelI18TensorListMetadataILi5EE25DistAdamCapturableFunctorIN3c104HalfENS3_8BFloat16ES4_EJPfffPiifS7_10adamMode_tfEEvlPViT_T0_DpT1_:
        /* <DEDUP_REMOVED lines=12> */


//--------------------- .nv.constant0._Z25multi_tensor_apply_kernelI18TensorListMetadataILi5EE25DistAdamCapturableFunctorIN3c104HalfENS3_8BFloat16ES4_EJPfffPiifS7_10adamMode_tfEEvlPViT_T0_DpT1_ --------------------------
	.section	.nv.constant0._Z25multi_tensor_apply_kernelI18TensorListMetadataILi5EE25DistAdamCapturableFunctorIN3c104HalfENS3_8BFloat16ES4_EJPfffPiifS7_10adamMode_tfEEvlPViT_T0_DpT1_,"a",@progbits
	.sectionflags	@""
	.align	4
.nv.constant0._Z25multi_tensor_apply_kernelI18TensorListMetadataILi5EE25DistAdamCapturableFunctorIN3c104HalfENS3_8BFloat16ES4_EJPfffPiifS7_10adamMode_tfEEvlPViT_T0_DpT1_:
	.zero		3472


//--------------------- .nv.constant2._Z25multi_tensor_apply_kernelI18TensorListMetadataILi5EE25DistAdamCapturableFunctorIN3c104HalfENS3_8BFloat16EfEJPfffPiifS7_10adamMode_tfEEvlPViT_T0_DpT1_ --------------------------
	.section	.nv.constant2._Z25multi_tensor_apply_kernelI18TensorListMetadataILi5EE25DistAdamCapturableFunctorIN3c104HalfENS3_8BFloat16EfEJPfffPiifS7_10adamMode_tfEEvlPViT_T0_DpT1_,"a",@progbits
	.sectionflags	@""
	.align	4
.nv.constant2._Z25multi_tensor_apply_kernelI18TensorListMetadataILi5EE25DistAdamCapturableFunctorIN3c104HalfENS3_8BFloat16EfEJPfffPiifS7_10adamMode_tfEEvlPViT_T0_DpT1_:
        /* <DEDUP_REMOVED lines=12> */


//--------------------- .nv.constant0._Z25multi_tensor_apply_kernelI18TensorListMetadataILi5EE25DistAdamCapturableFunctorIN3c104HalfENS3_8BFloat16EfEJPfffPiifS7_10adamMode_tfEEvlPViT_T0_DpT1_ --------------------------
	.section	.nv.constant0._Z25multi_tensor_apply_kernelI18TensorListMetadataILi5EE25DistAdamCapturableFunctorIN3c104HalfENS3_8BFloat16EfEJPfffPiifS7_10adamMode_tfEEvlPViT_T0_DpT1_,"a",@progbits
	.sectionflags	@""
	.align	4
.nv.constant0._Z25multi_tensor_apply_kernelI18TensorListMetadataILi5EE25DistAdamCapturableFunctorIN3c104HalfENS3_8BFloat16EfEJPfffPiifS7_10adamMode_tfEEvlPViT_T0_DpT1_:
	.zero		3472


//--------------------- .nv.constant2._Z25multi_tensor_apply_kernelI18TensorListMetadataILi5EE25DistAdamCapturableFunctorIN3c104HalfES4_NS3_8BFloat16EEJPfffPiifS7_10adamMode_tfEEvlPViT_T0_DpT1_ --------------------------
	.section	.nv.constant2._Z25multi_tensor_apply_kernelI18TensorListMetadataILi5EE25DistAdamCapturableFunctorIN3c104HalfES4_NS3_8BFloat16EEJPfffPiifS7_10adamMode_tfEEvlPViT_T0_DpT1_,"a",@progbits
	.sectionflags	@""
	.align	4
.nv.constant2._Z25multi_tensor_apply_kernelI18TensorListMetadataILi5EE25DistAdamCapturableFunctorIN3c104HalfES4_NS3_8BFloat16EEJPfffPiifS7_10adamMode_tfEEvlPViT_T0_DpT1_:
        /* <DEDUP_REMOVED lines=12> */


//--------------------- .nv.constant0._Z25multi_tensor_apply_kernelI18TensorListMetadataILi5EE25DistAdamCapturableFunctorIN3c104HalfES4_NS3_8BFloat16EEJPfffPiifS7_10adamMode_tfEEvlPViT_T0_DpT1_ --------------------------
	.section	.nv.constant0._Z25multi_tensor_apply_kernelI18TensorListMetadataILi5EE25DistAdamCapturableFunctorIN3c104HalfES4_NS3_8BFloat16EEJPfffPiifS7_10adamMode_tfEEvlPViT_T0_DpT1_,"a",@progbits
	.sectionflags	@""
	.align	4
.nv.constant0._Z25multi_tensor_apply_kernelI18TensorListMetadataILi5EE25DistAdamCapturableFunctorIN3c104HalfES4_NS3_8BFloat16EEJPfffPiifS7_10adamMode_tfEEvlPViT_T0_DpT1_:
	.zero		3472


//--------------------- .nv.constant2._Z25multi_tensor_apply_kernelI18TensorListMetadataILi5EE25DistAdamCapturableFunctorIN3c104HalfES4_S4_EJPfffPiifS6_10adamMode_tfEEvlPViT_T0_DpT1_ --------------------------
	.section	.nv.constant2._Z25multi_tensor_apply_kernelI18TensorListMetadataILi5EE25DistAdamCapturableFunctorIN3c104HalfES4_S4_EJPfffPiifS6_10adamMode_tfEEvlPViT_T0_DpT1_,"a",@progbits
	.sectionflags	@""
	.align	4
.nv.constant2._Z25multi_tensor_apply_kernelI18TensorListMetadataILi5EE25DistAdamCapturableFunctorIN3c104HalfES4_S4_EJPfffPiifS6_10adamMode_tfEEvlPViT_T0_DpT1_:
        /* <DEDUP_REMOVED lines=12> */


//--------------------- .nv.constant0._Z25multi_tensor_apply_kernelI18TensorListMetadataILi5EE25DistAdamCapturableFunctorIN3c104HalfES4_S4_EJPfffPiifS6_10adamMode_tfEEvlPViT_T0_DpT1_ --------------------------
	.section	.nv.constant0._Z25multi_tensor_apply_kernelI18TensorListMetadataILi5EE25DistAdamCapturableFunctorIN3c104HalfES4_S4_EJPfffPiifS6_10adamMode_tfEEvlPViT_T0_DpT1_,"a",@progbits
	.sectionflags	@""
	.align	4
.nv.constant0._Z25multi_tensor_apply_kernelI18TensorListMetadataILi5EE25DistAdamCapturableFunctorIN3c104HalfES4_S4_EJPfffPiifS6_10adamMode_tfEEvlPViT_T0_DpT1_:
	.zero		3472


//--------------------- .nv.constant2._Z25multi_tensor_apply_kernelI18TensorListMetadataILi5EE25DistAdamCapturableFunctorIN3c104HalfES4_fEJPfffPiifS6_10adamMode_tfEEvlPViT_T0_DpT1_ --------------------------
	.section	.nv.constant2._Z25multi_tensor_apply_kernelI18TensorListMetadataILi5EE25DistAdamCapturableFunctorIN3c104HalfES4_fEJPfffPiifS6_10adamMode_tfEEvlPViT_T0_DpT1_,"a",@progbits
	.sectionflags	@""
	.align	4
.nv.constant2._Z25multi_tensor_apply_kernelI18TensorListMetadataILi5EE25DistAdamCapturableFunctorIN3c104HalfES4_fEJPfffPiifS6_10adamMode_tfEEvlPViT_T0_DpT1_:
        /* <DEDUP_REMOVED lines=12> */


//--------------------- .nv.constant0._Z25multi_tensor_apply_kernelI18TensorListMetadataILi5EE25DistAdamCapturableFunctorIN3c104HalfES4_fEJPfffPiifS6_10adamMode_tfEEvlPViT_T0_DpT1_ --------------------------
	.section	.nv.constant0._Z25multi_tensor_apply_kernelI18TensorListMetadataILi5EE25DistAdamCapturableFunctorIN3c104HalfES4_fEJPfffPiifS6_10adamMode_tfEEvlPViT_T0_DpT1_,"a",@progbits
	.sectionflags	@""
	.align	4
.nv.constant0._Z25multi_tensor_apply_kernelI18TensorListMetadataILi5EE25DistAdamCapturableFunctorIN3c104HalfES4_fEJPfffPiifS6_10adamMode_tfEEvlPViT_T0_DpT1_:
	.zero		3472


//--------------------- .nv.constant2._Z25multi_tensor_apply_kernelI18TensorListMetadataILi5EE25DistAdamCapturableFunctorIN3c104HalfEfNS3_8BFloat16EEJPfffPiifS7_10adamMode_tfEEvlPViT_T0_DpT1_ --------------------------
	.section	.nv.constant2._Z25multi_tensor_apply_kernelI18TensorListMetadataILi5EE25DistAdamCapturableFunctorIN3c104HalfEfNS3_8BFloat16EEJPfffPiifS7_10adamMode_tfEEvlPViT_T0_DpT1_,"a",@progbits
	.sectionflags	@""
	.align	4
.nv.constant2._Z25multi_tensor_apply_kernelI18TensorListMetadataILi5EE25DistAdamCapturableFunctorIN3c104HalfEfNS3_8BFloat16EEJPfffPiifS7_10adamMode_tfEEvlPViT_T0_DpT1_:
        /* <DEDUP_REMOVED lines=12> */


//--------------------- .nv.constant0._Z25multi_tensor_apply_kernelI18TensorListMetadataILi5EE25DistAdamCapturableFunctorIN3c104HalfEfNS3_8BFloat16EEJPfffPiifS7_10adamMode_tfEEvlPViT_T0_DpT1_ --------------------------
	.section	.nv.constant0._Z25multi_tensor_apply_kernelI18TensorListMetadataILi5EE25DistAdamCapturableFunctorIN3c104HalfEfNS3_8BFloat16EEJPfffPiifS7_10adamMode_tfEEvlPViT_T0_DpT1_,"a",@progbits
	.sectionflags	@""
	.align	4
.nv.constant0._Z25multi_tensor_apply_kernelI18TensorListMetadataILi5EE25DistAdamCapturableFunctorIN3c104HalfEfNS3_8BFloat16EEJPfffPiifS7_10adamMode_tfEEvlPViT_T0_DpT1_:
	.zero		3472


//--------------------- .nv.constant2._Z25multi_tensor_apply_kernelI18TensorListMetadataILi5EE25DistAdamCapturableFunctorIN3c104HalfEfS4_EJPfffPiifS6_10adamMode_tfEEvlPViT_T0_DpT1_ --------------------------
	.section	.nv.constant2._Z25multi_tensor_apply_kernelI18TensorListMetadataILi5EE25DistAdamCapturableFunctorIN3c104HalfEfS4_EJPfffPiifS6_10adamMode_tfEEvlPViT_T0_DpT1_,"a",@progbits
	.sectionflags	@""
	.align	4
.nv.constant2._Z25multi_tensor_apply_kernelI18TensorListMetadataILi5EE25DistAdamCapturableFunctorIN3c104HalfEfS4_EJPfffPiifS6_10adamMode_tfEEvlPViT_T0_DpT1_:
        /* <DEDUP_REMOVED lines=12> */


//--------------------- .nv.constant0._Z25multi_tensor_apply_kernelI18TensorListMetadataILi5EE25DistAdamCapturableFunctorIN3c104HalfEfS4_EJPfffPiifS6_10adamMode_tfEEvlPViT_T0_DpT1_ --------------------------
	.section	.nv.constant0._Z25multi_tensor_apply_kernelI18TensorListMetadataILi5EE25DistAdamCapturableFunctorIN3c104HalfEfS4_EJPfffPiifS6_10adamMode_tfEEvlPViT_T0_DpT1_,"a",@progbits
	.sectionflags	@""
	.align	4
.nv.constant0._Z25multi_tensor_apply_kernelI18TensorListMetadataILi5EE25DistAdamCapturableFunctorIN3c104HalfEfS4_EJPfffPiifS6_10adamMode_tfEEvlPViT_T0_DpT1_:
	.zero		3472


//--------------------- .nv.constant2._Z25multi_tensor_apply_kernelI18TensorListMetadataILi5EE25DistAdamCapturableFunctorIN3c104HalfEffEJPfffPiifS6_10adamMode_tfEEvlPViT_T0_DpT1_ --------------------------
	.section	.nv.constant2._Z25multi_tensor_apply_kernelI18TensorListMetadataILi5EE25DistAdamCapturableFunctorIN3c104HalfEffEJPfffPiifS6_10adamMode_tfEEvlPViT_T0_DpT1_,"a",@progbits
	.sectionflags	@""
	.align	4
.nv.constant2._Z25multi_tensor_apply_kernelI18TensorListMetadataILi5EE25DistAdamCapturableFunctorIN3c104HalfEffEJPfffPiifS6_10adamMode_tfEEvlPViT_T0_DpT1_:
        /* <DEDUP_REMOVED lines=12> */


//--------------------- .nv.constant0._Z25multi_tensor_apply_kernelI18TensorListMetadataILi5EE25DistAdamCapturableFunctorIN3c104HalfEffEJPfffPiifS6_10adamMode_tfEEvlPViT_T0_DpT1_ --------------------------
	.section	.nv.constant0._Z25multi_tensor_apply_kernelI18TensorListMetadataILi5EE25DistAdamCapturableFunctorIN3c104HalfEffEJPfffPiifS6_10adamMode_tfEEvlPViT_T0_DpT1_,"a",@progbits
	.sectionflags	@""
	.align	4
.nv.constant0._Z25multi_tensor_apply_kernelI18TensorListMetadataILi5EE25DistAdamCapturableFunctorIN3c104HalfEffEJPfffPiifS6_10adamMode_tfEEvlPViT_T0_DpT1_:
	.zero		3472


//--------------------- .nv.constant2._Z25multi_tensor_apply_kernelI18TensorListMetadataILi5EE25DistAdamCapturableFunctorIfN3c108BFloat16ES4_EJPfffPiifS6_10adamMode_tfEEvlPViT_T0_DpT1_ --------------------------
	.section	.nv.constant2._Z25multi_tensor_apply_kernelI18TensorListMetadataILi5EE25DistAdamCapturableFunctorIfN3c108BFloat16ES4_EJPfffPiifS6_10adamMode_tfEEvlPViT_T0_DpT1_,"a",@progbits
	.sectionflags	@""
	.align	4
.nv.constant2._Z25multi_tensor_apply_kernelI18TensorListMetadataILi5EE25DistAdamCapturableFunctorIfN3c108BFloat16ES4_EJPfffPiifS6_10adamMode_tfEEvlPViT_T0_DpT1_:
        /* <DEDUP_REMOVED lines=12> */


//--------------------- .nv.constant0._Z25multi_tensor_apply_kernelI18TensorListMetadataILi5EE25DistAdamCapturableFunctorIfN3c108BFloat16ES4_EJPfffPiifS6_10adamMode_tfEEvlPViT_T0_DpT1_ --------------------------
	.section	.nv.constant0._Z25multi_tensor_apply_kernelI18TensorListMetadataILi5EE25DistAdamCapturableFunctorIfN3c108BFloat16ES4_EJPfffPiifS6_10adamMode_tfEEvlPViT_T0_DpT1_,"a",@progbits
	.sectionflags	@""
	.align	4
.nv.constant0._Z25multi_tensor_apply_kernelI18TensorListMetadataILi5EE25DistAdamCapturableFunctorIfN3c108BFloat16ES4_EJPfffPiifS6_10adamMode_tfEEvlPViT_T0_DpT1_:
	.zero		3472


//--------------------- .nv.constant2._Z25multi_tensor_apply_kernelI18TensorListMetadataILi5EE25DistAdamCapturableFunctorIfN3c108BFloat16ENS3_4HalfEEJPfffPiifS7_10adamMode_tfEEvlPViT_T0_DpT1_ --------------------------
	.section	.nv.constant2._Z25multi_tensor_apply_kernelI18TensorListMetadataILi5EE25DistAdamCapturableFunctorIfN3c108BFloat16ENS3_4HalfEEJPfffPiifS7_10adamMode_tfEEvlPViT_T0_DpT1_,"a",@progbits
	.sectionflags	@""
	.align	4
.nv.constant2._Z25multi_tensor_apply_kernelI18TensorListMetadataILi5EE25DistAdamCapturableFunctorIfN3c108BFloat16ENS3_4HalfEEJPfffPiifS7_10adamMode_tfEEvlPViT_T0_DpT1_:
        /* <DEDUP_REMOVED lines=12> */


//--------------------- .nv.constant0._Z25multi_tensor_apply_kernelI18TensorListMetadataILi5EE25DistAdamCapturableFunctorIfN3c108BFloat16ENS3_4HalfEEJPfffPiifS7_10adamMode_tfEEvlPViT_T0_DpT1_ --------------------------
	.section	.nv.constant0._Z25multi_tensor_apply_kernelI18TensorListMetadataILi5EE25DistAdamCapturableFunctorIfN3c108BFloat16ENS3_4HalfEEJPfffPiifS7_10adamMode_tfEEvlPViT_T0_DpT1_,"a",@progbits
	.sectionflags	@""
	.align	4
.nv.constant0._Z25multi_tensor_apply_kernelI18TensorListMetadataILi5EE25DistAdamCapturableFunctorIfN3c108BFloat16ENS3_4HalfEEJPfffPiifS7_10adamMode_tfEEvlPViT_T0_DpT1_:
	.zero		3472


//--------------------- .nv.constant2._Z25multi_tensor_apply_kernelI18TensorListMetadataILi5EE25DistAdamCapturableFunctorIfN3c108BFloat16EfEJPfffPiifS6_10adamMode_tfEEvlPViT_T0_DpT1_ --------------------------
	.section	.nv.constant2._Z25multi_tensor_apply_kernelI18TensorListMetadataILi5EE25DistAdamCapturableFunctorIfN3c108BFloat16EfEJPfffPiifS6_10adamMode_tfEEvlPViT_T0_DpT1_,"a",@progbits
	.sectionflags	@""
	.align	4
.nv.constant2._Z25multi_tensor_apply_kernelI18TensorListMetadataILi5EE25DistAdamCapturableFunctorIfN3c108BFloat16EfEJPfffPiifS6_10adamMode_tfEEvlPViT_T0_DpT1_:
        /* <DEDUP_REMOVED lines=12> */


//--------------------- .nv.constant0._Z25multi_tensor_apply_kernelI18TensorListMetadataILi5EE25DistAdamCapturableFunctorIfN3c108BFloat16EfEJPfffPiifS6_10adamMode_tfEEvlPViT_T0_DpT1_ --------------------------
	.section	.nv.constant0._Z25multi_tensor_apply_kernelI18TensorListMetadataILi5EE25DistAdamCapturableFunctorIfN3c108BFloat16EfEJPfffPiifS6_10adamMode_tfEEvlPViT_T0_DpT1_,"a",@progbits
	.sectionflags	@""
	.align	4
.nv.constant0._Z25multi_tensor_apply_kernelI18TensorListMetadataILi5EE25DistAdamCapturableFunctorIfN3c108BFloat16EfEJPfffPiifS6_10adamMode_tfEEvlPViT_T0_DpT1_:
	.zero		3472


//--------------------- .nv.constant2._Z25multi_tensor_apply_kernelI18TensorListMetadataILi5EE25DistAdamCapturableFunctorIfN3c104HalfENS3_8BFloat16EEJPfffPiifS7_10adamMode_tfEEvlPViT_T0_DpT1_ --------------------------
	.section	.nv.constant2._Z25multi_tensor_apply_kernelI18TensorListMetadataILi5EE25DistAdamCapturableFunctorIfN3c104HalfENS3_8BFloat16EEJPfffPiifS7_10adamMode_tfEEvlPViT_T0_DpT1_,"a",@progbits
	.sectionflags	@""
	.align	4
.nv.constant2._Z25multi_tensor_apply_kernelI18TensorListMetadataILi5EE25DistAdamCapturableFunctorIfN3c104HalfENS3_8BFloat16EEJPfffPiifS7_10adamMode_tfEEvlPViT_T0_DpT1_:
        /* <DEDUP_REMOVED lines=12> */


//--------------------- .nv.constant0._Z25multi_tensor_apply_kernelI18TensorListMetadataILi5EE25DistAdamCapturableFunctorIfN3c104HalfENS3_8BFloat16EEJPfffPiifS7_10adamMode_tfEEvlPViT_T0_DpT1_ --------------------------
	.section	.nv.constant0._Z25multi_tensor_apply_kernelI18TensorListMetadataILi5EE25DistAdamCapturableFunctorIfN3c104HalfENS3_8BFloat16EEJPfffPiifS7_10adamMode_tfEEvlPViT_T0_DpT1_,"a",@progbits
	.sectionflags	@""
	.align	4
.nv.constant0._Z25multi_tensor_apply_kernelI18TensorListMetadataILi5EE25DistAdamCapturableFunctorIfN3c104HalfENS3_8BFloat16EEJPfffPiifS7_10adamMode_tfEEvlPViT_T0_DpT1_:
	.zero		3472


//--------------------- .nv.constant2._Z25multi_tensor_apply_kernelI18TensorListMetadataILi5EE25DistAdamCapturableFunctorIfN3c104HalfES4_EJPfffPiifS6_10adamMode_tfEEvlPViT_T0_DpT1_ --------------------------
	.section	.nv.constant2._Z25multi_tensor_apply_kernelI18TensorListMetadataILi5EE25DistAdamCapturableFunctorIfN3c104HalfES4_EJPfffPiifS6_10adamMode_tfEEvlPViT_T0_DpT1_,"a",@progbits
	.sectionflags	@""
	.align	4
.nv.constant2._Z25multi_tensor_apply_kernelI18TensorListMetadataILi5EE25DistAdamCapturableFunctorIfN3c104HalfES4_EJPfffPiifS6_10adamMode_tfEEvlPViT_T0_DpT1_:
        /* <DEDUP_REMOVED lines=12> */


//--------------------- .nv.constant0._Z25multi_tensor_apply_kernelI18TensorListMetadataILi5EE25DistAdamCapturableFunctorIfN3c104HalfES4_EJPfffPiifS6_10adamMode_tfEEvlPViT_T0_DpT1_ --------------------------
	.section	.nv.constant0._Z25multi_tensor_apply_kernelI18TensorListMetadataILi5EE25DistAdamCapturableFunctorIfN3c104HalfES4_EJPfffPiifS6_10adamMode_tfEEvlPViT_T0_DpT1_,"a",@progbits
	.sectionflags	@""
	.align	4
.nv.constant0._Z25multi_tensor_apply_kernelI18TensorListMetadataILi5EE25DistAdamCapturableFunctorIfN3c104HalfES4_EJPfffPiifS6_10adamMode_tfEEvlPViT_T0_DpT1_:
	.zero		3472


//--------------------- .nv.constant2._Z25multi_tensor_apply_kernelI18TensorListMetadataILi5EE25DistAdamCapturableFunctorIfN3c104HalfEfEJPfffPiifS6_10adamMode_tfEEvlPViT_T0_DpT1_ --------------------------
	.section	.nv.constant2._Z25multi_tensor_apply_kernelI18TensorListMetadataILi5EE25DistAdamCapturableFunctorIfN3c104HalfEfEJPfffPiifS6_10adamMode_tfEEvlPViT_T0_DpT1_,"a",@progbits
	.sectionflags	@""
	.align	4
.nv.constant2._Z25multi_tensor_apply_kernelI18TensorListMetadataILi5EE25DistAdamCapturableFunctorIfN3c104HalfEfEJPfffPiifS6_10adamMode_tfEEvlPViT_T0_DpT1_:
        /* <DEDUP_REMOVED lines=12> */


//--------------------- .nv.constant0._Z25multi_tensor_apply_kernelI18TensorListMetadataILi5EE25DistAdamCapturableFunctorIfN3c104HalfEfEJPfffPiifS6_10adamMode_tfEEvlPViT_T0_DpT1_ --------------------------
	.section	.nv.constant0._Z25multi_tensor_apply_kernelI18TensorListMetadataILi5EE25DistAdamCapturableFunctorIfN3c104HalfEfEJPfffPiifS6_10adamMode_tfEEvlPViT_T0_DpT1_,"a",@progbits
	.sectionflags	@""
	.align	4
.nv.constant0._Z25multi_tensor_apply_kernelI18TensorListMetadataILi5EE25DistAdamCapturableFunctorIfN3c104HalfEfEJPfffPiifS6_10adamMode_tfEEvlPViT_T0_DpT1_:
	.zero		3472


//--------------------- .nv.constant2._Z25multi_tensor_apply_kernelI18TensorListMetadataILi5EE25DistAdamCapturableFunctorIffN3c108BFloat16EEJPfffPiifS6_10adamMode_tfEEvlPViT_T0_DpT1_ --------------------------
	.section	.nv.constant2._Z25multi_tensor_apply_kernelI18TensorListMetadataILi5EE25DistAdamCapturableFunctorIffN3c108BFloat16EEJPfffPiifS6_10adamMode_tfEEvlPViT_T0_DpT1_,"a",@progbits
	.sectionflags	@""
	.align	4
.nv.constant2._Z25multi_tensor_apply_kernelI18TensorListMetadataILi5EE25DistAdamCapturableFunctorIffN3c108BFloat16EEJPfffPiifS6_10adamMode_tfEEvlPViT_T0_DpT1_:
        /* <DEDUP_REMOVED lines=12> */


//--------------------- .nv.constant0._Z25multi_tensor_apply_kernelI18TensorListMetadataILi5EE25DistAdamCapturableFunctorIffN3c108BFloat16EEJPfffPiifS6_10adamMode_tfEEvlPViT_T0_DpT1_ --------------------------
	.section	.nv.constant0._Z25multi_tensor_apply_kernelI18TensorListMetadataILi5EE25DistAdamCapturableFunctorIffN3c108BFloat16EEJPfffPiifS6_10adamMode_tfEEvlPViT_T0_DpT1_,"a",@progbits
	.sectionflags	@""
	.align	4
.nv.constant0._Z25multi_tensor_apply_kernelI18TensorListMetadataILi5EE25DistAdamCapturableFunctorIffN3c108BFloat16EEJPfffPiifS6_10adamMode_tfEEvlPViT_T0_DpT1_:
	.zero		3472


//--------------------- .nv.constant2._Z25multi_tensor_apply_kernelI18TensorListMetadataILi5EE25DistAdamCapturableFunctorIffN3c104HalfEEJPfffPiifS6_10adamMode_tfEEvlPViT_T0_DpT1_ --------------------------
	.section	.nv.constant2._Z25multi_tensor_apply_kernelI18TensorListMetadataILi5EE25DistAdamCapturableFunctorIffN3c104HalfEEJPfffPiifS6_10adamMode_tfEEvlPViT_T0_DpT1_,"a",@progbits
	.sectionflags	@""
	.align	4
.nv.constant2._Z25multi_tensor_apply_kernelI18TensorListMetadataILi5EE25DistAdamCapturableFunctorIffN3c104HalfEEJPfffPiifS6_10adamMode_tfEEvlPViT_T0_DpT1_:
        /* <DEDUP_REMOVED lines=12> */


//--------------------- .nv.constant0._Z25multi_tensor_apply_kernelI18TensorListMetadataILi5EE25DistAdamCapturableFunctorIffN3c104HalfEEJPfffPiifS6_10adamMode_tfEEvlPViT_T0_DpT1_ --------------------------
	.section	.nv.constant0._Z25multi_tensor_apply_kernelI18TensorListMetadataILi5EE25DistAdamCapturableFunctorIffN3c104HalfEEJPfffPiifS6_10adamMode_tfEEvlPViT_T0_DpT1_,"a",@progbits
	.sectionflags	@""
	.align	4
.nv.constant0._Z25multi_tensor_apply_kernelI18TensorListMetadataILi5EE25DistAdamCapturableFunctorIffN3c104HalfEEJPfffPiifS6_10adamMode_tfEEvlPViT_T0_DpT1_:
	.zero		3472


//--------------------- .nv.constant2._Z25multi_tensor_apply_kernelI18TensorListMetadataILi5EE25DistAdamCapturableFunctorIfffEJPfffPiifS4_10adamMode_tfEEvlPViT_T0_DpT1_ --------------------------
	.section	.nv.constant2._Z25multi_tensor_apply_kernelI18TensorListMetadataILi5EE25DistAdamCapturableFunctorIfffEJPfffPiifS4_10adamMode_tfEEvlPViT_T0_DpT1_,"a",@progbits
	.sectionflags	@""
	.align	4
.nv.constant2._Z25multi_tensor_apply_kernelI18TensorListMetadataILi5EE25DistAdamCapturableFunctorIfffEJPfffPiifS4_10adamMode_tfEEvlPViT_T0_DpT1_:
        /* <DEDUP_REMOVED lines=12> */


//--------------------- .nv.constant0._Z25multi_tensor_apply_kernelI18TensorListMetadataILi5EE25DistAdamCapturableFunctorIfffEJPfffPiifS4_10adamMode_tfEEvlPViT_T0_DpT1_ --------------------------
	.section	.nv.constant0._Z25multi_tensor_apply_kernelI18TensorListMetadataILi5EE25DistAdamCapturableFunctorIfffEJPfffPiifS4_10adamMode_tfEEvlPViT_T0_DpT1_,"a",@progbits
	.sectionflags	@""
	.align	4
.nv.constant0._Z25multi_tensor_apply_kernelI18TensorListMetadataILi5EE25DistAdamCapturableFunctorIfffEJPfffPiifS4_10adamMode_tfEEvlPViT_T0_DpT1_:
	.zero		3472


//--------------------- .nv.constant2._Z25multi_tensor_apply_kernelI18TensorListMetadataILi5EE15DistAdamFunctorIN3c108BFloat16ES4_S4_EJPfffffff10adamMode_tfEEvlPViT_T0_DpT1_ --------------------------
	.section	.nv.constant2._Z25multi_tensor_apply_kernelI18TensorListMetadataILi5EE15DistAdamFunctorIN3c108BFloat16ES4_S4_EJPfffffff10adamMode_tfEEvlPViT_T0_DpT1_,"a",@progbits
	.sectionflags	@""
	.align	4
.nv.constant2._Z25multi_tensor_apply_kernelI18TensorListMetadataILi5EE15DistAdamFunctorIN3c108BFloat16ES4_S4_EJPfffffff10adamMode_tfEEvlPViT_T0_DpT1_:
        /*0000*/ 	.byte	0x10, 0x00, 0x00, 0x00, 0x00, 0x00, 0x00, 0x00


//--------------------- .nv.constant0._Z25multi_tensor_apply_kernelI18TensorListMetadataILi5EE15DistAdamFunctorIN3c108BFloat16ES4_S4_EJPfffffff10adamMode_tfEEvlPViT_T0_DpT1_ --------------------------
	.section	.nv.constant0._Z25multi_tensor_apply_kernelI18TensorListMetadataILi5EE15DistAdamFunctorIN3c108BFloat16ES4_S4_EJPfffffff10adamMode_tfEEvlPViT_T0_DpT1_,"a",@progbits
	.sectionflags	@""
	.align	4
.nv.constant0._Z25multi_tensor_apply_kernelI18TensorListMetadataILi5EE15DistAdamFunctorIN3c108BFloat16ES4_S4_EJPfffffff10adamMode_tfEEvlPViT_T0_DpT1_:
	.zero		3464


//--------------------- .nv.constant2._Z25multi_tensor_apply_kernelI18TensorListMetadataILi5EE15DistAdamFunctorIN3c108BFloat16ES4_NS3_4HalfEEJPfffffff10adamMode_tfEEvlPViT_T0_DpT1_ --------------------------
	.section	.nv.constant2._Z25multi_tensor_apply_kernelI18TensorListMetadataILi5EE15DistAdamFunctorIN3c108BFloat16ES4_NS3_4HalfEEJPfffffff10adamMode_tfEEvlPViT_T0_DpT1_,"a",@progbits
	.sectionflags	@""
	.align	4
.nv.constant2._Z25multi_tensor_apply_kernelI18TensorListMetadataILi5EE15DistAdamFunctorIN3c108BFloat16ES4_NS3_4HalfEEJPfffffff10adamMode_tfEEvlPViT_T0_DpT1_:
        /*0000*/ 	.byte	0x10, 0x00, 0x00, 0x00, 0x00, 0x00, 0x00, 0x00


//--------------------- .nv.constant0._Z25multi_tensor_apply_kernelI18TensorListMetadataILi5EE15DistAdamFunctorIN3c108BFloat16ES4_NS3_4HalfEEJPfffffff10adamMode_tfEEvlPViT_T0_DpT1_ --------------------------
	.section	.nv.constant0._Z25multi_tensor_apply_kernelI18TensorListMetadataILi5EE15DistAdamFunctorIN3c108BFloat16ES4_NS3_4HalfEEJPfffffff10adamMode_tfEEvlPViT_T0_DpT1_,"a",@progbits
	.sectionflags	@""
	.align	4
.nv.constant0._Z25multi_tensor_apply_kernelI18TensorListMetadataILi5EE15DistAdamFunctorIN3c108BFloat16ES4_NS3_4HalfEEJPfffffff10adamMode_tfEEvlPViT_T0_DpT1_:
	.zero		3464


//--------------------- .nv.constant2._Z25multi_tensor_apply_kernelI18TensorListMetadataILi5EE15DistAdamFunctorIN3c108BFloat16ES4_fEJPfffffff10adamMode_tfEEvlPViT_T0_DpT1_ --------------------------
	.section	.nv.constant2._Z25multi_tensor_apply_kernelI18TensorListMetadataILi5EE15DistAdamFunctorIN3c108BFloat16ES4_fEJPfffffff10adamMode_tfEEvlPViT_T0_DpT1_,"a",@progbits
	.sectionflags	@""
	.align	4
.nv.constant2._Z25multi_tensor_apply_kernelI18TensorListMetadataILi5EE15DistAdamFunctorIN3c108BFloat16ES4_fEJPfffffff10adamMode_tfEEvlPViT_T0_DpT1_:
        /*0000*/ 	.byte	0x10, 0x00, 0x00, 0x00, 0x00, 0x00, 0x00, 0x00


//--------------------- .nv.constant0._Z25multi_tensor_apply_kernelI18TensorListMetadataILi5EE15DistAdamFunctorIN3c108BFloat16ES4_fEJPfffffff10adamMode_tfEEvlPViT_T0_DpT1_ --------------------------
	.section	.nv.constant0._Z25multi_tensor_apply_kernelI18TensorListMetadataILi5EE15DistAdamFunctorIN3c108BFloat16ES4_fEJPfffffff10adamMode_tfEEvlPViT_T0_DpT1_,"a",@progbits
	.sectionflags	@""
	.align	4
.nv.constant0._Z25multi_tensor_apply_kernelI18TensorListMetadataILi5EE15DistAdamFunctorIN3c108BFloat16ES4_fEJPfffffff10adamMode_tfEEvlPViT_T0_DpT1_:
	.zero		3464


//--------------------- .nv.constant2._Z25multi_tensor_apply_kernelI18TensorListMetadataILi5EE15DistAdamFunctorIN3c108BFloat16ENS3_4HalfES4_EJPfffffff10adamMode_tfEEvlPViT_T0_DpT1_ --------------------------
	.section	.nv.constant2._Z25multi_tensor_apply_kernelI18TensorListMetadataILi5EE15DistAdamFunctorIN3c108BFloat16ENS3_4HalfES4_EJPfffffff10adamMode_tfEEvlPViT_T0_DpT1_,"a",@progbits
	.sectionflags	@""
	.align	4
.nv.constant2._Z25multi_tensor_apply_kernelI18TensorListMetadataILi5EE15DistAdamFunctorIN3c108BFloat16ENS3_4HalfES4_EJPfffffff10adamMode_tfEEvlPViT_T0_DpT1_:
        /*0000*/ 	.byte	0x10, 0x00, 0x00, 0x00, 0x00, 0x00, 0x00, 0x00


//--------------------- .nv.constant0._Z25multi_tensor_apply_kernelI18TensorListMetadataILi5EE15DistAdamFunctorIN3c108BFloat16ENS3_4HalfES4_EJPfffffff10adamMode_tfEEvlPViT_T0_DpT1_ --------------------------
	.section	.nv.constant0._Z25multi_tensor_apply_kernelI18TensorListMetadataILi5EE15DistAdamFunctorIN3c108BFloat16ENS3_4HalfES4_EJPfffffff10adamMode_tfEEvlPViT_T0_DpT1_,"a",@progbits
	.sectionflags	@""
	.align	4
.nv.constant0._Z25multi_tensor_apply_kernelI18TensorListMetadataILi5EE15DistAdamFunctorIN3c108BFloat16ENS3_4HalfES4_EJPfffffff10adamMode_tfEEvlPViT_T0_DpT1_:
	.zero		3464


//--------------------- .nv.constant2._Z25multi_tensor_apply_kernelI18TensorListMetadataILi5EE15DistAdamFunctorIN3c108BFloat16ENS3_4HalfES5_EJPfffffff10adamMode_tfEEvlPViT_T0_DpT1_ --------------------------
	.section	.nv.constant2._Z25multi_tensor_apply_kernelI18TensorListMetadataILi5EE15DistAdamFunctorIN3c108BFloat16ENS3_4HalfES5_EJPfffffff10adamMode_tfEEvlPViT_T0_DpT1_,"a",@progbits
	.sectionflags	@""
	.align	4
.nv.constant2._Z25multi_tensor_apply_kernelI18TensorListMetadataILi5EE15DistAdamFunctorIN3c108BFloat16ENS3_4HalfES5_EJPfffffff10adamMode_tfEEvlPViT_T0_DpT1_:
        /*0000*/ 	.byte	0x10, 0x00, 0x00, 0x00, 0x00, 0x00, 0x00, 0x00


//--------------------- .nv.constant0._Z25multi_tensor_apply_kernelI18TensorListMetadataILi5EE15DistAdamFunctorIN3c108BFloat16ENS3_4HalfES5_EJPfffffff10adamMode_tfEEvlPViT_T0_DpT1_ --------------------------
	.section	.nv.constant0._Z25multi_tensor_apply_kernelI18TensorListMetadataILi5EE15DistAdamFunctorIN3c108BFloat16ENS3_4HalfES5_EJPfffffff10adamMode_tfEEvlPViT_T0_DpT1_,"a",@progbits
	.sectionflags	@""
	.align	4
.nv.constant0._Z25multi_tensor_apply_kernelI18TensorListMetadataILi5EE15DistAdamFunctorIN3c108BFloat16ENS3_4HalfES5_EJPfffffff10adamMode_tfEEvlPViT_T0_DpT1_:
	.zero		3464


//--------------------- .nv.constant2._Z25multi_tensor_apply_kernelI18TensorListMetadataILi5EE15DistAdamFunctorIN3c108BFloat16ENS3_4HalfEfEJPfffffff10adamMode_tfEEvlPViT_T0_DpT1_ --------------------------
	.section	.nv.constant2._Z25multi_tensor_apply_kernelI18TensorListMetadataILi5EE15DistAdamFunctorIN3c108BFloat16ENS3_4HalfEfEJPfffffff10adamMode_tfEEvlPViT_T0_DpT1_,"a",@progbits
	.sectionflags	@""
	.align	4
.nv.constant2._Z25multi_tensor_apply_kernelI18TensorListMetadataILi5EE15DistAdamFunctorIN3c108BFloat16ENS3_4HalfEfEJPfffffff10adamMode_tfEEvlPViT_T0_DpT1_:
        /*0000*/ 	.byte	0x10, 0x00, 0x00, 0x00, 0x00, 0x00, 0x00, 0x00


//--------------------- .nv.constant0._Z25multi_tensor_apply_kernelI18TensorListMetadataILi5EE15DistAdamFunctorIN3c108BFloat16ENS3_4HalfEfEJPfffffff10adamMode_tfEEvlPViT_T0_DpT1_ --------------------------
	.section	.nv.constant0._Z25multi_tensor_apply_kernelI18TensorListMetadataILi5EE15DistAdamFunctorIN3c108BFloat16ENS3_4HalfEfEJPfffffff10adamMode_tfEEvlPViT_T0_DpT1_,"a",@progbits
	.sectionflags	@""
	.align	4
.nv.constant0._Z25multi_tensor_apply_kernelI18TensorListMetadataILi5EE15DistAdamFunctorIN3c108BFloat16ENS3_4HalfEfEJPfffffff10adamMode_tfEEvlPViT_T0_DpT1_:
	.zero		3464


//--------------------- .nv.constant2._Z25multi_tensor_apply_kernelI18TensorListMetadataILi5EE15DistAdamFunctorIN3c108BFloat16EfS4_EJPfffffff10adamMode_tfEEvlPViT_T0_DpT1_ --------------------------
	.section	.nv.constant2._Z25multi_tensor_apply_kernelI18TensorListMetadataILi5EE15DistAdamFunctorIN3c108BFloat16EfS4_EJPfffffff10adamMode_tfEEvlPViT_T0_DpT1_,"a",@progbits
	.sectionflags	@""
	.align	4
.nv.constant2._Z25multi_tensor_apply_kernelI18TensorListMetadataILi5EE15DistAdamFunctorIN3c108BFloat16EfS4_EJPfffffff10adamMode_tfEEvlPViT_T0_DpT1_:
        /*0000*/ 	.byte	0x10, 0x00, 0x00, 0x00, 0x00, 0x00, 0x00, 0x00


//--------------------- .nv.constant0._Z25multi_tensor_apply_kernelI18TensorListMetadataILi5EE15DistAdamFunctorIN3c108BFloat16EfS4_EJPfffffff10adamMode_tfEEvlPViT_T0_DpT1_ --------------------------
	.section	.nv.constant0._Z25multi_tensor_apply_kernelI18TensorListMetadataILi5EE15DistAdamFunctorIN3c108BFloat16EfS4_EJPfffffff10adamMode_tfEEvlPViT_T0_DpT1_,"a",@progbits
	.sectionflags	@""
	.align	4
.nv.constant0._Z25multi_tensor_apply_kernelI18TensorListMetadataILi5EE15DistAdamFunctorIN3c108BFloat16EfS4_EJPfffffff10adamMode_tfEEvlPViT_T0_DpT1_:
	.zero		3464


//--------------------- .nv.constant2._Z25multi_tensor_apply_kernelI18TensorListMetadataILi5EE15DistAdamFunctorIN3c108BFloat16EfNS3_4HalfEEJPfffffff10adamMode_tfEEvlPViT_T0_DpT1_ --------------------------
	.section	.nv.constant2._Z25multi_tensor_apply_kernelI18TensorListMetadataILi5EE15DistAdamFunctorIN3c108BFloat16EfNS3_4HalfEEJPfffffff10adamMode_tfEEvlPViT_T0_DpT1_,"a",@progbits
	.sectionflags	@""
	.align	4
.nv.constant2._Z25multi_tensor_apply_kernelI18TensorListMetadataILi5EE15DistAdamFunctorIN3c108BFloat16EfNS3_4HalfEEJPfffffff10adamMode_tfEEvlPViT_T0_DpT1_:
        /*0000*/ 	.byte	0x10, 0x00, 0x00, 0x00, 0x00, 0x00, 0x00, 0x00


//--------------------- .nv.constant0._Z25multi_tensor_apply_kernelI18TensorListMetadataILi5EE15DistAdamFunctorIN3c108BFloat16EfNS3_4HalfEEJPfffffff10adamMode_tfEEvlPViT_T0_DpT1_ --------------------------
	.section	.nv.constant0._Z25multi_tensor_apply_kernelI18TensorListMetadataILi5EE15DistAdamFunctorIN3c108BFloat16EfNS3_4HalfEEJPfffffff10adamMode_tfEEvlPViT_T0_DpT1_,"a",@progbits
	.sectionflags	@""
	.align	4
.nv.constant0._Z25multi_tensor_apply_kernelI18TensorListMetadataILi5EE15DistAdamFunctorIN3c108BFloat16EfNS3_4HalfEEJPfffffff10adamMode_tfEEvlPViT_T0_DpT1_:
	.zero		3464


//--------------------- .nv.constant2._Z25multi_tensor_apply_kernelI18TensorListMetadataILi5EE15DistAdamFunctorIN3c108BFloat16EffEJPfffffff10adamMode_tfEEvlPViT_T0_DpT1_ --------------------------
	.section	.nv.constant2._Z25multi_tensor_apply_kernelI18TensorListMetadataILi5EE15DistAdamFunctorIN3c108BFloat16EffEJPfffffff10adamMode_tfEEvlPViT_T0_DpT1_,"a",@progbits
	.sectionflags	@""
	.align	4
.nv.constant2._Z25multi_tensor_apply_kernelI18TensorListMetadataILi5EE15DistAdamFunctorIN3c108BFloat16EffEJPfffffff10adamMode_tfEEvlPViT_T0_DpT1_:
        /*0000*/ 	.byte	0x10, 0x00, 0x00, 0x00, 0x00, 0x00, 0x00, 0x00


//--------------------- .nv.constant0._Z25multi_tensor_apply_kernelI18TensorListMetadataILi5EE15DistAdamFunctorIN3c108BFloat16EffEJPfffffff10adamMode_tfEEvlPViT_T0_DpT1_ --------------------------
	.section	.nv.constant0._Z25multi_tensor_apply_kernelI18TensorListMetadataILi5EE15DistAdamFunctorIN3c108BFloat16EffEJPfffffff10adamMode_tfEEvlPViT_T0_DpT1_,"a",@progbits
	.sectionflags	@""
	.align	4
.nv.constant0._Z25multi_tensor_apply_kernelI18TensorListMetadataILi5EE15DistAdamFunctorIN3c108BFloat16EffEJPfffffff10adamMode_tfEEvlPViT_T0_DpT1_:
	.zero		3464


//--------------------- .nv.constant2._Z25multi_tensor_apply_kernelI18TensorListMetadataILi5EE15DistAdamFunctorIN3c104HalfENS3_8BFloat16ES5_EJPfffffff10adamMode_tfEEvlPViT_T0_DpT1_ --------------------------
	.section	.nv.constant2._Z25multi_tensor_apply_kernelI18TensorListMetadataILi5EE15DistAdamFunctorIN3c104HalfENS3_8BFloat16ES5_EJPfffffff10adamMode_tfEEvlPViT_T0_DpT1_,"a",@progbits
	.sectionflags	@""
	.align	4
.nv.constant2._Z25multi_tensor_apply_kernelI18TensorListMetadataILi5EE15DistAdamFunctorIN3c104HalfENS3_8BFloat16ES5_EJPfffffff10adamMode_tfEEvlPViT_T0_DpT1_:
        /*0000*/ 	.byte	0x10, 0x00, 0x00, 0x00, 0x00, 0x00, 0x00, 0x00


//--------------------- .nv.constant0._Z25multi_tensor_apply_kernelI18TensorListMetadataILi5EE15DistAdamFunctorIN3c104HalfENS3_8BFloat16ES5_EJPfffffff10adamMode_tfEEvlPViT_T0_DpT1_ --------------------------
	.section	.nv.constant0._Z25multi_tensor_apply_kernelI18TensorListMetadataILi5EE15DistAdamFunctorIN3c104HalfENS3_8BFloat16ES5_EJPfffffff10adamMode_tfEEvlPViT_T0_DpT1_,"a",@progbits
	.sectionflags	@""
	.align	4
.nv.constant0._Z25multi_tensor_apply_kernelI18TensorListMetadataILi5EE15DistAdamFunctorIN3c104HalfENS3_8BFloat16ES5_EJPfffffff10adamMode_tfEEvlPViT_T0_DpT1_:
	.zero		3464


//--------------------- .nv.constant2._Z25multi_tensor_apply_kernelI18TensorListMetadataILi5EE15DistAdamFunctorIN3c104HalfENS3_8BFloat16ES4_EJPfffffff10adamMode_tfEEvlPViT_T0_DpT1_ --------------------------
	.section	.nv.constant2._Z25multi_tensor_apply_kernelI18TensorListMetadataILi5EE15DistAdamFunctorIN3c104HalfENS3_8BFloat16ES4_EJPfffffff10adamMode_tfEEvlPViT_T0_DpT1_,"a",@progbits
	.sectionflags	@""
	.align	4
.nv.constant2._Z25multi_tensor_apply_kernelI18TensorListMetadataILi5EE15DistAdamFunctorIN3c104HalfENS3_8BFloat16ES4_EJPfffffff10adamMode_tfEEvlPViT_T0_DpT1_:
        /*0000*/ 	.byte	0x10, 0x00, 0x00, 0x00, 0x00, 0x00, 0x00, 0x00


//--------------------- .nv.constant0._Z25multi_tensor_apply_kernelI18TensorListMetadataILi5EE15DistAdamFunctorIN3c104HalfENS3_8BFloat16ES4_EJPfffffff10adamMode_tfEEvlPViT_T0_DpT1_ --------------------------
	.section	.nv.constant0._Z25multi_tensor_apply_kernelI18TensorListMetadataILi5EE15DistAdamFunctorIN3c104HalfENS3_8BFloat16ES4_EJPfffffff10adamMode_tfEEvlPViT_T0_DpT1_,"a",@progbits
	.sectionflags	@""
	.align	4
.nv.constant0._Z25multi_tensor_apply_kernelI18TensorListMetadataILi5EE15DistAdamFunctorIN3c104HalfENS3_8BFloat16ES4_EJPfffffff10adamMode_tfEEvlPViT_T0_DpT1_:
	.zero		3464


//--------------------- .nv.constant2._Z25multi_tensor_apply_kernelI18TensorListMetadataILi5EE15DistAdamFunctorIN3c104HalfENS3_8BFloat16EfEJPfffffff10adamMode_tfEEvlPViT_T0_DpT1_ --------------------------
	.section	.nv.constant2._Z25multi_tensor_apply_kernelI18TensorListMetadataILi5EE15DistAdamFunctorIN3c104HalfENS3_8BFloat16EfEJPfffffff10adamMode_tfEEvlPViT_T0_DpT1_,"a",@progbits
	.sectionflags	@""
	.align	4
.nv.constant2._Z25multi_tensor_apply_kernelI18TensorListMetadataILi5EE15DistAdamFunctorIN3c104HalfENS3_8BFloat16EfEJPfffffff10adamMode_tfEEvlPViT_T0_DpT1_:
        /*0000*/ 	.byte	0x10, 0x00, 0x00, 0x00, 0x00, 0x00, 0x00, 0x00


//--------------------- .nv.constant0._Z25multi_tensor_apply_kernelI18TensorListMetadataILi5EE15DistAdamFunctorIN3c104HalfENS3_8BFloat16EfEJPfffffff10adamMode_tfEEvlPViT_T0_DpT1_ --------------------------
	.section	.nv.constant0._Z25multi_tensor_apply_kernelI18TensorListMetadataILi5EE15DistAdamFunctorIN3c104HalfENS3_8BFloat16EfEJPfffffff10adamMode_tfEEvlPViT_T0_DpT1_,"a",@progbits
	.sectionflags	@""
	.align	4
.nv.constant0._Z25multi_tensor_apply_kernelI18TensorListMetadataILi5EE15DistAdamFunctorIN3c104HalfENS3_8BFloat16EfEJPfffffff10adamMode_tfEEvlPViT_T0_DpT1_:
	.zero		3464


//--------------------- .nv.constant2._Z25multi_tensor_apply_kernelI18TensorListMetadataILi5EE15DistAdamFunctorIN3c104HalfES4_NS3_8BFloat16EEJPfffffff10adamMode_tfEEvlPViT_T0_DpT1_ --------------------------
	.section	.nv.constant2._Z25multi_tensor_apply_kernelI18TensorListMetadataILi5EE15DistAdamFunctorIN3c104HalfES4_NS3_8BFloat16EEJPfffffff10adamMode_tfEEvlPViT_T0_DpT1_,"a",@progbits
	.sectionflags	@""
	.align	4
.nv.constant2._Z25multi_tensor_apply_kernelI18TensorListMetadataILi5EE15DistAdamFunctorIN3c104HalfES4_NS3_8BFloat16EEJPfffffff10adamMode_tfEEvlPViT_T0_DpT1_:
        /*0000*/ 	.byte	0x10, 0x00, 0x00, 0x00, 0x00, 0x00, 0x00, 0x00


//--------------------- .nv.constant0._Z25multi_tensor_apply_kernelI18TensorListMetadataILi5EE15DistAdamFunctorIN3c104HalfES4_NS3_8BFloat16EEJPfffffff10adamMode_tfEEvlPViT_T0_DpT1_ --------------------------
	.section	.nv.constant0._Z25multi_tensor_apply_kernelI18TensorListMetadataILi5EE15DistAdamFunctorIN3c104HalfES4_NS3_8BFloat16EEJPfffffff10adamMode_tfEEvlPViT_T0_DpT1_,"a",@progbits
	.sectionflags	@""
	.align	4
.nv.constant0._Z25multi_tensor_apply_kernelI18TensorListMetadataILi5EE15DistAdamFunctorIN3c104HalfES4_NS3_8BFloat16EEJPfffffff10adamMode_tfEEvlPViT_T0_DpT1_:
	.zero		3464


//--------------------- .nv.constant2._Z25multi_tensor_apply_kernelI18TensorListMetadataILi5EE15DistAdamFunctorIN3c104HalfES4_S4_EJPfffffff10adamMode_tfEEvlPViT_T0_DpT1_ --------------------------
	.section	.nv.constant2._Z25multi_tensor_apply_kernelI18TensorListMetadataILi5EE15DistAdamFunctorIN3c104HalfES4_S4_EJPfffffff10adamMode_tfEEvlPViT_T0_DpT1_,"a",@progbits
	.sectionflags	@""
	.align	4
.nv.constant2._Z25multi_tensor_apply_kernelI18TensorListMetadataILi5EE15DistAdamFunctorIN3c104HalfES4_S4_EJPfffffff10adamMode_tfEEvlPViT_T0_DpT1_:
        /*0000*/ 	.byte	0x10, 0x00, 0x00, 0x00, 0x00, 0x00, 0x00, 0x00


//--------------------- .nv.constant0._Z25multi_tensor_apply_kernelI18TensorListMetadataILi5EE15DistAdamFunctorIN3c104HalfES4_S4_EJPfffffff10adamMode_tfEEvlPViT_T0_DpT1_ --------------------------
	.section	.nv.constant0._Z25multi_tensor_apply_kernelI18TensorListMetadataILi5EE15DistAdamFunctorIN3c104HalfES4_S4_EJPfffffff10adamMode_tfEEvlPViT_T0_DpT1_,"a",@progbits
	.sectionflags	@""
	.align	4
.nv.constant0._Z25multi_tensor_apply_kernelI18TensorListMetadataILi5EE15DistAdamFunctorIN3c104HalfES4_S4_EJPfffffff10adamMode_tfEEvlPViT_T0_DpT1_:
	.zero		3464


//--------------------- .nv.constant2._Z25multi_tensor_apply_kernelI18TensorListMetadataILi5EE15DistAdamFunctorIN3c104HalfES4_fEJPfffffff10adamMode_tfEEvlPViT_T0_DpT1_ --------------------------
	.section	.nv.constant2._Z25multi_tensor_apply_kernelI18TensorListMetadataILi5EE15DistAdamFunctorIN3c104HalfES4_fEJPfffffff10adamMode_tfEEvlPViT_T0_DpT1_,"a",@progbits
	.sectionflags	@""
	.align	4
.nv.constant2._Z25multi_tensor_apply_kernelI18TensorListMetadataILi5EE15DistAdamFunctorIN3c104HalfES4_fEJPfffffff10adamMode_tfEEvlPViT_T0_DpT1_:
        /*0000*/ 	.byte	0x10, 0x00, 0x00, 0x00, 0x00, 0x00, 0x00, 0x00


//--------------------- .nv.constant0._Z25multi_tensor_apply_kernelI18TensorListMetadataILi5EE15DistAdamFunctorIN3c104HalfES4_fEJPfffffff10adamMode_tfEEvlPViT_T0_DpT1_ --------------------------
	.section	.nv.constant0._Z25multi_tensor_apply_kernelI18TensorListMetadataILi5EE15DistAdamFunctorIN3c104HalfES4_fEJPfffffff10adamMode_tfEEvlPViT_T0_DpT1_,"a",@progbits
	.sectionflags	@""
	.align	4
.nv.constant0._Z25multi_tensor_apply_kernelI18TensorListMetadataILi5EE15DistAdamFunctorIN3c104HalfES4_fEJPfffffff10adamMode_tfEEvlPViT_T0_DpT1_:
	.zero		3464


//--------------------- .nv.constant2._Z25multi_tensor_apply_kernelI18TensorListMetadataILi5EE15DistAdamFunctorIN3c104HalfEfNS3_8BFloat16EEJPfffffff10adamMode_tfEEvlPViT_T0_DpT1_ --------------------------
	.section	.nv.constant2._Z25multi_tensor_apply_kernelI18TensorListMetadataILi5EE15DistAdamFunctorIN3c104HalfEfNS3_8BFloat16EEJPfffffff10adamMode_tfEEvlPViT_T0_DpT1_,"a",@progbits
	.sectionflags	@""
	.align	4
.nv.constant2._Z25multi_tensor_apply_kernelI18TensorListMetadataILi5EE15DistAdamFunctorIN3c104HalfEfNS3_8BFloat16EEJPfffffff10adamMode_tfEEvlPViT_T0_DpT1_:
        /*0000*/ 	.byte	0x10, 0x00, 0x00, 0x00, 0x00, 0x00, 0x00, 0x00


//--------------------- .nv.constant0._Z25multi_tensor_apply_kernelI18TensorListMetadataILi5EE15DistAdamFunctorIN3c104HalfEfNS3_8BFloat16EEJPfffffff10adamMode_tfEEvlPViT_T0_DpT1_ --------------------------
	.section	.nv.constant0._Z25multi_tensor_apply_kernelI18TensorListMetadataILi5EE15DistAdamFunctorIN3c104HalfEfNS3_8BFloat16EEJPfffffff10adamMode_tfEEvlPViT_T0_DpT1_,"a",@progbits
	.sectionflags	@""
	.align	4
.nv.constant0._Z25multi_tensor_apply_kernelI18TensorListMetadataILi5EE15DistAdamFunctorIN3c104HalfEfNS3_8BFloat16EEJPfffffff10adamMode_tfEEvlPViT_T0_DpT1_:
	.zero		3464


//--------------------- .nv.constant2._Z25multi_tensor_apply_kernelI18TensorListMetadataILi5EE15DistAdamFunctorIN3c104HalfEfS4_EJPfffffff10adamMode_tfEEvlPViT_T0_DpT1_ --------------------------
	.section	.nv.constant2._Z25multi_tensor_apply_kernelI18TensorListMetadataILi5EE15DistAdamFunctorIN3c104HalfEfS4_EJPfffffff10adamMode_tfEEvlPViT_T0_DpT1_,"a",@progbits
	.sectionflags	@""
	.align	4
.nv.constant2._Z25multi_tensor_apply_kernelI18TensorListMetadataILi5EE15DistAdamFunctorIN3c104HalfEfS4_EJPfffffff10adamMode_tfEEvlPViT_T0_DpT1_:
        /*0000*/ 	.byte	0x10, 0x00, 0x00, 0x00, 0x00, 0x00, 0x00, 0x00


//--------------------- .nv.constant0._Z25multi_tensor_apply_kernelI18TensorListMetadataILi5EE15DistAdamFunctorIN3c104HalfEfS4_EJPfffffff10adamMode_tfEEvlPViT_T0_DpT1_ --------------------------
	.section	.nv.constant0._Z25multi_tensor_apply_kernelI18TensorListMetadataILi5EE15DistAdamFunctorIN3c104HalfEfS4_EJPfffffff10adamMode_tfEEvlPViT_T0_DpT1_,"a",@progbits
	.sectionflags	@""
	.align	4
.nv.constant0._Z25multi_tensor_apply_kernelI18TensorListMetadataILi5EE15DistAdamFunctorIN3c104HalfEfS4_EJPfffffff10adamMode_tfEEvlPViT_T0_DpT1_:
	.zero		3464


//--------------------- .nv.constant2._Z25multi_tensor_apply_kernelI18TensorListMetadataILi5EE15DistAdamFunctorIN3c104HalfEffEJPfffffff10adamMode_tfEEvlPViT_T0_DpT1_ --------------------------
	.section	.nv.constant2._Z25multi_tensor_apply_kernelI18TensorListMetadataILi5EE15DistAdamFunctorIN3c104HalfEffEJPfffffff10adamMode_tfEEvlPViT_T0_DpT1_,"a",@progbits
	.sectionflags	@""
	.align	4
.nv.constant2._Z25multi_tensor_apply_kernelI18TensorListMetadataILi5EE15DistAdamFunctorIN3c104HalfEffEJPfffffff10adamMode_tfEEvlPViT_T0_DpT1_:
        /*0000*/ 	.byte	0x10, 0x00, 0x00, 0x00, 0x00, 0x00, 0x00, 0x00


//--------------------- .nv.constant0._Z25multi_tensor_apply_kernelI18TensorListMetadataILi5EE15DistAdamFunctorIN3c104HalfEffEJPfffffff10adamMode_tfEEvlPViT_T0_DpT1_ --------------------------
	.section	.nv.constant0._Z25multi_tensor_apply_kernelI18TensorListMetadataILi5EE15DistAdamFunctorIN3c104HalfEffEJPfffffff10adamMode_tfEEvlPViT_T0_DpT1_,"a",@progbits
	.sectionflags	@""
	.align	4
.nv.constant0._Z25multi_tensor_apply_kernelI18TensorListMetadataILi5EE15DistAdamFunctorIN3c104HalfEffEJPfffffff10adamMode_tfEEvlPViT_T0_DpT1_:
	.zero		3464


//--------------------- .nv.constant2._Z25multi_tensor_apply_kernelI18TensorListMetadataILi5EE15DistAdamFunctorIfN3c108BFloat16ES4_EJPfffffff10adamMode_tfEEvlPViT_T0_DpT1_ --------------------------
	.section	.nv.constant2._Z25multi_tensor_apply_kernelI18TensorListMetadataILi5EE15DistAdamFunctorIfN3c108BFloat16ES4_EJPfffffff10adamMode_tfEEvlPViT_T0_DpT1_,"a",@progbits
	.sectionflags	@""
	.align	4
.nv.constant2._Z25multi_tensor_apply_kernelI18TensorListMetadataILi5EE15DistAdamFunctorIfN3c108BFloat16ES4_EJPfffffff10adamMode_tfEEvlPViT_T0_DpT1_:
        /*0000*/ 	.byte	0x10, 0x00, 0x00, 0x00, 0x00, 0x00, 0x00, 0x00


//--------------------- .nv.constant0._Z25multi_tensor_apply_kernelI18TensorListMetadataILi5EE15DistAdamFunctorIfN3c108BFloat16ES4_EJPfffffff10adamMode_tfEEvlPViT_T0_DpT1_ --------------------------
	.section	.nv.constant0._Z25multi_tensor_apply_kernelI18TensorListMetadataILi5EE15DistAdamFunctorIfN3c108BFloat16ES4_EJPfffffff10adamMode_tfEEvlPViT_T0_DpT1_,"a",@progbits
	.sectionflags	@""
	.align	4
.nv.constant0._Z25multi_tensor_apply_kernelI18TensorListMetadataILi5EE15DistAdamFunctorIfN3c108BFloat16ES4_EJPfffffff10adamMode_tfEEvlPViT_T0_DpT1_:
	.zero		3464


//--------------------- .nv.constant2._Z25multi_tensor_apply_kernelI18TensorListMetadataILi5EE15DistAdamFunctorIfN3c108BFloat16ENS3_4HalfEEJPfffffff10adamMode_tfEEvlPViT_T0_DpT1_ --------------------------
	.section	.nv.constant2._Z25multi_tensor_apply_kernelI18TensorListMetadataILi5EE15DistAdamFunctorIfN3c108BFloat16ENS3_4HalfEEJPfffffff10adamMode_tfEEvlPViT_T0_DpT1_,"a",@progbits
	.sectionflags	@""
	.align	4
.nv.constant2._Z25multi_tensor_apply_kernelI18TensorListMetadataILi5EE15DistAdamFunctorIfN3c108BFloat16ENS3_4HalfEEJPfffffff10adamMode_tfEEvlPViT_T0_DpT1_:
        /*0000*/ 	.byte	0x10, 0x00, 0x00, 0x00, 0x00, 0x00, 0x00, 0x00


//--------------------- .nv.constant0._Z25multi_tensor_apply_kernelI18TensorListMetadataILi5EE15DistAdamFunctorIfN3c108BFloat16ENS3_4HalfEEJPfffffff10adamMode_tfEEvlPViT_T0_DpT1_ --------------------------
	.section	.nv.constant0._Z25multi_tensor_apply_kernelI18TensorListMetadataILi5EE15DistAdamFunctorIfN3c108BFloat16ENS3_4HalfEEJPfffffff10adamMode_tfEEvlPViT_T0_DpT1_,"a",@progbits
	.sectionflags	@""
	.align	4
.nv.constant0._Z25multi_tensor_apply_kernelI18TensorListMetadataILi5EE15DistAdamFunctorIfN3c108BFloat16ENS3_4HalfEEJPfffffff10adamMode_tfEEvlPViT_T0_DpT1_:
	.zero		3464


//--------------------- .nv.constant2._Z25multi_tensor_apply_kernelI18TensorListMetadataILi5EE15DistAdamFunctorIfN3c108BFloat16EfEJPfffffff10adamMode_tfEEvlPViT_T0_DpT1_ --------------------------
	.section	.nv.constant2._Z25multi_tensor_apply_kernelI18TensorListMetadataILi5EE15DistAdamFunctorIfN3c108BFloat16EfEJPfffffff10adamMode_tfEEvlPViT_T0_DpT1_,"a",@progbits
	.sectionflags	@""
	.align	4
.nv.constant2._Z25multi_tensor_apply_kernelI18TensorListMetadataILi5EE15DistAdamFunctorIfN3c108BFloat16EfEJPfffffff10adamMode_tfEEvlPViT_T0_DpT1_:
        /*0000*/ 	.byte	0x10, 0x00, 0x00, 0x00, 0x00, 0x00, 0x00, 0x00


//--------------------- .nv.constant0._Z25multi_tensor_apply_kernelI18TensorListMetadataILi5EE15DistAdamFunctorIfN3c108BFloat16EfEJPfffffff10adamMode_tfEEvlPViT_T0_DpT1_ --------------------------
	.section	.nv.constant0._Z25multi_tensor_apply_kernelI18TensorListMetadataILi5EE15DistAdamFunctorIfN3c108BFloat16EfEJPfffffff10adamMode_tfEEvlPViT_T0_DpT1_,"a",@progbits
	.sectionflags	@""
	.align	4
.nv.constant0._Z25multi_tensor_apply_kernelI18TensorListMetadataILi5EE15DistAdamFunctorIfN3c108BFloat16EfEJPfffffff10adamMode_tfEEvlPViT_T0_DpT1_:
	.zero		3464


//--------------------- .nv.constant2._Z25multi_tensor_apply_kernelI18TensorListMetadataILi5EE15DistAdamFunctorIfN3c104HalfENS3_8BFloat16EEJPfffffff10adamMode_tfEEvlPViT_T0_DpT1_ --------------------------
	.section	.nv.constant2._Z25multi_tensor_apply_kernelI18TensorListMetadataILi5EE15DistAdamFunctorIfN3c104HalfENS3_8BFloat16EEJPfffffff10adamMode_tfEEvlPViT_T0_DpT1_,"a",@progbits
	.sectionflags	@""
	.align	4
.nv.constant2._Z25multi_tensor_apply_kernelI18TensorListMetadataILi5EE15DistAdamFunctorIfN3c104HalfENS3_8BFloat16EEJPfffffff10adamMode_tfEEvlPViT_T0_DpT1_:
        /*0000*/ 	.byte	0x10, 0x00, 0x00, 0x00, 0x00, 0x00, 0x00, 0x00


//--------------------- .nv.constant0._Z25multi_tensor_apply_kernelI18TensorListMetadataILi5EE15DistAdamFunctorIfN3c104HalfENS3_8BFloat16EEJPfffffff10adamMode_tfEEvlPViT_T0_DpT1_ --------------------------
	.section	.nv.constant0._Z25multi_tensor_apply_kernelI18TensorListMetadataILi5EE15DistAdamFunctorIfN3c104HalfENS3_8BFloat16EEJPfffffff10adamMode_tfEEvlPViT_T0_DpT1_,"a",@progbits
	.sectionflags	@""
	.align	4
.nv.constant0._Z25multi_tensor_apply_kernelI18TensorListMetadataILi5EE15DistAdamFunctorIfN3c104HalfENS3_8BFloat16EEJPfffffff10adamMode_tfEEvlPViT_T0_DpT1_:
	.zero		3464


//--------------------- .nv.constant2._Z25multi_tensor_apply_kernelI18TensorListMetadataILi5EE15DistAdamFunctorIfN3c104HalfES4_EJPfffffff10adamMode_tfEEvlPViT_T0_DpT1_ --------------------------
	.section	.nv.constant2._Z25multi_tensor_apply_kernelI18TensorListMetadataILi5EE15DistAdamFunctorIfN3c104HalfES4_EJPfffffff10adamMode_tfEEvlPViT_T0_DpT1_,"a",@progbits
	.sectionflags	@""
	.align	4
.nv.constant2._Z25multi_tensor_apply_kernelI18TensorListMetadataILi5EE15DistAdamFunctorIfN3c104HalfES4_EJPfffffff10adamMode_tfEEvlPViT_T0_DpT1_:
        /*0000*/ 	.byte	0x10, 0x00, 0x00, 0x00, 0x00, 0x00, 0x00, 0x00


//--------------------- .nv.constant0._Z25multi_tensor_apply_kernelI18TensorListMetadataILi5EE15DistAdamFunctorIfN3c104HalfES4_EJPfffffff10adamMode_tfEEvlPViT_T0_DpT1_ --------------------------
	.section	.nv.constant0._Z25multi_tensor_apply_kernelI18TensorListMetadataILi5EE15DistAdamFunctorIfN3c104HalfES4_EJPfffffff10adamMode_tfEEvlPViT_T0_DpT1_,"a",@progbits
	.sectionflags	@""
	.align	4
.nv.constant0._Z25multi_tensor_apply_kernelI18TensorListMetadataILi5EE15DistAdamFunctorIfN3c104HalfES4_EJPfffffff10adamMode_tfEEvlPViT_T0_DpT1_:
	.zero		3464


//--------------------- .nv.constant2._Z25multi_tensor_apply_kernelI18TensorListMetadataILi5EE15DistAdamFunctorIfN3c104HalfEfEJPfffffff10adamMode_tfEEvlPViT_T0_DpT1_ --------------------------
	.section	.nv.constant2._Z25multi_tensor_apply_kernelI18TensorListMetadataILi5EE15DistAdamFunctorIfN3c104HalfEfEJPfffffff10adamMode_tfEEvlPViT_T0_DpT1_,"a",@progbits
	.sectionflags	@""
	.align	4
.nv.constant2._Z25multi_tensor_apply_kernelI18TensorListMetadataILi5EE15DistAdamFunctorIfN3c104HalfEfEJPfffffff10adamMode_tfEEvlPViT_T0_DpT1_:
        /*0000*/ 	.byte	0x10, 0x00, 0x00, 0x00, 0x00, 0x00, 0x00, 0x00


//--------------------- .nv.constant0._Z25multi_tensor_apply_kernelI18TensorListMetadataILi5EE15DistAdamFunctorIfN3c104HalfEfEJPfffffff10adamMode_tfEEvlPViT_T0_DpT1_ --------------------------
	.section	.nv.constant0._Z25multi_tensor_apply_kernelI18TensorListMetadataILi5EE15DistAdamFunctorIfN3c104HalfEfEJPfffffff10adamMode_tfEEvlPViT_T0_DpT1_,"a",@progbits
	.sectionflags	@""
	.align	4
.nv.constant0._Z25multi_tensor_apply_kernelI18TensorListMetadataILi5EE15DistAdamFunctorIfN3c104HalfEfEJPfffffff10adamMode_tfEEvlPViT_T0_DpT1_:
	.zero		3464


//--------------------- .nv.constant2._Z25multi_tensor_apply_kernelI18TensorListMetadataILi5EE15DistAdamFunctorIffN3c108BFloat16EEJPfffffff10adamMode_tfEEvlPViT_T0_DpT1_ --------------------------
	.section	.nv.constant2._Z25multi_tensor_apply_kernelI18TensorListMetadataILi5EE15DistAdamFunctorIffN3c108BFloat16EEJPfffffff10adamMode_tfEEvlPViT_T0_DpT1_,"a",@progbits
	.sectionflags	@""
	.align	4
.nv.constant2._Z25multi_tensor_apply_kernelI18TensorListMetadataILi5EE15DistAdamFunctorIffN3c108BFloat16EEJPfffffff10adamMode_tfEEvlPViT_T0_DpT1_:
        /*0000*/ 	.byte	0x10, 0x00, 0x00, 0x00, 0x00, 0x00, 0x00, 0x00


//--------------------- .nv.constant0._Z25multi_tensor_apply_kernelI18TensorListMetadataILi5EE15DistAdamFunctorIffN3c108BFloat16EEJPfffffff10adamMode_tfEEvlPViT_T0_DpT1_ --------------------------
	.section	.nv.constant0._Z25multi_tensor_apply_kernelI18TensorListMetadataILi5EE15DistAdamFunctorIffN3c108BFloat16EEJPfffffff10adamMode_tfEEvlPViT_T0_DpT1_,"a",@progbits
	.sectionflags	@""
	.align	4
.nv.constant0._Z25multi_tensor_apply_kernelI18TensorListMetadataILi5EE15DistAdamFunctorIffN3c108BFloat16EEJPfffffff10adamMode_tfEEvlPViT_T0_DpT1_:
	.zero		3464


//--------------------- .nv.constant2._Z25multi_tensor_apply_kernelI18TensorListMetadataILi5EE15DistAdamFunctorIffN3c104HalfEEJPfffffff10adamMode_tfEEvlPViT_T0_DpT1_ --------------------------
	.section	.nv.constant2._Z25multi_tensor_apply_kernelI18TensorListMetadataILi5EE15DistAdamFunctorIffN3c104HalfEEJPfffffff10adamMode_tfEEvlPViT_T0_DpT1_,"a",@progbits
	.sectionflags	@""
	.align	4
.nv.constant2._Z25multi_tensor_apply_kernelI18TensorListMetadataILi5EE15DistAdamFunctorIffN3c104HalfEEJPfffffff10adamMode_tfEEvlPViT_T0_DpT1_:
        /*0000*/ 	.byte	0x10, 0x00, 0x00, 0x00, 0x00, 0x00, 0x00, 0x00


//--------------------- .nv.constant0._Z25multi_tensor_apply_kernelI18TensorListMetadataILi5EE15DistAdamFunctorIffN3c104HalfEEJPfffffff10adamMode_tfEEvlPViT_T0_DpT1_ --------------------------
	.section	.nv.constant0._Z25multi_tensor_apply_kernelI18TensorListMetadataILi5EE15DistAdamFunctorIffN3c104HalfEEJPfffffff10adamMode_tfEEvlPViT_T0_DpT1_,"a",@progbits
	.sectionflags	@""
	.align	4
.nv.constant0._Z25multi_tensor_apply_kernelI18TensorListMetadataILi5EE15DistAdamFunctorIffN3c104HalfEEJPfffffff10adamMode_tfEEvlPViT_T0_DpT1_:
	.zero		3464


//--------------------- .nv.constant2._Z25multi_tensor_apply_kernelI18TensorListMetadataILi5EE15DistAdamFunctorIfffEJPfffffff10adamMode_tfEEvlPViT_T0_DpT1_ --------------------------
	.section	.nv.constant2._Z25multi_tensor_apply_kernelI18TensorListMetadataILi5EE15DistAdamFunctorIfffEJPfffffff10adamMode_tfEEvlPViT_T0_DpT1_,"a",@progbits
	.sectionflags	@""
	.align	4
.nv.constant2._Z25multi_tensor_apply_kernelI18TensorListMetadataILi5EE15DistAdamFunctorIfffEJPfffffff10adamMode_tfEEvlPViT_T0_DpT1_:
        /*0000*/ 	.byte	0x10, 0x00, 0x00, 0x00, 0x00, 0x00, 0x00, 0x00


//--------------------- .nv.constant0._Z25multi_tensor_apply_kernelI18TensorListMetadataILi5EE15DistAdamFunctorIfffEJPfffffff10adamMode_tfEEvlPViT_T0_DpT1_ --------------------------
	.section	.nv.constant0._Z25multi_tensor_apply_kernelI18TensorListMetadataILi5EE15DistAdamFunctorIfffEJPfffffff10adamMode_tfEEvlPViT_T0_DpT1_,"a",@progbits
	.sectionflags	@""
	.align	4
.nv.constant0._Z25multi_tensor_apply_kernelI18TensorListMetadataILi5EE15DistAdamFunctorIfffEJPfffffff10adamMode_tfEEvlPViT_T0_DpT1_:
	.zero		3464


//--------------------- .text._Z25multi_tensor_apply_kernelI18TensorListMetadataILi6EE34DistAdamWithParamRemaindersFunctorIN3c108BFloat16EEJPfffffff10adamMode_tfEEvlPViT_T0_DpT1_ --------------------------
	.section	.text._Z25multi_tensor_apply_kernelI18TensorListMetadataILi6EE34DistAdamWithParamRemaindersFunctorIN3c108BFloat16EEJPfffffff10adamMode_tfEEvlPViT_T0_DpT1_,"ax",@progbits
	.sectioninfo	@"SHI_REGISTERS=40"
	.align	128
        .global         _Z25multi_tensor_apply_kernelI18TensorListMetadataILi6EE34DistAdamWithParamRemaindersFunctorIN3c108BFloat16EEJPfffffff10adamMode_tfEEvlPViT_T0_DpT1_
        .type           _Z25multi_tensor_apply_kernelI18TensorListMetadataILi6EE34DistAdamWithParamRemaindersFunctorIN3c108BFloat16EEJPfffffff10adamMode_tfEEvlPViT_T0_DpT1_,@function
        .size           _Z25multi_tensor_apply_kernelI18TensorListMetadataILi6EE34DistAdamWithParamRemaindersFunctorIN3c108BFloat16EEJPfffffff10adamMode_tfEEvlPViT_T0_DpT1_,(.L_x_966 - _Z25multi_tensor_apply_kernelI18TensorListMetadataILi6EE34DistAdamWithParamRemaindersFunctorIN3c108BFloat16EEJPfffffff10adamMode_tfEEvlPViT_T0_DpT1_)
        .other          _Z25multi_tensor_apply_kernelI18TensorListMetadataILi6EE34DistAdamWithParamRemaindersFunctorIN3c108BFloat16EEJPfffffff10adamMode_tfEEvlPViT_T0_DpT1_,@"STO_CUDA_ENTRY STV_DEFAULT"
_Z25multi_tensor_apply_kernelI18TensorListMetadataILi6EE34DistAdamWithParamRemaindersFunctorIN3c108BFloat16EEJPfffffff10adamMode_tfEEvlPViT_T0_DpT1_:
.text._Z25multi_tensor_apply_kernelI18TensorListMetadataILi6EE34DistAdamWithParamRemaindersFunctorIN3c108BFloat16EEJPfffffff10adamMode_tfEEvlPViT_T0_DpT1_:
[----:B------:R-:W-:Y:S02]  /*0000*/  IMAD.MOV.U32 R1, RZ, RZ, c[0x0][0x28] ;  /* 0x00000a00ff017624 */ /* 0x000fe400078e00ff */
[----:B------:R-:W-:Y:S01]  /*0010*/  IMAD.MOV.U32 R3, RZ, RZ, c[0x0][0xd04] ;  /* 0x00034100ff037624 */ /* 0x000fe200078e00ff */
[----:B------:R-:W-:Y:S01]  /*0020*/  ULDC.64 UR14, c[0x0][0x118] ;  /* 0x00004600000e7ab9 */ /* 0x000fe20000000a00 */
[----:B------:R-:W-:-:S05]  /*0030*/  IMAD.MOV.U32 R2, RZ, RZ, c[0x0][0xd00] ;  /* 0x00034000ff027624 */ /* 0x000fca00078e00ff */
[----:B------:R0:W2:Y:S01]  /*0040*/  LDG.E R3, [R2.64] ;  /* 0x0000000e02037981 */ /* 0x0000a2000c1e1900 */
[----:B------:R-:W1:Y:S01]  /*0050*/  S2UR UR5, SR_CTAID.X ;  /* 0x00000000000579c3 */ /* 0x000e620000002500 */
[----:B------:R-:W-:Y:S02]  /*0060*/  UMOV UR4, 0x4 ;  /* 0x0000000400047882 */ /* 0x000fe40000000000 */
[----:B------:R-:W-:Y:S02]  /*0070*/  ULDC UR7, c[0x2][0x0] ;  /* 0x0080000000077ab9 */ /* 0x000fe40000000800 */
[----:B------:R-:W-:Y:S01]  /*0080*/  UMOV UR6, 0x8 ;  /* 0x0000000800067882 */ /* 0x000fe20000000000 */
[----:B0-----:R-:W-:Y:S01]  /*0090*/  PRMT R2, RZ, 0x7610, R2 ;  /* 0x00007610ff027816 */ /* 0x001fe20000000002 */
[----:B-1----:R-:W-:-:S03]  /*00a0*/  UIMAD UR4, UR5, UR4, UR7 ;  /* 0x00000004050472a4 */ /* 0x002fc6000f8e0207 */
[----:B------:R-:W-:Y:S02]  /*00b0*/  ULDC.U8 UR5, c[0x0][UR5+0x6b0] ;  /* 0x0001ac0005057abb */ /* 0x000fe40008000000 */
[----:B------:R-:W-:-:S03]  /*00c0*/  UIMAD UR5, UR5, UR6, UR7 ;  /* 0x00000006050572a4 */ /* 0x000fc6000f8e0207 */
[----:B------:R-:W-:-:S04]  /*00d0*/  ULDC UR7, c[0x0][0x160] ;  /* 0x0000580000077ab9 */ /* 0x000fc80000000800 */
[----:B------:R-:W-:Y:S02]  /*00e0*/  ULDC UR4, c[0x0][UR4+0x7e0] ;  /* 0x0001f80004047abb */ /* 0x000fe40008000800 */
[----:B------:R-:W-:-:S03]  /*00f0*/  UIMAD UR6, UR4, UR7, URZ ;  /* 0x00000007040672a4 */ /* 0x000fc6000f8e023f */
[----:B------:R-:W-:Y:S02]  /*0100*/  ULDC UR4, c[0x0][UR5+0x5e0] ;  /* 0x0001780005047abb */ /* 0x000fe40008000800 */
[----:B------:R-:W-:Y:S02]  /*0110*/  UIADD3 UR4, UR4, -UR6, URZ ;  /* 0x8000000604047290 */ /* 0x000fe4000fffe03f */
[----:B------:R-:W-:Y:S02]  /*0120*/  ULDC.64 UR18, c[0x0][UR5+0x160] ;  /* 0x0000580005127abb */ /* 0x000fe40008000a00 */
[----:B------:R-:W-:Y:S02]  /*0130*/  UISETP.LT.AND UP0, UPT, UR4, UR7, UPT ;  /* 0x000000070400728c */ /* 0x000fe4000bf01270 */
[----:B------:R-:W-:Y:S02]  /*0140*/  ULDC.64 UR20, c[0x0][UR5+0x220] ;  /* 0x0000880005147abb */ /* 0x000fe40008000a00 */
[----:B------:R-:W-:-:S02]  /*0150*/  USEL UR7, UR4, UR7, UP0 ;  /* 0x0000000704077287 */ /* 0x000fc40008000000 */
[----:B------:R-:W-:Y:S02]  /*0160*/  ULDC.64 UR22, c[0x0][UR5+0x2e0] ;  /* 0x0000b80005167abb */ /* 0x000fe40008000a00 */
[----:B------:R-:W-:Y:S02]  /*0170*/  ULOP3.LUT UP0, URZ, UR7, 0x3, URZ, 0xc0, !UPT ;  /* 0x00000003073f7892 */ /* 0x000fe4000f80c03f */
[----:B------:R-:W-:Y:S02]  /*0180*/  ULDC.64 UR24, c[0x0][UR5+0x3a0] ;  /* 0x0000e80005187abb */ /* 0x000fe40008000a00 */
[----:B------:R-:W-:Y:S02]  /*0190*/  ULDC.64 UR26, c[0x0][UR5+0x460] ;  /* 0x00011800051a7abb */ /* 0x000fe40008000a00 */
[----:B------:R-:W-:Y:S01]  /*01a0*/  PLOP3.LUT P0, PT, PT, PT, UP0, 0x80, 0x0 ;  /* 0x000000000000781c */ /* 0x000fe20003f0f008 */
[----:B------:R-:W-:Y:S02]  /*01b0*/  USHF.R.S32.HI UR28, URZ, 0x1f, UR6 ;  /* 0x0000001f3f1c7899 */ /* 0x000fe40008011406 */
[----:B------:R-:W-:Y:S01]  /*01c0*/  ULDC.64 UR4, c[0x0][UR5+0x520] ;  /* 0x0001480005047abb */ /* 0x000fe20008000a00 */
[----:B--2---:R0:W1:Y:S09]  /*01d0*/  R2UR UR17, R3 ;  /* 0x00000000031173c2 */ /* 0x00407200000e0000 */
[----:B------:R-:W-:Y:S05]  /*01e0*/  @P0 BRA `(.L_x_0) ;  /* 0x0000018000000947 */ /* 0x000fea0003800000 */
[----:B------:R-:W-:-:S04]  /*01f0*/  USHF.L.U32 UR9, UR6, 0x1, URZ ;  /* 0x0000000106097899 */ /* 0x000fc8000800063f */
[----:B------:R-:W-:Y:S02]  /*0200*/  UIADD3 UR10, UR18, UR9, URZ ;  /* 0x00000009120a7290 */ /* 0x000fe4000fffe03f */
[----:B------:R-:W-:Y:S02]  /*0210*/  UIADD3 UR8, UR20, UR9, URZ ;  /* 0x0000000914087290 */ /* 0x000fe4000fffe03f */
[----:B------:R-:W-:Y:S02]  /*0220*/  ULOP3.LUT UP0, URZ, UR10, 0x7, URZ, 0xc0, !UPT ;  /* 0x000000070a3f7892 */ /* 0x000fe4000f80c03f */
[----:B------:R-:W-:-:S04]  /*0230*/  ULOP3.LUT UP1, URZ, UR8, 0x7, URZ, 0xc0, !UPT ;  /* 0x00000007083f7892 */ /* 0x000fc8000f82c03f */
[----:B------:R-:W-:-:S06]  /*0240*/  UPLOP3.LUT UP0, UPT, UP0, UPT, UP1, 0xea, 0x0 ;  /* 0x000000000000789c */ /* 0x000fcc000070fd12 */
[----:B------:R-:W-:-:S13]  /*0250*/  PLOP3.LUT P0, PT, PT, PT, UP0, 0x80, 0x0 ;  /* 0x000000000000781c */ /* 0x000fda0003f0f008 */
[----:B------:R-:W-:Y:S05]  /*0260*/  @P0 BRA `(.L_x_0) ;  /* 0x0000010000000947 */ /* 0x000fea0003800000 */
[----:B------:R-:W-:-:S04]  /*0270*/  USHF.L.U32 UR8, UR6, 0x2, URZ ;  /* 0x0000000206087899 */ /* 0x000fc8000800063f */
[----:B------:R-:W-:-:S04]  /*0280*/  UIADD3 UR10, UR22, UR8, URZ ;  /* 0x00000008160a7290 */ /* 0x000fc8000fffe03f */
[----:B------:R-:W-:-:S06]  /*0290*/  ULOP3.LUT UP0, URZ, UR10, 0xf, URZ, 0xc0, !UPT ;  /* 0x0000000f0a3f7892 */ /* 0x000fcc000f80c03f */
[----:B------:R-:W-:-:S13]  /*02a0*/  PLOP3.LUT P0, PT, PT, PT, UP0, 0x80, 0x0 ;  /* 0x000000000000781c */ /* 0x000fda0003f0f008 */
[----:B------:R-:W-:Y:S05]  /*02b0*/  @P0 BRA `(.L_x_0) ;  /* 0x000000b000000947 */ /* 0x000fea0003800000 */
[----:B------:R-:W-:Y:S02]  /*02c0*/  UIADD3 UR8, UR24, UR8, URZ ;  /* 0x0000000818087290 */ /* 0x000fe4000fffe03f */
[----:B------:R-:W-:Y:S02]  /*02d0*/  UIADD3 UR10, UR26, UR9, URZ ;  /* 0x000000091a0a7290 */ /* 0x000fe4000fffe03f */
[----:B------:R-:W-:Y:S02]  /*02e0*/  ULOP3.LUT UP0, URZ, UR8, 0xf, URZ, 0xc0, !UPT ;  /* 0x0000000f083f7892 */ /* 0x000fe4000f80c03f */
[----:B------:R-:W-:-:S04]  /*02f0*/  ULOP3.LUT UP1, URZ, UR10, 0x7, URZ, 0xc0, !UPT ;  /* 0x000000070a3f7892 */ /* 0x000fc8000f82c03f */
[----:B------:R-:W-:-:S06]  /*0300*/  UPLOP3.LUT UP0, UPT, UP0, UPT, UP1, 0xea, 0x0 ;  /* 0x000000000000789c */ /* 0x000fcc000070fd12 */
[----:B------:R-:W-:-:S05]  /*0310*/  PLOP3.LUT P0, PT, PT, PT, UP0, 0x80, 0x0 ;  /* 0x000000000000781c */ /* 0x000fca0003f0f008 */
[----:B------:R-:W-:-:S04]  /*0320*/  @!UP0 UIADD3 UR8, UR4, UR9, URZ ;  /* 0x0000000904088290 */ /* 0x000fc8000fffe03f */
[----:B------:R-:W-:-:S04]  /*0330*/  @!UP0 ULOP3.LUT UP1, URZ, UR8, 0x7, URZ, 0xc0, !UPT ;  /* 0x00000007083f8892 */ /* 0x000fc8000f82c03f */
[----:B------:R-:W-:-:S06]  /*0340*/  @!UP0 USEL UR8, URZ, 0x1, UP1 ;  /* 0x000000013f088887 */ /* 0x000fcc0008800000 */
[----:B------:R-:W-:-:S05]  /*0350*/  @!P0 IMAD.U32 R0, RZ, RZ, UR8 ;  /* 0x00000008ff008e24 */ /* 0x000fca000f8e00ff */
[----:B------:R-:W-:Y:S02]  /*0360*/  @!P0 PRMT R2, R0, 0x7610, R2 ;  /* 0x0000761000028816 */ /* 0x000fe40000000002 */
.L_x_0:
[----:B------:R-:W2:Y:S02]  /*0370*/  S2R R0, SR_TID.X ;  /* 0x0000000000007919 */ /* 0x000ea40000002100 */
[----:B--2---:R-:W-:-:S05]  /*0380*/  IMAD.SHL.U32 R0, R0, 0x4, RZ ;  /* 0x0000000400007824 */ /* 0x004fca00078e00ff */
[----:B------:R-:W-:-:S13]  /*0390*/  ISETP.GE.AND P0, PT, R0, UR7, PT ;  /* 0x0000000700007c0c */ /* 0x000fda000bf06270 */
[----:B------:R-:W-:Y:S05]  /*03a0*/  @P0 EXIT ;  /* 0x000000000000094d */ /* 0x000fea0003800000 */
[----:B------:R-:W-:Y:S01]  /*03b0*/  USHF.L.U32 UR10, UR6, 0x1, URZ ;  /* 0x00000001060a7899 */ /* 0x000fe2000800063f */
[----:B------:R-:W-:Y:S01]  /*03c0*/  PRMT R2, R2, 0x9910, RZ ;  /* 0x0000991002027816 */ /* 0x000fe200000000ff */
[----:B------:R-:W-:Y:S01]  /*03d0*/  USHF.L.U64.HI UR11, UR6, 0x1, UR28 ;  /* 0x00000001060b7899 */ /* 0x000fe2000801021c */
[----:B------:R-:W-:Y:S01]  /*03e0*/  BSSY B0, `(.L_x_1) ;  /* 0x000015e000007945 */ /* 0x000fe20003800000 */
[----:B------:R-:W-:Y:S01]  /*03f0*/  UIADD3 UR12, UP3, UR10, 0x2, URZ ;  /* 0x000000020a0c7890 */ /* 0x000fe2000ff7e03f */
[----:B------:R-:W-:Y:S01]  /*0400*/  ISETP.NE.AND P0, PT, R2, RZ, PT ;  /* 0x000000ff0200720c */ /* 0x000fe20003f05270 */
[----:B------:R-:W-:Y:S01]  /*0410*/  ULEA UR9, UP0, UR6, 0x4, 0x2 ;  /* 0x0000000406097891 */ /* 0x000fe2000f80103f */
[----:B------:R-:W-:Y:S01]  /*0420*/  IMAD.MOV.U32 R16, RZ, RZ, R0 ;  /* 0x000000ffff107224 */ /* 0x000fe200078e0000 */
[----:B------:R-:W-:Y:S01]  /*0430*/  UIADD3 UR16, UP2, UR26, UR10, URZ ;  /* 0x0000000a1a107290 */ /* 0x000fe2000ff5e03f */
[----:B------:R-:W-:Y:S01]  /*0440*/  IMAD.MOV.U32 R17, RZ, RZ, RZ ;  /* 0x000000ffff117224 */ /* 0x000fe200078e00ff */
[----:B------:R-:W-:-:S02]  /*0450*/  UIADD3.X UR13, URZ, UR11, URZ, UP3, !UPT ;  /* 0x0000000b3f0d7290 */ /* 0x000fc40009ffe43f */
[----:B------:R-:W-:Y:S02]  /*0460*/  ULEA.HI.X UR10, UR6, URZ, UR28, 0x2, UP0 ;  /* 0x0000003f060a7291 */ /* 0x000fe400080f141c */
[----:B------:R-:W-:Y:S02]  /*0470*/  UIADD3 UR29, UP1, UR22, UR9, URZ ;  /* 0x00000009161d7290 */ /* 0x000fe4000ff3e03f */
[----:B------:R-:W-:Y:S02]  /*0480*/  UIADD3 UR31, UP3, UR18, UR12, URZ ;  /* 0x0000000c121f7290 */ /* 0x000fe4000ff7e03f */
[----:B------:R-:W-:Y:S02]  /*0490*/  UIADD3 UR9, UP0, UR24, UR9, URZ ;  /* 0x0000000918097290 */ /* 0x000fe4000ff1e03f */
[----:B------:R-:W-:Y:S02]  /*04a0*/  UIADD3 UR12, UP4, UR20, UR12, URZ ;  /* 0x0000000c140c7290 */ /* 0x000fe4000ff9e03f */
[----:B------:R-:W-:-:S02]  /*04b0*/  ULDC UR8, c[0x0][0x0] ;  /* 0x0000000000087ab9 */ /* 0x000fc40000000800 */
[----:B------:R-:W-:Y:S02]  /*04c0*/  UIADD3.X UR30, UR23, UR10, URZ, UP1, !UPT ;  /* 0x0000000a171e7290 */ /* 0x000fe40008ffe43f */
[----:B------:R-:W-:Y:S02]  /*04d0*/  UIADD3.X UR32, UR19, UR13, URZ, UP3, !UPT ;  /* 0x0000000d13207290 */ /* 0x000fe40009ffe43f */
[----:B------:R-:W-:Y:S02]  /*04e0*/  USHF.L.U32 UR8, UR8, 0x2, URZ ;  /* 0x0000000208087899 */ /* 0x000fe4000800063f */
[----:B------:R-:W-:Y:S02]  /*04f0*/  UIADD3.X UR11, UR27, UR11, URZ, UP2, !UPT ;  /* 0x0000000b1b0b7290 */ /* 0x000fe400097fe43f */
[----:B------:R-:W-:Y:S02]  /*0500*/  UIADD3.X UR10, UR25, UR10, URZ, UP0, !UPT ;  /* 0x0000000a190a7290 */ /* 0x000fe400087fe43f */
[----:B------:R-:W-:-:S02]  /*0510*/  UIADD3.X UR13, UR21, UR13, URZ, UP4, !UPT ;  /* 0x0000000d150d7290 */ /* 0x000fc4000a7fe43f */
.L_x_13:
[----:B0-2---:R-:W-:Y:S02]  /*0520*/  IMAD R5, R17, UR8, R0 ;  /* 0x0000000811057c24 */ /* 0x005fe4000f8e0200 */
[----:B------:R-:W-:-:S02]  /*0530*/  IMAD.U32 R14, RZ, RZ, UR12 ;  /* 0x0000000cff0e7e24 */ /* 0x000fc4000f8e00ff */
[----:B------:R-:W-:Y:S01]  /*0540*/  IMAD.U32 R15, RZ, RZ, UR13 ;  /* 0x0000000dff0f7e24 */ /* 0x000fe2000f8e00ff */
[----:B-1----:R-:W-:Y:S01]  /*0550*/  SHF.R.S32.HI R4, RZ, 0x1f, R5 ;  /* 0x0000001fff047819 */ /* 0x002fe20000011405 */
[----:B------:R-:W-:Y:S02]  /*0560*/  IMAD.U32 R6, RZ, RZ, UR16 ;  /* 0x00000010ff067e24 */ /* 0x000fe4000f8e00ff */
[----:B------:R-:W-:Y:S02]  /*0570*/  IMAD.U32 R7, RZ, RZ, UR11 ;  /* 0x0000000bff077e24 */ /* 0x000fe4000f8e00ff */
[----:B------:R-:W-:Y:S02]  /*0580*/  IMAD.U32 R12, RZ, RZ, UR29 ;  /* 0x0000001dff0c7e24 */ /* 0x000fe4000f8e00ff */
[----:B------:R-:W-:Y:S02]  /*0590*/  IMAD.U32 R13, RZ, RZ, UR30 ;  /* 0x0000001eff0d7e24 */ /* 0x000fe4000f8e00ff */
[----:B------:R-:W-:-:S02]  /*05a0*/  IMAD.U32 R2, RZ, RZ, UR9 ;  /* 0x00000009ff027e24 */ /* 0x000fc4000f8e00ff */
[----:B0-----:R-:W-:Y:S02]  /*05b0*/  IMAD.U32 R3, RZ, RZ, UR10 ;  /* 0x0000000aff037e24 */ /* 0x001fe4000f8e00ff */
[----:B------:R-:W-:-:S04]  /*05c0*/  IMAD.WIDE R14, R5, 0x2, R14 ;  /* 0x00000002050e7825 */ /* 0x000fc800078e020e */
[----:B------:R-:W-:-:S04]  /*05d0*/  IMAD.WIDE R6, R5, 0x2, R6 ;  /* 0x0000000205067825 */ /* 0x000fc800078e0206 */
[----:B------:R-:W-:-:S04]  /*05e0*/  IMAD.WIDE R12, R5, 0x4, R12 ;  /* 0x00000004050c7825 */ /* 0x000fc800078e020c */
[----:B------:R-:W-:Y:S01]  /*05f0*/  IMAD.WIDE R2, R5, 0x4, R2 ;  /* 0x0000000405027825 */ /* 0x000fe200078e0202 */
[----:B------:R-:W-:Y:S05]  /*0600*/  @!P0 BRA `(.L_x_2) ;  /* 0x0000022000008947 */ /* 0x000fea0003800000 */
[----:B------:R-:W-:-:S04]  /*0610*/  IADD3 R6, P1, R16, UR6, RZ ;  /* 0x0000000610067c10 */ /* 0x000fc8000ff3e0ff */
[----:B------:R-:W-:Y:S01]  /*0620*/  LEA.HI.X.SX32 R5, R16, UR28, 0x1, P1 ;  /* 0x0000001c10057c11 */ /* 0x000fe200088f0eff */
[----:B------:R-:W-:-:S03]  /*0630*/  IMAD.SHL.U32 R18, R6, 0x2, RZ ;  /* 0x0000000206127824 */ /* 0x000fc600078e00ff */
[----:B------:R-:W-:Y:S02]  /*0640*/  SHF.L.U64.HI R4, R6, 0x1, R5 ;  /* 0x0000000106047819 */ /* 0x000fe40000010205 */
[----:B------:R-:W-:Y:S01]  /*0650*/  IADD3 R20, P1, R18, UR18, RZ ;  /* 0x0000001212147c10 */ /* 0x000fe2000ff3e0ff */
[----:B------:R-:W-:Y:S01]  /*0660*/  IMAD.SHL.U32 R8, R6, 0x4, RZ ;  /* 0x0000000406087824 */ /* 0x000fe200078e00ff */
[----:B------:R-:W-:Y:S02]  /*0670*/  IADD3 R26, P2, R18, UR20, RZ ;  /* 0x00000014121a7c10 */ /* 0x000fe4000ff5e0ff */
[----:B------:R-:W-:Y:S02]  /*0680*/  IADD3.X R21, R4, UR19, RZ, P1, !PT ;  /* 0x0000001304157c10 */ /* 0x000fe40008ffe4ff */
[----:B------:R-:W-:Y:S02]  /*0690*/  IADD3 R18, P1, R18, UR26, RZ ;  /* 0x0000001a12127c10 */ /* 0x000fe4000ff3e0ff */
[----:B------:R-:W-:-:S02]  /*06a0*/  IADD3.X R27, R4, UR21, RZ, P2, !PT ;  /* 0x00000015041b7c10 */ /* 0x000fc400097fe4ff */
[----:B------:R-:W-:Y:S01]  /*06b0*/  IADD3.X R19, R4, UR27, RZ, P1, !PT ;  /* 0x0000001b04137c10 */ /* 0x000fe20008ffe4ff */
[----:B------:R-:W2:Y:S01]  /*06c0*/  LDG.E.64 R20, [R20.64] ;  /* 0x0000000e14147981 */ /* 0x000ea2000c1e1b00 */
[----:B------:R-:W-:Y:S02]  /*06d0*/  IADD3 R4, P1, R8, UR22, RZ ;  /* 0x0000001608047c10 */ /* 0x000fe4000ff3e0ff */
[----:B------:R-:W-:Y:S01]  /*06e0*/  SHF.L.U64.HI R6, R6, 0x2, R5 ;  /* 0x0000000206067819 */ /* 0x000fe20000010205 */
[----:B------:R-:W3:Y:S01]  /*06f0*/  LDG.E.64 R26, [R26.64] ;  /* 0x0000000e1a1a7981 */ /* 0x000ee2000c1e1b00 */
[----:B------:R-:W-:Y:S02]  /*0700*/  IADD3 R8, P2, R8, UR24, RZ ;  /* 0x0000001808087c10 */ /* 0x000fe4000ff5e0ff */
[C---:B------:R-:W-:Y:S01]  /*0710*/  IADD3.X R5, R6.reuse, UR23, RZ, P1, !PT ;  /* 0x0000001706057c10 */ /* 0x040fe20008ffe4ff */
[----:B------:R-:W4:Y:S01]  /*0720*/  LDG.E.64 R18, [R18.64] ;  /* 0x0000000e12127981 */ /* 0x000f22000c1e1b00 */
[----:B------:R-:W-:-:S04]  /*0730*/  IADD3.X R9, R6, UR25, RZ, P2, !PT ;  /* 0x0000001906097c10 */ /* 0x000fc800097fe4ff */
[----:B------:R-:W5:Y:S04]  /*0740*/  LDG.E.128 R4, [R4.64] ;  /* 0x0000000e04047981 */ /* 0x000f68000c1e1d00 */
[----:B------:R-:W5:Y:S01]  /*0750*/  LDG.E.128 R8, [R8.64] ;  /* 0x0000000e08087981 */ /* 0x000f62000c1e1d00 */
[C-C-:B--2---:R-:W-:Y:S02]  /*0760*/  SHF.R.U64 R31, R20.reuse, 0x10, R21.reuse ;  /* 0x00000010141f7819 */ /* 0x144fe40000001215 */
[----:B------:R-:W-:Y:S02]  /*0770*/  SHF.R.U32.HI R30, RZ, 0x10, R21 ;  /* 0x00000010ff1e7819 */ /* 0x000fe40000011615 */
[----:B------:R-:W-:Y:S02]  /*0780*/  PRMT R22, R20, 0x7610, R22 ;  /* 0x0000761014167816 */ /* 0x000fe40000000016 */
[----:B---3--:R-:W-:-:S02]  /*0790*/  SHF.R.U64 R24, R26, 0x10, R27 ;  /* 0x000000101a187819 */ /* 0x008fc4000000121b */
[----:B------:R-:W-:Y:S02]  /*07a0*/  PRMT R25, R26, 0x7610, R25 ;  /* 0x000076101a197816 */ /* 0x000fe40000000019 */
[----:B------:R-:W-:Y:S02]  /*07b0*/  SHF.R.U32.HI R29, RZ, 0x10, R27 ;  /* 0x00000010ff1d7819 */ /* 0x000fe4000001161b */
[----:B------:R-:W-:Y:S02]  /*07c0*/  PRMT R23, R27, 0x7610, R23 ;  /* 0x000076101b177816 */ /* 0x000fe40000000017 */
[C-C-:B----4-:R-:W-:Y:S02]  /*07d0*/  SHF.R.U64 R20, R18.reuse, 0x10, R19.reuse ;  /* 0x0000001012147819 */ /* 0x150fe40000001213 */
[----:B------:R-:W-:Y:S02]  /*07e0*/  PRMT R28, R18, 0x7610, R28 ;  /* 0x00007610121c7816 */ /* 0x000fe4000000001c */
[----:B------:R-:W-:-:S02]  /*07f0*/  SHF.R.U32.HI R18, RZ, 0x10, R19 ;  /* 0x00000010ff127819 */ /* 0x000fc40000011613 */
[----:B------:R-:W-:Y:S02]  /*0800*/  PRMT R26, R31, 0x7610, R26 ;  /* 0x000076101f1a7816 */ /* 0x000fe4000000001a */
[----:B------:R-:W-:Y:S01]  /*0810*/  PRMT R27, R30, 0x7610, R27 ;  /* 0x000076101e1b7816 */ /* 0x000fe2000000001b */
[----:B------:R-:W-:Y:S05]  /*0820*/  BRA `(.L_x_3) ;  /* 0x0000044000007947 */ /* 0x000fea0003800000 */
.L_x_2:
[C---:B------:R-:W-:Y:S02]  /*0830*/  IADD3 R8, R16.reuse, 0x1, RZ ;  /* 0x0000000110087810 */ /* 0x040fe40007ffe0ff */
[C---:B------:R-:W-:Y:S02]  /*0840*/  IADD3 R9, R16.reuse, 0x2, RZ ;  /* 0x0000000210097810 */ /* 0x040fe40007ffe0ff */
[----:B------:R-:W-:Y:S02]  /*0850*/  IADD3 R10, R16, 0x3, RZ ;  /* 0x00000003100a7810 */ /* 0x000fe40007ffe0ff */
[----:B------:R-:W-:Y:S02]  /*0860*/  ISETP.GE.AND P1, PT, R8, UR7, PT ;  /* 0x0000000708007c0c */ /* 0x000fe4000bf26270 */
[----:B------:R-:W-:-:S02]  /*0870*/  ISETP.GE.AND P2, PT, R9, UR7, PT ;  /* 0x0000000709007c0c */ /* 0x000fc4000bf46270 */
[----:B------:R-:W-:Y:S02]  /*0880*/  ISETP.GE.AND P3, PT, R10, UR7, PT ;  /* 0x000000070a007c0c */ /* 0x000fe4000bf66270 */
[----:B------:R-:W-:-:S04]  /*0890*/  LEA R8, P4, R5, UR31, 0x1 ;  /* 0x0000001f05087c11 */ /* 0x000fc8000f8808ff */
[----:B------:R-:W-:-:S03]  /*08a0*/  LEA.HI.X R9, R5, UR32, R4, 0x1, P4 ;  /* 0x0000002005097c11 */ /* 0x000fc6000a0f0c04 */
[----:B------:R-:W-:Y:S02]  /*08b0*/  @P1 PRMT R20, RZ, 0x7610, R20 ;  /* 0x00007610ff141816 */ /* 0x000fe40000000014 */
[----:B------:R-:W-:Y:S02]  /*08c0*/  @P2 PRMT R19, RZ, 0x7610, R19 ;  /* 0x00007610ff132816 */ /* 0x000fe40000000013 */
[----:B------:R-:W-:Y:S02]  /*08d0*/  @P3 PRMT R18, RZ, 0x7610, R18 ;  /* 0x00007610ff123816 */ /* 0x000fe40000000012 */
[----:B------:R0:W5:Y:S01]  /*08e0*/  @!P1 LDG.E.U16 R20, [R6.64+0x2] ;  /* 0x0000020e06149981 */ /* 0x000162000c1e1500 */
[----:B------:R-:W-:Y:S02]  /*08f0*/  @P1 PRMT R26, RZ, 0x7610, R26 ;  /* 0x00007610ff1a1816 */ /* 0x000fe4000000001a */
[----:B------:R-:W-:Y:S01]  /*0900*/  @P2 PRMT R21, RZ, 0x7610, R21 ;  /* 0x00007610ff152816 */ /* 0x000fe20000000015 */
[----:B------:R0:W5:Y:S01]  /*0910*/  @!P2 LDG.E.U16 R19, [R6.64+0x4] ;  /* 0x0000040e0613a981 */ /* 0x000162000c1e1500 */
[----:B------:R-:W-:-:S03]  /*0920*/  @P3 PRMT R27, RZ, 0x7610, R27 ;  /* 0x00007610ff1b3816 */ /* 0x000fc6000000001b */
[----:B------:R0:W5:Y:S01]  /*0930*/  @!P3 LDG.E.U16 R18, [R6.64+0x6] ;  /* 0x0000060e0612b981 */ /* 0x000162000c1e1500 */
[----:B------:R-:W-:Y:S01]  /*0940*/  ISETP.GE.AND P4, PT, R16, UR7, PT ;  /* 0x0000000710007c0c */ /* 0x000fe2000bf86270 */
[----:B------:R-:W-:Y:S01]  /*0950*/  BSSY B1, `(.L_x_4) ;  /* 0x0000021000017945 */ /* 0x000fe20003800000 */
[----:B------:R-:W-:Y:S01]  /*0960*/  @P1 PRMT R24, RZ, 0x7610, R24 ;  /* 0x00007610ff181816 */ /* 0x000fe20000000018 */
[----:B------:R2:W5:Y:S01]  /*0970*/  @!P1 LDG.E.U16 R26, [R8.64] ;  /* 0x0000000e081a9981 */ /* 0x000562000c1e1500 */
[----:B------:R-:W-:-:S03]  /*0980*/  @P2 PRMT R23, RZ, 0x7610, R23 ;  /* 0x00007610ff172816 */ /* 0x000fc60000000017 */
[----:B------:R2:W5:Y:S04]  /*0990*/  @!P2 LDG.E.U16 R21, [R8.64+0x2] ;  /* 0x0000020e0815a981 */ /* 0x000568000c1e1500 */
[----:B------:R2:W5:Y:S02]  /*09a0*/  @!P3 LDG.E.U16 R27, [R8.64+0x4] ;  /* 0x0000040e081bb981 */ /* 0x000564000c1e1500 */
[----:B------:R-:W-:Y:S01]  /*09b0*/  @P4 PRMT R28, RZ, 0x7610, R28 ;  /* 0x00007610ff1c4816 */ /* 0x000fe2000000001c */
[----:B------:R-:W-:Y:S01]  /*09c0*/  @P4 IMAD.MOV.U32 R4, RZ, RZ, RZ ;  /* 0x000000ffff044224 */ /* 0x000fe200078e00ff */
[----:B------:R-:W-:Y:S02]  /*09d0*/  @P4 PRMT R22, RZ, 0x7610, R22 ;  /* 0x00007610ff164816 */ /* 0x000fe40000000016 */
[----:B------:R-:W-:Y:S01]  /*09e0*/  @P4 PRMT R25, RZ, 0x7610, R25 ;  /* 0x00007610ff194816 */ /* 0x000fe20000000019 */
[----:B--2---:R-:W-:Y:S01]  /*09f0*/  @P4 IMAD.MOV.U32 R8, RZ, RZ, RZ ;  /* 0x000000ffff084224 */ /* 0x004fe200078e00ff */
[----:B------:R-:W-:Y:S05]  /*0a00*/  @P4 BRA `(.L_x_5) ;  /* 0x0000015000004947 */ /* 0x000fea0003800000 */
[----:B0-----:R-:W-:-:S04]  /*0a10*/  IADD3 R4, P4, R16, UR6, RZ ;  /* 0x0000000610047c10 */ /* 0x001fc8000ff9e0ff */
[----:B------:R-:W-:Y:S01]  /*0a20*/  LEA.HI.X.SX32 R5, R16, UR28, 0x1, P4 ;  /* 0x0000001c10057c11 */ /* 0x000fe2000a0f0eff */
[C---:B------:R-:W-:Y:S02]  /*0a30*/  IMAD.SHL.U32 R6, R4.reuse, 0x2, RZ ;  /* 0x0000000204067824 */ /* 0x040fe400078e00ff */
[C---:B------:R-:W-:Y:S01]  /*0a40*/  IMAD.SHL.U32 R8, R4.reuse, 0x4, RZ ;  /* 0x0000000404087824 */ /* 0x040fe200078e00ff */
[----:B------:R-:W-:Y:S02]  /*0a50*/  SHF.L.U64.HI R7, R4, 0x1, R5 ;  /* 0x0000000104077819 */ /* 0x000fe40000010205 */
[C---:B------:R-:W-:Y:S02]  /*0a60*/  IADD3 R30, P5, R6.reuse, UR18, RZ ;  /* 0x00000012061e7c10 */ /* 0x040fe4000ffbe0ff */
[----:B------:R-:W-:Y:S02]  /*0a70*/  IADD3 R10, P4, R6, UR20, RZ ;  /* 0x00000014060a7c10 */ /* 0x000fe4000ff9e0ff */
[----:B------:R-:W-:-:S02]  /*0a80*/  IADD3.X R31, R7, UR19, RZ, P5, !PT ;  /* 0x00000013071f7c10 */ /* 0x000fc4000affe4ff */
[----:B------:R-:W-:Y:S02]  /*0a90*/  SHF.L.U64.HI R9, R4, 0x2, R5 ;  /* 0x0000000204097819 */ /* 0x000fe40000010205 */
[----:B------:R-:W-:Y:S01]  /*0aa0*/  IADD3 R4, P5, R8, UR22, RZ ;  /* 0x0000001608047c10 */ /* 0x000fe2000ffbe0ff */
[----:B------:R0:W5:Y:S01]  /*0ab0*/  LDG.E.U16 R22, [R30.64] ;  /* 0x0000000e1e167981 */ /* 0x000162000c1e1500 */
[----:B------:R-:W-:Y:S02]  /*0ac0*/  IADD3.X R11, R7, UR21, RZ, P4, !PT ;  /* 0x00000015070b7c10 */ /* 0x000fe4000a7fe4ff */
[----:B------:R-:W-:Y:S02]  /*0ad0*/  IADD3 R6, P6, R6, UR26, RZ ;  /* 0x0000001a06067c10 */ /* 0x000fe4000ffde0ff */
[----:B------:R-:W-:Y:S01]  /*0ae0*/  IADD3 R8, P4, R8, UR24, RZ ;  /* 0x0000001808087c10 */ /* 0x000fe2000ff9e0ff */
[----:B------:R0:W5:Y:S01]  /*0af0*/  LDG.E.U16 R25, [R10.64] ;  /* 0x0000000e0a197981 */ /* 0x000162000c1e1500 */
[----:B------:R-:W-:-:S02]  /*0b00*/  IADD3.X R5, R9, UR23, RZ, P5, !PT ;  /* 0x0000001709057c10 */ /* 0x000fc4000affe4ff */
[----:B------:R-:W-:Y:S02]  /*0b10*/  IADD3.X R7, R7, UR27, RZ, P6, !PT ;  /* 0x0000001b07077c10 */ /* 0x000fe4000b7fe4ff */
[----:B------:R-:W-:Y:S01]  /*0b20*/  IADD3.X R9, R9, UR25, RZ, P4, !PT ;  /* 0x0000001909097c10 */ /* 0x000fe2000a7fe4ff */
[----:B------:R0:W5:Y:S04]  /*0b30*/  LDG.E R4, [R4.64] ;  /* 0x0000000e04047981 */ /* 0x000168000c1e1900 */
[----:B------:R0:W5:Y:S04]  /*0b40*/  LDG.E.U16 R28, [R6.64] ;  /* 0x0000000e061c7981 */ /* 0x000168000c1e1500 */
[----:B------:R0:W5:Y:S02]  /*0b50*/  LDG.E R8, [R8.64] ;  /* 0x0000000e08087981 */ /* 0x000164000c1e1900 */
.L_x_5:
[----:B0-----:R-:W-:Y:S05]  /*0b60*/  BSYNC B1 ;  /* 0x0000000000017941 */ /* 0x001fea0003800000 */
.L_x_4:
[----:B------:R-:W-:Y:S01]  /*0b70*/  @P3 PRMT R29, RZ, 0x7610, R29 ;  /* 0x00007610ff1d3816 */ /* 0x000fe2000000001d */
[----:B------:R-:W-:Y:S01]  /*0b80*/  @P1 IMAD.MOV.U32 R5, RZ, RZ, RZ ;  /* 0x000000ffff051224 */ /* 0x000fe200078e00ff */
[----:B------:R0:W5:Y:S01]  /*0b90*/  @!P1 LDG.E.U16 R24, [R14.64] ;  /* 0x0000000e0e189981 */ /* 0x000162000c1e1500 */
[----:B------:R-:W-:-:S02]  /*0ba0*/  @P1 IMAD.MOV.U32 R9, RZ, RZ, RZ ;  /* 0x000000ffff091224 */ /* 0x000fc400078e00ff */
[----:B------:R-:W-:Y:S01]  /*0bb0*/  @P2 IMAD.MOV.U32 R6, RZ, RZ, RZ ;  /* 0x000000ffff062224 */ /* 0x000fe200078e00ff */
[----:B------:R0:W5:Y:S01]  /*0bc0*/  @!P2 LDG.E.U16 R23, [R14.64+0x2] ;  /* 0x0000020e0e17a981 */ /* 0x000162000c1e1500 */
[----:B------:R-:W-:Y:S02]  /*0bd0*/  @P2 IMAD.MOV.U32 R10, RZ, RZ, RZ ;  /* 0x000000ffff0a2224 */ /* 0x000fe400078e00ff */
[----:B------:R-:W-:Y:S01]  /*0be0*/  @P3 IMAD.MOV.U32 R7, RZ, RZ, RZ ;  /* 0x000000ffff073224 */ /* 0x000fe200078e00ff */
[----:B------:R0:W5:Y:S01]  /*0bf0*/  @!P3 LDG.E.U16 R29, [R14.64+0x4] ;  /* 0x0000040e0e1db981 */ /* 0x000162000c1e1500 */
[----:B------:R-:W-:-:S03]  /*0c00*/  @P3 IMAD.MOV.U32 R11, RZ, RZ, RZ ;  /* 0x000000ffff0b3224 */ /* 0x000fc600078e00ff */
[----:B------:R0:W5:Y:S04]  /*0c10*/  @!P1 LDG.E R5, [R12.64] ;  /* 0x0000000e0c059981 */ /* 0x000168000c1e1900 */
[----:B------:R0:W5:Y:S04]  /*0c20*/  @!P1 LDG.E R9, [R2.64] ;  /* 0x0000000e02099981 */ /* 0x000168000c1e1900 */
[----:B------:R0:W5:Y:S04]  /*0c30*/  @!P2 LDG.E R6, [R12.64+0x4] ;  /* 0x0000040e0c06a981 */ /* 0x000168000c1e1900 */
[----:B------:R0:W5:Y:S04]  /*0c40*/  @!P2 LDG.E R10, [R2.64+0x4] ;  /* 0x0000040e020aa981 */ /* 0x000168000c1e1900 */
[----:B------:R0:W5:Y:S04]  /*0c50*/  @!P3 LDG.E R7, [R12.64+0x8] ;  /* 0x0000080e0c07b981 */ /* 0x000168000c1e1900 */
[----:B------:R0:W5:Y:S02]  /*0c60*/  @!P3 LDG.E R11, [R2.64+0x8] ;  /* 0x0000080e020bb981 */ /* 0x000164000c1e1900 */
.L_x_3:
[----:B------:R-:W-:Y:S02]  /*0c70*/  ISETP.NE.AND P1, PT, RZ, c[0x0][0xd20], PT ;  /* 0x00034800ff007a0c */ /* 0x000fe40003f25270 */
[----:B-----5:R-:W-:-:S02]  /*0c80*/  PRMT R31, R25, 0x9910, RZ ;  /* 0x00009910191f7816 */ /* 0x020fc400000000ff */
[----:B------:R-:W-:Y:S02]  /*0c90*/  PRMT R33, R24, 0x9910, RZ ;  /* 0x0000991018217816 */ /* 0x000fe400000000ff */
[----:B------:R-:W-:Y:S02]  /*0ca0*/  PRMT R30, R23, 0x9910, RZ ;  /* 0x00009910171e7816 */ /* 0x000fe400000000ff */
[----:B------:R-:W-:Y:S02]  /*0cb0*/  PRMT R32, R29, 0x9910, RZ ;  /* 0x000099101d207816 */ /* 0x000fe400000000ff */
[----:B------:R-:W-:Y:S02]  /*0cc0*/  LEA.HI.SX32 R22, R31, R22, 0x11 ;  /* 0x000000161f167211 */ /* 0x000fe400078f8aff */
[----:B------:R-:W-:Y:S02]  /*0cd0*/  LEA.HI.SX32 R31, R33, R26, 0x11 ;  /* 0x0000001a211f7211 */ /* 0x000fe400078f8aff */
[----:B------:R-:W-:-:S02]  /*0ce0*/  PRMT R26, RZ, 0x5410, R28 ;  /* 0x00005410ff1a7816 */ /* 0x000fc4000000001c */
[----:B------:R-:W-:Y:S02]  /*0cf0*/  LEA.HI.SX32 R30, R30, R21, 0x11 ;  /* 0x000000151e1e7211 */ /* 0x000fe400078f8aff */
[----:B------:R-:W-:Y:S01]  /*0d00*/  LEA.HI.SX32 R32, R32, R27, 0x11 ;  /* 0x0000001b20207211 */ /* 0x000fe200078f8aff */
[----:B-1----:R-:W-:Y:S01]  /*0d10*/  FMUL.FTZ R26, R26, UR17 ;  /* 0x000000111a1a7c20 */ /* 0x002fe20008410000 */
[----:B------:R-:W-:Y:S02]  /*0d20*/  PRMT R21, R25, 0x5410, R22 ;  /* 0x0000541019157816 */ /* 0x000fe40000000016 */
[----:B------:R-:W-:Y:S02]  /*0d30*/  PRMT R22, R24, 0x5410, R31 ;  /* 0x0000541018167816 */ /* 0x000fe4000000001f */
[----:B------:R-:W-:Y:S02]  /*0d40*/  PRMT R23, R23, 0x5410, R30 ;  /* 0x0000541017177816 */ /* 0x000fe4000000001e */
[----:B------:R-:W-:Y:S01]  /*0d50*/  PRMT R24, R29, 0x5410, R32 ;  /* 0x000054101d187816 */ /* 0x000fe20000000020 */
[----:B------:R-:W-:Y:S05]  /*0d60*/  @!P1 BRA `(.L_x_6) ;  /* 0x0000039000009947 */ /* 0x000fea0003800000 */
[----:B------:R-:W-:Y:S01]  /*0d70*/  PRMT R25, RZ, 0x5410, R20 ;  /* 0x00005410ff197816 */ /* 0x000fe20000000014 */
[----:B------:R-:W-:Y:S01]  /*0d80*/  FMUL.FTZ R28, R26, R26 ;  /* 0x0000001a1a1c7220 */ /* 0x000fe20000410000 */
[----:B------:R-:W-:Y:S01]  /*0d90*/  PRMT R19, RZ, 0x5410, R19 ;  /* 0x00005410ff137816 */ /* 0x000fe20000000013 */
[----:B------:R-:W1:Y:S01]  /*0da0*/  MUFU.RCP R27, c[0x0][0xd14] ;  /* 0x00034500001b7b08 */ /* 0x000e620000001000 */
[----:B------:R-:W-:Y:S01]  /*0db0*/  PRMT R18, RZ, 0x5410, R18 ;  /* 0x00005410ff127816 */ /* 0x000fe20000000012 */
[----:B------:R-:W-:-:S02]  /*0dc0*/  FMUL.FTZ R25, R25, UR17 ;  /* 0x0000001119197c20 */ /* 0x000fc40008410000 */
[----:B------:R-:W-:Y:S02]  /*0dd0*/  FFMA.FTZ R29, R28, -c[0x0][0xd0c], R28 ;  /* 0x800343001c1d7a23 */ /* 0x000fe4000001001c */
[----:B------:R-:W-:Y:S02]  /*0de0*/  FMUL.FTZ R28, R25, R25 ;  /* 0x00000019191c7220 */ /* 0x000fe40000410000 */
[----:B------:R-:W-:Y:S01]  /*0df0*/  FMUL.FTZ R19, R19, UR17 ;  /* 0x0000001113137c20 */ /* 0x000fe20008410000 */
[----:B------:R-:W-:Y:S01]  /*0e00*/  MUFU.RCP R20, c[0x0][0xd10] ;  /* 0x0003440000147b08 */ /* 0x000fe20000001000 */
[----:B------:R-:W-:Y:S02]  /*0e10*/  FFMA.FTZ R30, R28, -c[0x0][0xd0c], R28 ;  /* 0x800343001c1e7a23 */ /* 0x000fe4000001001c */
[----:B------:R-:W-:Y:S02]  /*0e20*/  FMUL.FTZ R18, R18, UR17 ;  /* 0x0000001112127c20 */ /* 0x000fe40008410000 */
[----:B------:R-:W-:-:S02]  /*0e30*/  FFMA.FTZ R8, R8, c[0x0][0xd0c], R29 ;  /* 0x0003430008087a23 */ /* 0x000fc4000001001d */
[----:B------:R-:W-:Y:S02]  /*0e40*/  FFMA.FTZ R9, R9, c[0x0][0xd0c], R30 ;  /* 0x0003430009097a23 */ /* 0x000fe4000001001e */
[----:B------:R-:W-:Y:S02]  /*0e50*/  FMUL.FTZ R29, R19, R19 ;  /* 0x00000013131d7220 */ /* 0x000fe40000410000 */
[----:B------:R-:W-:Y:S02]  /*0e60*/  FMUL.FTZ R30, R18, R18 ;  /* 0x00000012121e7220 */ /* 0x000fe40000410000 */
[----:B------:R-:W-:Y:S02]  /*0e70*/  FFMA.FTZ R29, R29, -c[0x0][0xd0c], R29 ;  /* 0x800343001d1d7a23 */ /* 0x000fe4000001001d */
[----:B------:R-:W-:Y:S02]  /*0e80*/  FFMA.FTZ R30, R30, -c[0x0][0xd0c], R30 ;  /* 0x800343001e1e7a23 */ /* 0x000fe4000001001e */
[----:B------:R-:W-:-:S02]  /*0e90*/  FFMA.FTZ R10, R10, c[0x0][0xd0c], R29 ;  /* 0x000343000a0a7a23 */ /* 0x000fc4000001001d */
[----:B------:R-:W-:Y:S02]  /*0ea0*/  FFMA.FTZ R11, R11, c[0x0][0xd0c], R30 ;  /* 0x000343000b0b7a23 */ /* 0x000fe4000001001e */
[-C--:B-1----:R-:W-:Y:S02]  /*0eb0*/  FMUL.FTZ R28, R8, R27.reuse ;  /* 0x0000001b081c7220 */ /* 0x082fe40000410000 */
[-C--:B------:R-:W-:Y:S02]  /*0ec0*/  FMUL.FTZ R32, R10, R27.reuse ;  /* 0x0000001b0a207220 */ /* 0x080fe40000410000 */
[-C--:B------:R-:W-:Y:S02]  /*0ed0*/  FMUL.FTZ R33, R11, R27.reuse ;  /* 0x0000001b0b217220 */ /* 0x080fe40000410000 */
[----:B------:R-:W-:Y:S01]  /*0ee0*/  FMUL.FTZ R31, R9, R27 ;  /* 0x0000001b091f7220 */ /* 0x000fe20000410000 */
[----:B------:R-:W1:Y:S01]  /*0ef0*/  MUFU.SQRT R28, R28 ;  /* 0x0000001c001c7308 */ /* 0x000e620000002000 */
[----:B------:R-:W-:-:S02]  /*0f00*/  FFMA.FTZ R19, R19, -c[0x0][0xd08], R19 ;  /* 0x8003420013137a23 */ /* 0x000fc40000010013 */
[----:B------:R-:W-:Y:S02]  /*0f10*/  FFMA.FTZ R18, R18, -c[0x0][0xd08], R18 ;  /* 0x8003420012127a23 */ /* 0x000fe40000010012 */
[----:B------:R-:W-:Y:S02]  /*0f20*/  FFMA.FTZ R6, R6, c[0x0][0xd08], R19 ;  /* 0x0003420006067a23 */ /* 0x000fe40000010013 */
[----:B------:R-:W-:Y:S01]  /*0f30*/  FFMA.FTZ R7, R7, c[0x0][0xd08], R18 ;  /* 0x0003420007077a23 */ /* 0x000fe20000010012 */
[----:B------:R2:W3:Y:S08]  /*0f40*/  MUFU.SQRT R29, R31 ;  /* 0x0000001f001d7308 */ /* 0x0004f00000002000 */
[----:B------:R-:W4:Y:S01]  /*0f50*/  MUFU.SQRT R32, R32 ;  /* 0x0000002000207308 */ /* 0x000f220000002000 */
[----:B-1----:R-:W-:-:S02]  /*0f60*/  FADD.FTZ R30, R28, c[0x0][0xd18] ;  /* 0x000346001c1e7621 */ /* 0x002fc40000010000 */
[----:B--2---:R-:W-:Y:S02]  /*0f70*/  FFMA.FTZ R31, R26, -c[0x0][0xd08], R26 ;  /* 0x800342001a1f7a23 */ /* 0x004fe4000001001a */
[----:B------:R-:W-:Y:S02]  /*0f80*/  FFMA.FTZ R26, R25, -c[0x0][0xd08], R25 ;  /* 0x80034200191a7a23 */ /* 0x000fe40000010019 */
[----:B------:R-:W-:Y:S01]  /*0f90*/  FFMA.FTZ R4, R4, c[0x0][0xd08], R31 ;  /* 0x0003420004047a23 */ /* 0x000fe2000001001f */
[----:B------:R-:W1:Y:S01]  /*0fa0*/  MUFU.SQRT R33, R33 ;  /* 0x0000002100217308 */ /* 0x000e620000002000 */
[----:B---3--:R-:W-:Y:S02]  /*0fb0*/  FADD.FTZ R29, R29, c[0x0][0xd18] ;  /* 0x000346001d1d7621 */ /* 0x008fe40000010000 */
[----:B------:R-:W-:Y:S02]  /*0fc0*/  FFMA.FTZ R5, R5, c[0x0][0xd08], R26 ;  /* 0x0003420005057a23 */ /* 0x000fe4000001001a */
[----:B------:R-:W-:-:S02]  /*0fd0*/  FMUL.FTZ R19, R4, R20 ;  /* 0x0000001404137220 */ /* 0x000fc40000410000 */
[-C--:B------:R-:W-:Y:S01]  /*0fe0*/  FMUL.FTZ R18, R5, R20.reuse ;  /* 0x0000001405127220 */ /* 0x080fe20000410000 */
[----:B------:R-:W2:Y:S01]  /*0ff0*/  MUFU.RCP R30, R30 ;  /* 0x0000001e001e7308 */ /* 0x000ea20000001000 */
[----:B----4-:R-:W-:Y:S02]  /*1000*/  FADD.FTZ R27, R32, c[0x0][0xd18] ;  /* 0x00034600201b7621 */ /* 0x010fe40000010000 */
[-C--:B------:R-:W-:Y:S02]  /*1010*/  FMUL.FTZ R26, R6, R20.reuse ;  /* 0x00000014061a7220 */ /* 0x080fe40000410000 */
[----:B------:R-:W-:Y:S02]  /*1020*/  FMUL.FTZ R25, R7, R20 ;  /* 0x0000001407197220 */ /* 0x000fe40000410000 */
[----:B-1----:R-:W-:Y:S01]  /*1030*/  FADD.FTZ R28, R33, c[0x0][0xd18] ;  /* 0x00034600211c7621 */ /* 0x002fe20000010000 */
[----:B------:R-:W1:Y:S01]  /*1040*/  MUFU.RCP R29, R29 ;  /* 0x0000001d001d7308 */ /* 0x000e620000001000 */
[----:B--2---:R-:W-:-:S07]  /*1050*/  FMUL.FTZ R30, R19, R30 ;  /* 0x0000001e131e7220 */ /* 0x004fce0000410000 */
[----:B------:R-:W2:Y:S01]  /*1060*/  MUFU.RCP R27, R27 ;  /* 0x0000001b001b7308 */ /* 0x000ea20000001000 */
[----:B------:R-:W-:-:S07]  /*1070*/  FFMA.FTZ R30, R21, c[0x0][0xd24], R30 ;  /* 0x00034900151e7a23 */ /* 0x000fce000001001e */
[----:B------:R-:W3:Y:S01]  /*1080*/  MUFU.RCP R28, R28 ;  /* 0x0000001c001c7308 */ /* 0x000ee20000001000 */
[----:B-1----:R-:W-:-:S04]  /*1090*/  FMUL.FTZ R29, R18, R29 ;  /* 0x0000001d121d7220 */ /* 0x002fc80000410000 */
[----:B------:R-:W-:Y:S02]  /*10a0*/  FFMA.FTZ R29, R22, c[0x0][0xd24], R29 ;  /* 0x00034900161d7a23 */ /* 0x000fe4000001001d */
[----:B--2---:R-:W-:-:S04]  /*10b0*/  FMUL.FTZ R26, R26, R27 ;  /* 0x0000001b1a1a7220 */ /* 0x004fc80000410000 */
[----:B------:R-:W-:Y:S02]  /*10c0*/  FFMA.FTZ R26, R23, c[0x0][0xd24], R26 ;  /* 0x00034900171a7a23 */ /* 0x000fe4000001001a */
[----:B---3--:R-:W-:-:S04]  /*10d0*/  FMUL.FTZ R25, R25, R28 ;  /* 0x0000001c19197220 */ /* 0x008fc80000410000 */
[----:B------:R-:W-:Y:S01]  /*10e0*/  FFMA.FTZ R37, R24, c[0x0][0xd24], R25 ;  /* 0x0003490018257a23 */ /* 0x000fe20000010019 */
[----:B------:R-:W-:Y:S05]  /*10f0*/  BRA `(.L_x_7) ;  /* 0x0000038000007947 */ /* 0x000fea0003800000 */
.L_x_6:
[----:B------:R-:W-:Y:S01]  /*1100*/  PRMT R20, RZ, 0x5410, R20 ;  /* 0x00005410ff147816 */ /* 0x000fe20000000014 */
[----:B------:R-:W-:Y:S01]  /*1110*/  FMUL.FTZ R25, R22, c[0x0][0xd24] ;  /* 0x0003490016197a20 */ /* 0x000fe20000410000 */
[----:B------:R-:W-:Y:S01]  /*1120*/  PRMT R30, RZ, 0x5410, R19 ;  /* 0x00005410ff1e7816 */ /* 0x000fe20000000013 */
[----:B------:R-:W-:Y:S01]  /*1130*/  FFMA.FTZ R26, R21, c[0x0][0xd24], R26 ;  /* 0x00034900151a7a23 */ /* 0x000fe2000001001a */
[----:B------:R-:W-:Y:S01]  /*1140*/  PRMT R31, RZ, 0x5410, R18 ;  /* 0x00005410ff1f7816 */ /* 0x000fe20000000012 */
[----:B------:R-:W-:Y:S01]  /*1150*/  FFMA.FTZ R25, R20, UR17, R25 ;  /* 0x0000001114197c23 */ /* 0x000fe20008010019 */
[----:B------:R-:W1:Y:S01]  /*1160*/  MUFU.RCP R27, c[0x0][0xd14] ;  /* 0x00034500001b7b08 */ /* 0x000e620000001000 */
[----:B------:R-:W-:Y:S02]  /*1170*/  FMUL.FTZ R28, R26, R26 ;  /* 0x0000001a1a1c7220 */ /* 0x000fe40000410000 */
[----:B------:R-:W-:-:S02]  /*1180*/  FMUL.FTZ R20, R25, R25 ;  /* 0x0000001919147220 */ /* 0x000fc40000410000 */
[----:B------:R-:W-:Y:S02]  /*1190*/  FFMA.FTZ R29, R28, -c[0x0][0xd0c], R28 ;  /* 0x800343001c1d7a23 */ /* 0x000fe4000001001c */
[----:B------:R-:W-:Y:S02]  /*11a0*/  FFMA.FTZ R28, R20, -c[0x0][0xd0c], R20 ;  /* 0x80034300141c7a23 */ /* 0x000fe40000010014 */
[----:B------:R-:W-:Y:S01]  /*11b0*/  FFMA.FTZ R8, R8, c[0x0][0xd0c], R29 ;  /* 0x0003430008087a23 */ /* 0x000fe2000001001d */
[----:B------:R-:W2:Y:S01]  /*11c0*/  MUFU.RCP R20, c[0x0][0xd10] ;  /* 0x0003440000147b08 */ /* 0x000ea20000001000 */
[----:B------:R-:W-:Y:S02]  /*11d0*/  FFMA.FTZ R9, R9, c[0x0][0xd0c], R28 ;  /* 0x0003430009097a23 */ /* 0x000fe4000001001c */
[----:B------:R-:W-:Y:S02]  /*11e0*/  FMUL.FTZ R29, R23, c[0x0][0xd24] ;  /* 0x00034900171d7a20 */ /* 0x000fe40000410000 */
[----:B------:R-:W-:-:S02]  /*11f0*/  FMUL.FTZ R28, R24, c[0x0][0xd24] ;  /* 0x00034900181c7a20 */ /* 0x000fc40000410000 */
[----:B------:R-:W-:Y:S02]  /*1200*/  FFMA.FTZ R19, R30, UR17, R29 ;  /* 0x000000111e137c23 */ /* 0x000fe4000801001d */
[----:B------:R-:W-:Y:S02]  /*1210*/  FFMA.FTZ R28, R31, UR17, R28 ;  /* 0x000000111f1c7c23 */ /* 0x000fe4000801001c */
[----:B------:R-:W-:Y:S02]  /*1220*/  FMUL.FTZ R29, R19, R19 ;  /* 0x00000013131d7220 */ /* 0x000fe40000410000 */
[----:B------:R-:W-:Y:S02]  /*1230*/  FMUL.FTZ R32, R28, R28 ;  /* 0x0000001c1c207220 */ /* 0x000fe40000410000 */
[----:B------:R-:W-:Y:S02]  /*1240*/  FFMA.FTZ R29, R29, -c[0x0][0xd0c], R29 ;  /* 0x800343001d1d7a23 */ /* 0x000fe4000001001d */
[----:B------:R-:W-:-:S02]  /*1250*/  FFMA.FTZ R34, R32, -c[0x0][0xd0c], R32 ;  /* 0x8003430020227a23 */ /* 0x000fc40000010020 */
[----:B------:R-:W-:Y:S02]  /*1260*/  FFMA.FTZ R10, R10, c[0x0][0xd0c], R29 ;  /* 0x000343000a0a7a23 */ /* 0x000fe4000001001d */
        /* <DEDUP_REMOVED lines=10> */
[----:B------:R-:W3:Y:S01]  /*1310*/  MUFU.SQRT R18, R30 ;  /* 0x0000001e00127308 */ /* 0x000ee20000002000 */
[-C--:B--2---:R-:W-:Y:S02]  /*1320*/  FMUL.FTZ R28, R6, R20.reuse ;  /* 0x00000014061c7220 */ /* 0x084fe40000410000 */
[----:B------:R-:W-:-:S05]  /*1330*/  FMUL.FTZ R37, R7, R20 ;  /* 0x0000001407257220 */ /* 0x000fca0000410000 */
[----:B------:R2:W4:Y:S01]  /*1340*/  MUFU.SQRT R29, R31 ;  /* 0x0000001f001d7308 */ /* 0x0005220000002000 */
[----:B-1----:R-:W-:-:S07]  /*1350*/  FADD.FTZ R27, R32, c[0x0][0xd18] ;  /* 0x00034600201b7621 */ /* 0x002fce0000010000 */
[----:B------:R-:W1:Y:S01]  /*1360*/  MUFU.SQRT R33, R33 ;  /* 0x0000002100217308 */ /* 0x000e620000002000 */
[----:B---3--:R-:W-:Y:S02]  /*1370*/  FADD.FTZ R30, R18, c[0x0][0xd18] ;  /* 0x00034600121e7621 */ /* 0x008fe40000010000 */
[----:B--2---:R-:W-:Y:S02]  /*1380*/  FFMA.FTZ R31, R26, -c[0x0][0xd08], R26 ;  /* 0x800342001a1f7a23 */ /* 0x004fe4000001001a */
[----:B------:R-:W-:Y:S02]  /*1390*/  FFMA.FTZ R26, R25, -c[0x0][0xd08], R25 ;  /* 0x80034200191a7a23 */ /* 0x000fe40000010019 */
[----:B------:R-:W-:Y:S01]  /*13a0*/  FFMA.FTZ R4, R4, c[0x0][0xd08], R31 ;  /* 0x0003420004047a23 */ /* 0x000fe2000001001f */
[----:B------:R-:W2:Y:S01]  /*13b0*/  MUFU.RCP R30, R30 ;  /* 0x0000001e001e7308 */ /* 0x000ea20000001000 */
[----:B----4-:R-:W-:Y:S02]  /*13c0*/  FADD.FTZ R29, R29, c[0x0][0xd18] ;  /* 0x000346001d1d7621 */ /* 0x010fe40000010000 */
[----:B------:R-:W-:-:S02]  /*13d0*/  FFMA.FTZ R5, R5, c[0x0][0xd08], R26 ;  /* 0x0003420005057a23 */ /* 0x000fc4000001001a */
[-C--:B------:R-:W-:Y:S02]  /*13e0*/  FMUL.FTZ R19, R4, R20.reuse ;  /* 0x0000001404137220 */ /* 0x080fe40000410000 */
[----:B------:R-:W-:Y:S01]  /*13f0*/  FMUL.FTZ R26, R5, R20 ;  /* 0x00000014051a7220 */ /* 0x000fe20000410000 */
[----:B------:R-:W3:Y:S01]  /*1400*/  MUFU.RCP R29, R29 ;  /* 0x0000001d001d7308 */ /* 0x000ee20000001000 */
[----:B-1----:R-:W-:-:S07]  /*1410*/  FADD.FTZ R18, R33, c[0x0][0xd18] ;  /* 0x0003460021127621 */ /* 0x002fce0000010000 */
[----:B------:R-:W1:Y:S01]  /*1420*/  MUFU.RCP R27, R27 ;  /* 0x0000001b001b7308 */ /* 0x000e620000001000 */
[----:B--2---:R-:W-:-:S07]  /*1430*/  FMUL.FTZ R30, R19, R30 ;  /* 0x0000001e131e7220 */ /* 0x004fce0000410000 */
[----:B------:R-:W2:Y:S01]  /*1440*/  MUFU.RCP R18, R18 ;  /* 0x0000001200127308 */ /* 0x000ea20000001000 */
[----:B---3--:R-:W-:Y:S02]  /*1450*/  FMUL.FTZ R29, R26, R29 ;  /* 0x0000001d1a1d7220 */ /* 0x008fe40000410000 */
[----:B-1----:R-:W-:Y:S02]  /*1460*/  FMUL.FTZ R26, R28, R27 ;  /* 0x0000001b1c1a7220 */ /* 0x002fe40000410000 */
[----:B--2---:R-:W-:-:S03]  /*1470*/  FMUL.FTZ R37, R37, R18 ;  /* 0x0000001225257220 */ /* 0x004fc60000410000 */
.L_x_7:
[----:B------:R-:W-:Y:S01]  /*1480*/  FFMA.FTZ R35, -R26, c[0x0][0xd1c], R23 ;  /* 0x000347001a237a23 */ /* 0x000fe20000010117 */
[----:B------:R-:W-:Y:S01]  /*1490*/  IADD3 R23, P1, R16, UR6, RZ ;  /* 0x0000000610177c10 */ /* 0x000fe2000ff3e0ff */
[----:B------:R-:W-:Y:S02]  /*14a0*/  FFMA.FTZ R27, -R30, c[0x0][0xd1c], R21 ;  /* 0x000347001e1b7a23 */ /* 0x000fe40000010115 */
[----:B------:R-:W-:Y:S01]  /*14b0*/  FFMA.FTZ R31, -R29, c[0x0][0xd1c], R22 ;  /* 0x000347001d1f7a23 */ /* 0x000fe20000010116 */
[----:B------:R-:W-:Y:S01]  /*14c0*/  LEA.HI.X.SX32 R22, R16, UR28, 0x1, P1 ;  /* 0x0000001c10167c11 */ /* 0x000fe200088f0eff */
[----:B------:R-:W-:Y:S01]  /*14d0*/  FFMA.FTZ R37, -R37, c[0x0][0xd1c], R24 ;  /* 0x0003470025257a23 */ /* 0x000fe20000010118 */
[----:B------:R-:W-:Y:S01]  /*14e0*/  PRMT R29, R27, 0x7632, R29 ;  /* 0x000076321b1d7816 */ /* 0x000fe2000000001d */
[----:B------:R-:W-:Y:S01]  /*14f0*/  IMAD.SHL.U32 R20, R23, 0x2, RZ ;  /* 0x0000000217147824 */ /* 0x000fe200078e00ff */
[----:B------:R-:W-:-:S02]  /*1500*/  LOP3.LUT R18, R27, 0xffff, RZ, 0xc0, !PT ;  /* 0x0000ffff1b127812 */ /* 0x000fc400078ec0ff */
[C---:B------:R-:W-:Y:S02]  /*1510*/  PRMT R26, R35.reuse, 0x7632, R26 ;  /* 0x00007632231a7816 */ /* 0x040fe4000000001a */
[----:B------:R-:W-:Y:S02]  /*1520*/  LOP3.LUT R19, R35, 0xffff, RZ, 0xc0, !PT ;  /* 0x0000ffff23137812 */ /* 0x000fe400078ec0ff */
[----:B------:R-:W-:Y:S02]  /*1530*/  LEA.HI R29, R18, R29, RZ, 0x11 ;  /* 0x0000001d121d7211 */ /* 0x000fe400078f88ff */
[----:B------:R-:W-:Y:S02]  /*1540*/  PRMT R33, R31, 0x7632, R33 ;  /* 0x000076321f217816 */ /* 0x000fe40000000021 */
[----:B------:R-:W-:Y:S02]  /*1550*/  SHF.L.U64.HI R21, R23, 0x1, R22 ;  /* 0x0000000117157819 */ /* 0x000fe40000010216 */
[----:B------:R-:W-:-:S02]  /*1560*/  IADD3 R18, P1, R20, UR4, RZ ;  /* 0x0000000414127c10 */ /* 0x000fc4000ff3e0ff */
[----:B------:R-:W-:Y:S02]  /*1570*/  LOP3.LUT R24, R31, 0xffff, RZ, 0xc0, !PT ;  /* 0x0000ffff1f187812 */ /* 0x000fe400078ec0ff */
[C---:B------:R-:W-:Y:S02]  /*1580*/  PRMT R28, R37.reuse, 0x7632, R28 ;  /* 0x00007632251c7816 */ /* 0x040fe4000000001c */
[----:B------:R-:W-:Y:S02]  /*1590*/  LOP3.LUT R25, R37, 0xffff, RZ, 0xc0, !PT ;  /* 0x0000ffff25197812 */ /* 0x000fe400078ec0ff */
[----:B------:R-:W-:Y:S02]  /*15a0*/  LEA.HI R26, R19, R26, RZ, 0x11 ;  /* 0x0000001a131a7211 */ /* 0x000fe400078f88ff */
[----:B------:R-:W-:Y:S02]  /*15b0*/  IADD3.X R19, R21, UR5, RZ, P1, !PT ;  /* 0x0000000515137c10 */ /* 0x000fe40008ffe4ff */
[----:B------:R-:W-:-:S02]  /*15c0*/  LEA.HI R33, R24, R33, RZ, 0x11 ;  /* 0x0000002118217211 */ /* 0x000fc400078f88ff */
[----:B------:R-:W-:Y:S01]  /*15d0*/  LEA.HI R28, R25, R28, RZ, 0x11 ;  /* 0x0000001c191c7211 */ /* 0x000fe200078f88ff */
[----:B------:R-:W-:Y:S05]  /*15e0*/  @!P0 BRA `(.L_x_8) ;  /* 0x0000016000008947 */ /* 0x000fea0003800000 */
[----:B0-----:R-:W-:Y:S01]  /*15f0*/  IMAD.WIDE.U32 R2, R24, 0x10000, RZ ;  /* 0x0001000018027825 */ /* 0x001fe200078e00ff */
[C---:B------:R-:W-:Y:S02]  /*1600*/  SHF.L.U64.HI R24, R23.reuse, 0x2, R22 ;  /* 0x0000000217187819 */ /* 0x040fe40000010216 */
[----:B------:R-:W-:Y:S01]  /*1610*/  IADD3 R12, P1, R20, UR20, RZ ;  /* 0x00000014140c7c10 */ /* 0x000fe2000ff3e0ff */
[----:B------:R-:W-:Y:S01]  /*1620*/  IMAD.SHL.U32 R23, R23, 0x4, RZ ;  /* 0x0000000417177824 */ /* 0x000fe200078e00ff */
[----:B------:R-:W-:Y:S02]  /*1630*/  LOP3.LUT R14, R33, 0xffff, RZ, 0xc0, !PT ;  /* 0x0000ffff210e7812 */ /* 0x000fe400078ec0ff */
[----:B------:R-:W-:Y:S02]  /*1640*/  PRMT R35, R35, 0x5410, R25 ;  /* 0x0000541023237816 */ /* 0x000fe40000000019 */
[----:B------:R-:W-:Y:S01]  /*1650*/  IADD3.X R13, R21, UR21, RZ, P1, !PT ;  /* 0x00000015150d7c10 */ /* 0x000fe20008ffe4ff */
[----:B------:R-:W-:Y:S01]  /*1660*/  IMAD.WIDE.U32 R14, R14, 0x10000, RZ ;  /* 0x000100000e0e7825 */ /* 0x000fe200078e00ff */
[----:B------:R-:W-:-:S02]  /*1670*/  IADD3 R20, P1, R23, UR22, RZ ;  /* 0x0000001617147c10 */ /* 0x000fc4000ff3e0ff */
[----:B------:R-:W-:Y:S02]  /*1680*/  IADD3 R22, P2, R23, UR24, RZ ;  /* 0x0000001817167c10 */ /* 0x000fe4000ff5e0ff */
[----:B------:R-:W-:Y:S02]  /*1690*/  PRMT R25, R26, 0x5410, R28 ;  /* 0x000054101a197816 */ /* 0x000fe4000000001c */
[----:B------:R-:W-:Y:S02]  /*16a0*/  LOP3.LUT R3, R35, R3, RZ, 0xfc, !PT ;  /* 0x0000000323037212 */ /* 0x000fe400078efcff */
[----:B------:R-:W-:Y:S02]  /*16b0*/  LOP3.LUT R2, R2, 0xffff, R27, 0xf8, !PT ;  /* 0x0000ffff02027812 */ /* 0x000fe400078ef81b */
[C---:B------:R-:W-:Y:S02]  /*16c0*/  IADD3.X R21, R24.reuse, UR23, RZ, P1, !PT ;  /* 0x0000001718157c10 */ /* 0x040fe40008ffe4ff */
[----:B------:R-:W-:Y:S01]  /*16d0*/  IADD3.X R23, R24, UR25, RZ, P2, !PT ;  /* 0x0000001918177c10 */ /* 0x000fe200097fe4ff */
[----:B------:R0:W-:Y:S01]  /*16e0*/  STG.E.64 [R12.64], R2 ;  /* 0x000000020c007986 */ /* 0x0001e2000c101b0e */
[----:B------:R-:W-:-:S02]  /*16f0*/  LOP3.LUT R15, R25, R15, RZ, 0xfc, !PT ;  /* 0x0000000f190f7212 */ /* 0x000fc400078efcff */
[----:B------:R-:W-:Y:S01]  /*1700*/  LOP3.LUT R14, R14, 0xffff, R29, 0xf8, !PT ;  /* 0x0000ffff0e0e7812 */ /* 0x000fe200078ef81d */
[----:B------:R0:W-:Y:S04]  /*1710*/  STG.E.128 [R20.64], R4 ;  /* 0x0000000414007986 */ /* 0x0001e8000c101d0e */
[----:B------:R0:W-:Y:S04]  /*1720*/  STG.E.128 [R22.64], R8 ;  /* 0x0000000816007986 */ /* 0x0001e8000c101d0e */
[----:B------:R0:W-:Y:S01]  /*1730*/  STG.E.64 [R18.64], R14 ;  /* 0x0000000e12007986 */ /* 0x0001e2000c101b0e */
[----:B------:R-:W-:Y:S05]  /*1740*/  BRA `(.L_x_9) ;  /* 0x0000022000007947 */ /* 0x000fea0003800000 */
.L_x_8:
[C---:B------:R-:W-:Y:S01]  /*1750*/  ISETP.GE.AND P4, PT, R16.reuse, UR7, PT ;  /* 0x0000000710007c0c */ /* 0x040fe2000bf86270 */
[----:B------:R-:W-:Y:S01]  /*1760*/  BSSY B1, `(.L_x_10) ;  /* 0x0000014000017945 */ /* 0x000fe20003800000 */
[----:B------:R-:W-:-:S02]  /*1770*/  IADD3 R24, R16, 0x1, RZ ;  /* 0x0000000110187810 */ /* 0x000fc40007ffe0ff */
[----:B------:R-:W-:Y:S02]  /*1780*/  IADD3 R25, R16, 0x2, RZ ;  /* 0x0000000210197810 */ /* 0x000fe40007ffe0ff */
[----:B------:R-:W-:Y:S02]  /*1790*/  ISETP.GE.AND P1, PT, R24, UR7, PT ;  /* 0x0000000718007c0c */ /* 0x000fe4000bf26270 */
[----:B------:R-:W-:Y:S02]  /*17a0*/  IADD3 R24, R16, 0x3, RZ ;  /* 0x0000000310187810 */ /* 0x000fe40007ffe0ff */
[----:B------:R-:W-:Y:S02]  /*17b0*/  ISETP.GE.AND P2, PT, R25, UR7, PT ;  /* 0x0000000719007c0c */ /* 0x000fe4000bf46270 */
[----:B------:R-:W-:Y:S01]  /*17c0*/  ISETP.GE.AND P3, PT, R24, UR7, PT ;  /* 0x0000000718007c0c */ /* 0x000fe2000bf66270 */
[----:B------:R-:W-:Y:S07]  /*17d0*/  @P4 BRA `(.L_x_11) ;  /* 0x000000c000004947 */ /* 0x000fee0003800000 */
[----:B------:R-:W-:Y:S01]  /*17e0*/  IADD3 R20, P4, R20, UR20, RZ ;  /* 0x0000001414147c10 */ /* 0x000fe2000ff9e0ff */
[C---:B------:R-:W-:Y:S01]  /*17f0*/  IMAD.SHL.U32 R24, R23.reuse, 0x4, RZ ;  /* 0x0000000417187824 */ /* 0x040fe200078e00ff */
[----:B------:R-:W-:-:S02]  /*1800*/  SHF.L.U64.HI R25, R23, 0x2, R22 ;  /* 0x0000000217197819 */ /* 0x000fc40000010216 */
[----:B------:R-:W-:Y:S02]  /*1810*/  IADD3.X R21, R21, UR21, RZ, P4, !PT ;  /* 0x0000001515157c10 */ /* 0x000fe4000a7fe4ff */
[C---:B------:R-:W-:Y:S02]  /*1820*/  IADD3 R22, P4, R24.reuse, UR22, RZ ;  /* 0x0000001618167c10 */ /* 0x040fe4000ff9e0ff */
[----:B------:R-:W-:Y:S01]  /*1830*/  IADD3 R24, P5, R24, UR24, RZ ;  /* 0x0000001818187c10 */ /* 0x000fe2000ffbe0ff */
[----:B------:R1:W-:Y:S01]  /*1840*/  STG.E.U16 [R20.64], R27 ;  /* 0x0000001b14007986 */ /* 0x0003e2000c10150e */
[C---:B------:R-:W-:Y:S02]  /*1850*/  IADD3.X R23, R25.reuse, UR23, RZ, P4, !PT ;  /* 0x0000001719177c10 */ /* 0x040fe4000a7fe4ff */
[----:B------:R-:W-:-:S03]  /*1860*/  IADD3.X R25, R25, UR25, RZ, P5, !PT ;  /* 0x0000001919197c10 */ /* 0x000fc6000affe4ff */
[----:B------:R1:W-:Y:S04]  /*1870*/  STG.E [R22.64], R4 ;  /* 0x0000000416007986 */ /* 0x0003e8000c10190e */
[----:B------:R1:W-:Y:S04]  /*1880*/  STG.E [R24.64], R8 ;  /* 0x0000000818007986 */ /* 0x0003e8000c10190e */
[----:B------:R1:W-:Y:S02]  /*1890*/  STG.E.U16 [R18.64], R29 ;  /* 0x0000001d12007986 */ /* 0x0003e4000c10150e */
.L_x_11:
[----:B------:R-:W-:Y:S05]  /*18a0*/  BSYNC B1 ;  /* 0x0000000000017941 */ /* 0x000fea0003800000 */
.L_x_10:
[----:B------:R2:W-:Y:S04]  /*18b0*/  @!P1 STG.E.U16 [R14.64], R31 ;  /* 0x0000001f0e009986 */ /* 0x0005e8000c10150e */
[----:B------:R2:W-:Y:S04]  /*18c0*/  @!P1 STG.E [R12.64], R5 ;  /* 0x000000050c009986 */ /* 0x0005e8000c10190e */
[----:B------:R2:W-:Y:S04]  /*18d0*/  @!P1 STG.E [R2.64], R9 ;  /* 0x0000000902009986 */ /* 0x0005e8000c10190e */
[----:B------:R2:W-:Y:S04]  /*18e0*/  @!P1 STG.E.U16 [R18.64+0x2], R33 ;  /* 0x0000022112009986 */ /* 0x0005e8000c10150e */
[----:B------:R2:W-:Y:S04]  /*18f0*/  @!P2 STG.E.U16 [R14.64+0x2], R35 ;  /* 0x000002230e00a986 */ /* 0x0005e8000c10150e */
[----:B------:R2:W-:Y:S04]  /*1900*/  @!P2 STG.E [R12.64+0x4], R6 ;  /* 0x000004060c00a986 */ /* 0x0005e8000c10190e */
[----:B------:R2:W-:Y:S04]  /*1910*/  @!P2 STG.E [R2.64+0x4], R10 ;  /* 0x0000040a0200a986 */ /* 0x0005e8000c10190e */
[----:B------:R2:W-:Y:S04]  /*1920*/  @!P2 STG.E.U16 [R18.64+0x4], R26 ;  /* 0x0000041a1200a986 */ /* 0x0005e8000c10150e */
[----:B------:R2:W-:Y:S04]  /*1930*/  @!P3 STG.E.U16 [R14.64+0x4], R37 ;  /* 0x000004250e00b986 */ /* 0x0005e8000c10150e */
[----:B------:R2:W-:Y:S04]  /*1940*/  @!P3 STG.E [R12.64+0x8], R7 ;  /* 0x000008070c00b986 */ /* 0x0005e8000c10190e */
[----:B------:R2:W-:Y:S04]  /*1950*/  @!P3 STG.E [R2.64+0x8], R11 ;  /* 0x0000080b0200b986 */ /* 0x0005e8000c10190e */
[----:B------:R2:W-:Y:S02]  /*1960*/  @!P3 STG.E.U16 [R18.64+0x6], R28 ;  /* 0x0000061c1200b986 */ /* 0x0005e4000c10150e */
.L_x_9:
[----:B------:R-:W-:Y:S02]  /*1970*/  IADD3 R16, R16, UR8, RZ ;  /* 0x0000000810107c10 */ /* 0x000fe4000fffe0ff */
[----:B------:R-:W-:-:S02]  /*1980*/  IADD3 R17, R17, 0x1, RZ ;  /* 0x0000000111117810 */ /* 0x000fc40007ffe0ff */
[----:B------:R-:W-:-:S13]  /*1990*/  ISETP.GE.AND P1, PT, R16, UR7, PT ;  /* 0x0000000710007c0c */ /* 0x000fda000bf26270 */
[----:B------:R-:W-:Y:S01]  /*19a0*/  @P1 CALL.REL.NOINC `(.L_x_12) ;  /* 0x0000001000001944 */ /* 0x000fe20003c00000 */
[----:B------:R-:W-:Y:S05]  /*19b0*/  BRA `(.L_x_13) ;  /* 0xffffeb6000007947 */ /* 0x000fea000383ffff */
.L_x_12:
[----:B------:R-:W-:Y:S05]  /*19c0*/  BSYNC B0 ;  /* 0x0000000000007941 */ /* 0x000fea0003800000 */
.L_x_1:
[----:B------:R-:W-:Y:S05]  /*19d0*/  EXIT ;  /* 0x000000000000794d */ /* 0x000fea0003800000 */
.L_x_14:
[----:B------:R-:W-:-:S00]  /*19e0*/  BRA `(.L_x_14) ;  /* 0xfffffff000007947 */ /* 0x000fc0000383ffff */
[----:B------:R-:W-:-:S00]  /*19f0*/  NOP ;  /* 0x0000000000007918 */ /* 0x000fc00000000000 */
        /* <DEDUP_REMOVED lines=8> */
.L_x_966:


//--------------------- .text._Z25multi_tensor_apply_kernelI18TensorListMetadataILi6EE34DistAdamWithParamRemaindersFunctorIN3c104HalfEEJPfffffff10adamMode_tfEEvlPViT_T0_DpT1_ --------------------------
	.section	.text._Z25multi_tensor_apply_kernelI18TensorListMetadataILi6EE34DistAdamWithParamRemaindersFunctorIN3c104HalfEEJPfffffff10adamMode_tfEEvlPViT_T0_DpT1_,"ax",@progbits
	.sectioninfo	@"SHI_REGISTERS=40"
	.align	128
        .global         _Z25multi_tensor_apply_kernelI18TensorListMetadataILi6EE34DistAdamWithParamRemaindersFunctorIN3c104HalfEEJPfffffff10adamMode_tfEEvlPViT_T0_DpT1_
        .type           _Z25multi_tensor_apply_kernelI18TensorListMetadataILi6EE34DistAdamWithParamRemaindersFunctorIN3c104HalfEEJPfffffff10adamMode_tfEEvlPViT_T0_DpT1_,@function
        .size           _Z25multi_tensor_apply_kernelI18TensorListMetadataILi6EE34DistAdamWithParamRemaindersFunctorIN3c104HalfEEJPfffffff10adamMode_tfEEvlPViT_T0_DpT1_,(.L_x_967 - _Z25multi_tensor_apply_kernelI18TensorListMetadataILi6EE34DistAdamWithParamRemaindersFunctorIN3c104HalfEEJPfffffff10adamMode_tfEEvlPViT_T0_DpT1_)
        .other          _Z25multi_tensor_apply_kernelI18TensorListMetadataILi6EE34DistAdamWithParamRemaindersFunctorIN3c104HalfEEJPfffffff10adamMode_tfEEvlPViT_T0_DpT1_,@"STO_CUDA_ENTRY STV_DEFAULT"
_Z25multi_tensor_apply_kernelI18TensorListMetadataILi6EE34DistAdamWithParamRemaindersFunctorIN3c104HalfEEJPfffffff10adamMode_tfEEvlPViT_T0_DpT1_:
.text._Z25multi_tensor_apply_kernelI18TensorListMetadataILi6EE34DistAdamWithParamRemaindersFunctorIN3c104HalfEEJPfffffff10adamMode_tfEEvlPViT_T0_DpT1_:
        /* <DEDUP_REMOVED lines=55> */
.L_x_15:
        /* <DEDUP_REMOVED lines=27> */
.L_x_28:
        /* <DEDUP_REMOVED lines=19> */
[C---:B------:R-:W-:Y:S02]  /*0650*/  IADD3 R18, P1, R24.reuse, UR18, RZ ;  /* 0x0000001218127c10 */ /* 0x040fe4000ff3e0ff */
[----:B------:R-:W-:Y:S02]  /*0660*/  IADD3 R22, P2, R24, UR20, RZ ;  /* 0x0000001418167c10 */ /* 0x000fe4000ff5e0ff */
[----:B------:R-:W-:Y:S02]  /*0670*/  IADD3.X R19, R4, UR19, RZ, P1, !PT ;  /* 0x0000001304137c10 */ /* 0x000fe40008ffe4ff */
[----:B------:R-:W-:Y:S01]  /*0680*/  IADD3 R24, P1, R24, UR26, RZ ;  /* 0x0000001a18187c10 */ /* 0x000fe2000ff3e0ff */
[----:B------:R-:W-:Y:S01]  /*0690*/  IMAD.SHL.U32 R8, R6, 0x4, RZ ;  /* 0x0000000406087824 */ /* 0x000fe200078e00ff */
[----:B------:R-:W-:-:S02]  /*06a0*/  IADD3.X R23, R4, UR21, RZ, P2, !PT ;  /* 0x0000001504177c10 */ /* 0x000fc400097fe4ff */
[----:B------:R-:W-:Y:S01]  /*06b0*/  IADD3.X R25, R4, UR27, RZ, P1, !PT ;  /* 0x0000001b04197c10 */ /* 0x000fe20008ffe4ff */
[----:B------:R-:W2:Y:S01]  /*06c0*/  LDG.E.64 R18, [R18.64] ;  /* 0x0000000e12127981 */ /* 0x000ea2000c1e1b00 */
[----:B------:R-:W-:Y:S02]  /*06d0*/  IADD3 R4, P1, R8, UR22, RZ ;  /* 0x0000001608047c10 */ /* 0x000fe4000ff3e0ff */
[----:B------:R-:W-:Y:S01]  /*06e0*/  SHF.L.U64.HI R6, R6, 0x2, R5 ;  /* 0x0000000206067819 */ /* 0x000fe20000010205 */
[----:B------:R-:W3:Y:S01]  /*06f0*/  LDG.E.64 R22, [R22.64] ;  /* 0x0000000e16167981 */ /* 0x000ee2000c1e1b00 */
[----:B------:R-:W-:-:S03]  /*0700*/  IADD3 R8, P2, R8, UR24, RZ ;  /* 0x0000001808087c10 */ /* 0x000fc6000ff5e0ff */
[----:B------:R-:W4:Y:S01]  /*0710*/  LDG.E.64 R24, [R24.64] ;  /* 0x0000000e18187981 */ /* 0x000f22000c1e1b00 */
[C---:B------:R-:W-:Y:S02]  /*0720*/  IADD3.X R5, R6.reuse, UR23, RZ, P1, !PT ;  /* 0x0000001706057c10 */ /* 0x040fe40008ffe4ff */
[----:B------:R-:W-:-:S04]  /*0730*/  IADD3.X R9, R6, UR25, RZ, P2, !PT ;  /* 0x0000001906097c10 */ /* 0x000fc800097fe4ff */
[----:B------:R-:W5:Y:S04]  /*0740*/  LDG.E.128 R4, [R4.64] ;  /* 0x0000000e04047981 */ /* 0x000f68000c1e1d00 */
[----:B------:R-:W5:Y:S01]  /*0750*/  LDG.E.128 R8, [R8.64] ;  /* 0x0000000e08087981 */ /* 0x000f62000c1e1d00 */
[C---:B--2---:R-:W-:Y:S02]  /*0760*/  SHF.R.U64 R26, R18.reuse, 0x10, R19 ;  /* 0x00000010121a7819 */ /* 0x044fe40000001213 */
[----:B------:R-:W-:Y:S02]  /*0770*/  PRMT R20, R18, 0x7610, R20 ;  /* 0x0000761012147816 */ /* 0x000fe40000000014 */
[--C-:B---3--:R-:W-:Y:S02]  /*0780*/  SHF.R.U64 R31, R22, 0x10, R23.reuse ;  /* 0x00000010161f7819 */ /* 0x108fe40000001217 */
[----:B------:R-:W-:-:S02]  /*0790*/  SHF.R.U32.HI R28, RZ, 0x10, R23 ;  /* 0x00000010ff1c7819 */ /* 0x000fc40000011617 */
[C---:B----4-:R-:W-:Y:S02]  /*07a0*/  SHF.R.U64 R30, R24.reuse, 0x10, R25 ;  /* 0x00000010181e7819 */ /* 0x050fe40000001219 */
[----:B------:R-:W-:Y:S02]  /*07b0*/  PRMT R21, R23, 0x7610, R21 ;  /* 0x0000761017157816 */ /* 0x000fe40000000015 */
[----:B------:R-:W-:Y:S02]  /*07c0*/  PRMT R29, R24, 0x7610, R29 ;  /* 0x00007610181d7816 */ /* 0x000fe4000000001d */
[----:B------:R-:W-:Y:S02]  /*07d0*/  SHF.R.U32.HI R18, RZ, 0x10, R25 ;  /* 0x00000010ff127819 */ /* 0x000fe40000011619 */
[----:B------:R-:W-:Y:S02]  /*07e0*/  PRMT R23, R25, 0x7610, R23 ;  /* 0x0000761019177816 */ /* 0x000fe40000000017 */
[----:B------:R-:W-:-:S02]  /*07f0*/  SHF.R.U32.HI R27, RZ, 0x10, R19 ;  /* 0x00000010ff1b7819 */ /* 0x000fc40000011613 */
[----:B------:R-:W-:Y:S02]  /*0800*/  PRMT R25, R31, 0x7610, R25 ;  /* 0x000076101f197816 */ /* 0x000fe40000000019 */
[----:B------:R-:W-:Y:S01]  /*0810*/  PRMT R24, R30, 0x7610, R24 ;  /* 0x000076101e187816 */ /* 0x000fe20000000018 */
[----:B------:R-:W-:Y:S05]  /*0820*/  BRA `(.L_x_18) ;  /* 0x0000044000007947 */ /* 0x000fea0003800000 */
.L_x_17:
        /* <DEDUP_REMOVED lines=51> */
.L_x_20:
[----:B0-----:R-:W-:Y:S05]  /*0b60*/  BSYNC B1 ;  /* 0x0000000000017941 */ /* 0x001fea0003800000 */
.L_x_19:
        /* <DEDUP_REMOVED lines=16> */
.L_x_18:
[----:B------:R-:W-:Y:S01]  /*0c70*/  ISETP.NE.AND P1, PT, RZ, c[0x0][0xd20], PT ;  /* 0x00034800ff007a0c */ /* 0x000fe20003f25270 */
[----:B-----5:R-:W-:Y:S01]  /*0c80*/  HADD2.F32 R29, -RZ, R29.H0_H0 ;  /* 0x2000001dff1d7230 */ /* 0x020fe20000004100 */
[----:B------:R-:W-:-:S02]  /*0c90*/  PRMT R31, R22, 0x9910, RZ ;  /* 0x00009910161f7816 */ /* 0x000fc400000000ff */
[----:B------:R-:W-:Y:S02]  /*0ca0*/  PRMT R33, R25, 0x9910, RZ ;  /* 0x0000991019217816 */ /* 0x000fe400000000ff */
[----:B------:R-:W-:Y:S02]  /*0cb0*/  LEA.HI.SX32 R31, R31, R20, 0x11 ;  /* 0x000000141f1f7211 */ /* 0x000fe400078f8aff */
[----:B------:R-:W-:Y:S02]  /*0cc0*/  PRMT R30, R21, 0x9910, RZ ;  /* 0x00009910151e7816 */ /* 0x000fe400000000ff */
[----:B------:R-:W-:Y:S02]  /*0cd0*/  PRMT R20, R28, 0x9910, RZ ;  /* 0x000099101c147816 */ /* 0x000fe400000000ff */
[----:B------:R-:W-:Y:S02]  /*0ce0*/  LEA.HI.SX32 R26, R33, R26, 0x11 ;  /* 0x0000001a211a7211 */ /* 0x000fe400078f8aff */
[----:B------:R-:W-:-:S02]  /*0cf0*/  LEA.HI.SX32 R30, R30, R19, 0x11 ;  /* 0x000000131e1e7211 */ /* 0x000fc400078f8aff */
[----:B------:R-:W-:Y:S02]  /*0d00*/  LEA.HI.SX32 R27, R20, R27, 0x11 ;  /* 0x0000001b141b7211 */ /* 0x000fe400078f8aff */
[----:B------:R-:W-:Y:S02]  /*0d10*/  PRMT R20, R22, 0x5410, R31 ;  /* 0x0000541016147816 */ /* 0x000fe4000000001f */
[----:B------:R-:W-:Y:S01]  /*0d20*/  PRMT R19, R25, 0x5410, R26 ;  /* 0x0000541019137816 */ /* 0x000fe2000000001a */
[----:B-1----:R-:W-:Y:S01]  /*0d30*/  FMUL.FTZ R25, R29, UR17 ;  /* 0x000000111d197c20 */ /* 0x002fe20008410000 */
[----:B------:R-:W-:Y:S02]  /*0d40*/  PRMT R21, R21, 0x5410, R30 ;  /* 0x0000541015157816 */ /* 0x000fe4000000001e */
[----:B------:R-:W-:Y:S01]  /*0d50*/  PRMT R22, R28, 0x5410, R27 ;  /* 0x000054101c167816 */ /* 0x000fe2000000001b */
[----:B------:R-:W-:Y:S05]  /*0d60*/  @!P1 BRA `(.L_x_21) ;  /* 0x0000039000009947 */ /* 0x000fea0003800000 */
[----:B------:R-:W-:Y:S01]  /*0d70*/  HADD2.F32 R24, -RZ, R24.H0_H0 ;  /* 0x20000018ff187230 */ /* 0x000fe20000004100 */
[C---:B------:R-:W-:Y:S01]  /*0d80*/  FMUL.FTZ R27, R25.reuse, R25 ;  /* 0x00000019191b7220 */ /* 0x040fe20000410000 */
[----:B------:R-:W-:Y:S01]  /*0d90*/  HADD2.F32 R29, -RZ, R23.H0_H0 ;  /* 0x20000017ff1d7230 */ /* 0x000fe20000004100 */
[----:B------:R-:W1:Y:S01]  /*0da0*/  MUFU.RCP R26, c[0x0][0xd14] ;  /* 0x00034500001a7b08 */ /* 0x000e620000001000 */
[----:B------:R-:W-:-:S02]  /*0db0*/  FFMA.FTZ R25, R25, -c[0x0][0xd08], R25 ;  /* 0x8003420019197a23 */ /* 0x000fc40000010019 */
[----:B------:R-:W-:Y:S02]  /*0dc0*/  FFMA.FTZ R27, R27, -c[0x0][0xd0c], R27 ;  /* 0x800343001b1b7a23 */ /* 0x000fe4000001001b */
[----:B------:R-:W-:Y:S02]  /*0dd0*/  FMUL.FTZ R24, R24, UR17 ;  /* 0x0000001118187c20 */ /* 0x000fe40008410000 */
[----:B------:R-:W-:Y:S01]  /*0de0*/  FFMA.FTZ R8, R8, c[0x0][0xd0c], R27 ;  /* 0x0003430008087a23 */ /* 0x000fe2000001001b */
[----:B------:R-:W-:Y:S01]  /*0df0*/  HADD2.F32 R27, -RZ, R18.H0_H0 ;  /* 0x20000012ff1b7230 */ /* 0x000fe20000004100 */
[----:B------:R-:W-:Y:S01]  /*0e00*/  FMUL.FTZ R28, R24, R24 ;  /* 0x00000018181c7220 */ /* 0x000fe20000410000 */
[----:B------:R-:W2:Y:S01]  /*0e10*/  MUFU.RCP R23, c[0x0][0xd10] ;  /* 0x0003440000177b08 */ /* 0x000ea20000001000 */
[----:B------:R-:W-:Y:S02]  /*0e20*/  FMUL.FTZ R18, R29, UR17 ;  /* 0x000000111d127c20 */ /* 0x000fe40008410000 */
[----:B------:R-:W-:-:S02]  /*0e30*/  FFMA.FTZ R30, R28, -c[0x0][0xd0c], R28 ;  /* 0x800343001c1e7a23 */ /* 0x000fc4000001001c */
[----:B------:R-:W-:Y:S02]  /*0e40*/  FMUL.FTZ R27, R27, UR17 ;  /* 0x000000111b1b7c20 */ /* 0x000fe40008410000 */
[----:B------:R-:W-:Y:S02]  /*0e50*/  FFMA.FTZ R9, R9, c[0x0][0xd0c], R30 ;  /* 0x0003430009097a23 */ /* 0x000fe4000001001e */
        /* <DEDUP_REMOVED lines=12> */
[----:B------:R-:W-:Y:S02]  /*0f20*/  FFMA.FTZ R4, R4, c[0x0][0xd08], R25 ;  /* 0x0003420004047a23 */ /* 0x000fe40000010019 */
[----:B------:R-:W-:Y:S02]  /*0f30*/  FFMA.FTZ R5, R5, c[0x0][0xd08], R24 ;  /* 0x0003420005057a23 */ /* 0x000fe40000010018 */
[----:B--2---:R-:W-:Y:S01]  /*0f40*/  FMUL.FTZ R25, R4, R23 ;  /* 0x0000001704197220 */ /* 0x004fe20000410000 */
        /* <DEDUP_REMOVED lines=13> */
[----:B------:R-:W-:Y:S02]  /*1020*/  FMUL.FTZ R23, R7, R23 ;  /* 0x0000001707177220 */ /* 0x000fe40000410000 */
[----:B-1----:R-:W-:-:S03]  /*1030*/  FADD.FTZ R28, R33, c[0x0][0xd18] ;  /* 0x00034600211c7621 */ /* 0x002fc60000010000 */
        /* <DEDUP_REMOVED lines=12> */
.L_x_21:
[----:B------:R-:W-:Y:S01]  /*1100*/  FFMA.FTZ R25, R20, c[0x0][0xd24], R25 ;  /* 0x0003490014197a23 */ /* 0x000fe20000010019 */
[----:B------:R-:W-:Y:S01]  /*1110*/  HADD2.F32 R29, -RZ, R24.H0_H0 ;  /* 0x20000018ff1d7230 */ /* 0x000fe20000004100 */
[----:B------:R-:W-:Y:S01]  /*1120*/  FMUL.FTZ R24, R19, c[0x0][0xd24] ;  /* 0x0003490013187a20 */ /* 0x000fe20000410000 */
[----:B------:R-:W-:Y:S01]  /*1130*/  HADD2.F32 R31, -RZ, R23.H0_H0 ;  /* 0x20000017ff1f7230 */ /* 0x000fe20000004100 */
[----:B------:R-:W-:Y:S01]  /*1140*/  FMUL.FTZ R26, R25, R25 ;  /* 0x00000019191a7220 */ /* 0x000fe20000410000 */
[----:B------:R-:W1:Y:S01]  /*1150*/  MUFU.RCP R27, c[0x0][0xd14] ;  /* 0x00034500001b7b08 */ /* 0x000e620000001000 */
[----:B------:R-:W-:Y:S02]  /*1160*/  FFMA.FTZ R24, R29, UR17, R24 ;  /* 0x000000111d187c23 */ /* 0x000fe40008010018 */
[----:B------:R-:W-:Y:S02]  /*1170*/  FFMA.FTZ R29, R26, -c[0x0][0xd0c], R26 ;  /* 0x800343001a1d7a23 */ /* 0x000fe4000001001a */
[----:B------:R-:W-:-:S02]  /*1180*/  FMUL.FTZ R26, R21, c[0x0][0xd24] ;  /* 0x00034900151a7a20 */ /* 0x000fc40000410000 */
[----:B------:R-:W-:Y:S01]  /*1190*/  FMUL.FTZ R28, R24, R24 ;  /* 0x00000018181c7220 */ /* 0x000fe20000410000 */
[----:B------:R-:W2:Y:S01]  /*11a0*/  MUFU.RCP R23, c[0x0][0xd10] ;  /* 0x0003440000177b08 */ /* 0x000ea20000001000 */
[----:B------:R-:W-:Y:S01]  /*11b0*/  FFMA.FTZ R26, R31, UR17, R26 ;  /* 0x000000111f1a7c23 */ /* 0x000fe2000801001a */
[----:B------:R-:W-:Y:S01]  /*11c0*/  HADD2.F32 R31, -RZ, R18.H0_H0 ;  /* 0x20000012ff1f7230 */ /* 0x000fe20000004100 */
[----:B------:R-:W-:Y:S02]  /*11d0*/  FFMA.FTZ R28, R28, -c[0x0][0xd0c], R28 ;  /* 0x800343001c1c7a23 */ /* 0x000fe4000001001c */
[----:B------:R-:W-:Y:S02]  /*11e0*/  FMUL.FTZ R30, R22, c[0x0][0xd24] ;  /* 0x00034900161e7a20 */ /* 0x000fe40000410000 */
[----:B------:R-:W-:Y:S02]  /*11f0*/  FFMA.FTZ R9, R9, c[0x0][0xd0c], R28 ;  /* 0x0003430009097a23 */ /* 0x000fe4000001001c */
[----:B------:R-:W-:-:S02]  /*1200*/  FFMA.FTZ R28, R31, UR17, R30 ;  /* 0x000000111f1c7c23 */ /* 0x000fc4000801001e */
        /* <DEDUP_REMOVED lines=14> */
[----:B------:R-:W-:Y:S02]  /*12f0*/  FFMA.FTZ R28, R28, -c[0x0][0xd08], R28 ;  /* 0x800342001c1c7a23 */ /* 0x000fe4000001001c */
[----:B------:R-:W-:Y:S01]  /*1300*/  FFMA.FTZ R4, R4, c[0x0][0xd08], R25 ;  /* 0x0003420004047a23 */ /* 0x000fe20000010019 */
[----:B------:R3:W4:Y:S01]  /*1310*/  MUFU.SQRT R29, R31 ;  /* 0x0000001f001d7308 */ /* 0x0007220000002000 */
[----:B------:R-:W-:Y:S02]  /*1320*/  FFMA.FTZ R5, R5, c[0x0][0xd08], R24 ;  /* 0x0003420005057a23 */ /* 0x000fe40000010018 */
[----:B------:R-:W-:Y:S02]  /*1330*/  FFMA.FTZ R7, R7, c[0x0][0xd08], R28 ;  /* 0x0003420007077a23 */ /* 0x000fe4000001001c */
[----:B--2---:R-:W-:-:S02]  /*1340*/  FMUL.FTZ R25, R4, R23 ;  /* 0x0000001704197220 */ /* 0x004fc40000410000 */
[----:B------:R-:W-:Y:S01]  /*1350*/  FMUL.FTZ R24, R5, R23 ;  /* 0x0000001705187220 */ /* 0x000fe20000410000 */
[----:B------:R-:W2:Y:S01]  /*1360*/  MUFU.SQRT R32, R32 ;  /* 0x0000002000207308 */ /* 0x000ea20000002000 */
[----:B-1----:R-:W-:Y:S02]  /*1370*/  FADD.FTZ R30, R18, c[0x0][0xd18] ;  /* 0x00034600121e7621 */ /* 0x002fe40000010000 */
[----:B---3--:R-:W-:-:S04]  /*1380*/  FFMA.FTZ R31, R26, -c[0x0][0xd08], R26 ;  /* 0x800342001a1f7a23 */ /* 0x008fc8000001001a */
[----:B------:R-:W-:Y:S01]  /*1390*/  FFMA.FTZ R6, R6, c[0x0][0xd08], R31 ;  /* 0x0003420006067a23 */ /* 0x000fe2000001001f */
[----:B------:R-:W1:Y:S01]  /*13a0*/  MUFU.SQRT R33, R33 ;  /* 0x0000002100217308 */ /* 0x000e620000002000 */
[----:B----4-:R-:W-:Y:S02]  /*13b0*/  FADD.FTZ R29, R29, c[0x0][0xd18] ;  /* 0x000346001d1d7621 */ /* 0x010fe40000010000 */
[-C--:B------:R-:W-:Y:S02]  /*13c0*/  FMUL.FTZ R26, R6, R23.reuse ;  /* 0x00000017061a7220 */ /* 0x080fe40000410000 */
[----:B------:R-:W-:Y:S02]  /*13d0*/  FMUL.FTZ R23, R7, R23 ;  /* 0x0000001707177220 */ /* 0x000fe40000410000 */
[----:B--2---:R-:W-:Y:S01]  /*13e0*/  FADD.FTZ R27, R32, c[0x0][0xd18] ;  /* 0x00034600201b7621 */ /* 0x004fe20000010000 */
[----:B------:R-:W2:Y:S01]  /*13f0*/  MUFU.RCP R30, R30 ;  /* 0x0000001e001e7308 */ /* 0x000ea20000001000 */
[----:B-1----:R-:W-:-:S07]  /*1400*/  FADD.FTZ R18, R33, c[0x0][0xd18] ;  /* 0x0003460021127621 */ /* 0x002fce0000010000 */
[----:B------:R-:W1:Y:S08]  /*1410*/  MUFU.RCP R29, R29 ;  /* 0x0000001d001d7308 */ /* 0x000e700000001000 */
[----:B------:R-:W3:Y:S01]  /*1420*/  MUFU.RCP R27, R27 ;  /* 0x0000001b001b7308 */ /* 0x000ee20000001000 */
[----:B--2---:R-:W-:-:S07]  /*1430*/  FMUL.FTZ R25, R25, R30 ;  /* 0x0000001e19197220 */ /* 0x004fce0000410000 */
[----:B------:R-:W2:Y:S01]  /*1440*/  MUFU.RCP R18, R18 ;  /* 0x0000001200127308 */ /* 0x000ea20000001000 */
[----:B-1----:R-:W-:Y:S02]  /*1450*/  FMUL.FTZ R24, R24, R29 ;  /* 0x0000001d18187220 */ /* 0x002fe40000410000 */
[----:B---3--:R-:W-:Y:S02]  /*1460*/  FMUL.FTZ R26, R26, R27 ;  /* 0x0000001b1a1a7220 */ /* 0x008fe40000410000 */
[----:B--2---:R-:W-:-:S03]  /*1470*/  FMUL.FTZ R37, R23, R18 ;  /* 0x0000001217257220 */ /* 0x004fc60000410000 */
.L_x_22:
[----:B------:R-:W-:Y:S01]  /*1480*/  FFMA.FTZ R27, -R25, c[0x0][0xd1c], R20 ;  /* 0x00034700191b7a23 */ /* 0x000fe20000010114 */
[----:B------:R-:W-:Y:S01]  /*1490*/  IADD3 R23, P1, R16, UR6, RZ ;  /* 0x0000000610177c10 */ /* 0x000fe2000ff3e0ff */
[----:B------:R-:W-:Y:S02]  /*14a0*/  FFMA.FTZ R35, -R26, c[0x0][0xd1c], R21 ;  /* 0x000347001a237a23 */ /* 0x000fe40000010115 */
[----:B------:R-:W-:Y:S01]  /*14b0*/  FFMA.FTZ R31, -R24, c[0x0][0xd1c], R19 ;  /* 0x00034700181f7a23 */ /* 0x000fe20000010113 */
[----:B------:R-:W-:Y:S01]  /*14c0*/  PRMT R29, R27, 0x7632, R29 ;  /* 0x000076321b1d7816 */ /* 0x000fe2000000001d */
[----:B------:R-:W-:Y:S01]  /*14d0*/  FFMA.FTZ R37, -R37, c[0x0][0xd1c], R22 ;  /* 0x0003470025257a23 */ /* 0x000fe20000010116 */
[----:B------:R-:W-:Y:S01]  /*14e0*/  LOP3.LUT R18, R27, 0xffff, RZ, 0xc0, !PT ;  /* 0x0000ffff1b127812 */ /* 0x000fe200078ec0ff */
[----:B------:R-:W-:Y:S01]  /*14f0*/  IMAD.SHL.U32 R20, R23, 0x2, RZ ;  /* 0x0000000217147824 */ /* 0x000fe200078e00ff */
[----:B------:R-:W-:-:S02]  /*1500*/  LEA.HI.X.SX32 R22, R16, UR28, 0x1, P1 ;  /* 0x0000001c10167c11 */ /* 0x000fc400088f0eff */
        /* <DEDUP_REMOVED lines=36> */
.L_x_23:
        /* <DEDUP_REMOVED lines=21> */
.L_x_26:
[----:B------:R-:W-:Y:S05]  /*18a0*/  BSYNC B1 ;  /* 0x0000000000017941 */ /* 0x000fea0003800000 */
.L_x_25:
        /* <DEDUP_REMOVED lines=12> */
.L_x_24:
[----:B------:R-:W-:Y:S02]  /*1970*/  IADD3 R16, R16, UR8, RZ ;  /* 0x0000000810107c10 */ /* 0x000fe4000fffe0ff */
[----:B------:R-:W-:-:S02]  /*1980*/  IADD3 R17, R17, 0x1, RZ ;  /* 0x0000000111117810 */ /* 0x000fc40007ffe0ff */
[----:B------:R-:W-:-:S13]  /*1990*/  ISETP.GE.AND P1, PT, R16, UR7, PT ;  /* 0x0000000710007c0c */ /* 0x000fda000bf26270 */
[----:B------:R-:W-:Y:S01]  /*19a0*/  @P1 CALL.REL.NOINC `(.L_x_27) ;  /* 0x0000001000001944 */ /* 0x000fe20003c00000 */
[----:B------:R-:W-:Y:S05]  /*19b0*/  BRA `(.L_x_28) ;  /* 0xffffeb6000007947 */ /* 0x000fea000383ffff */
.L_x_27:
[----:B------:R-:W-:Y:S05]  /*19c0*/  BSYNC B0 ;  /* 0x0000000000007941 */ /* 0x000fea0003800000 */
.L_x_16:
[----:B------:R-:W-:Y:S05]  /*19d0*/  EXIT ;  /* 0x000000000000794d */ /* 0x000fea0003800000 */
.L_x_29:
        /* <DEDUP_REMOVED lines=10> */
.L_x_967:


//--------------------- .text._Z25multi_tensor_apply_kernelI18TensorListMetadataILi6EE34DistAdamWithParamRemaindersFunctorIfEJPfffffff10adamMode_tfEEvlPViT_T0_DpT1_ --------------------------
	.section	.text._Z25multi_tensor_apply_kernelI18TensorListMetadataILi6EE34DistAdamWithParamRemaindersFunctorIfEJPfffffff10adamMode_tfEEvlPViT_T0_DpT1_,"ax",@progbits
	.sectioninfo	@"SHI_REGISTERS=40"
	.align	128
        .global         _Z25multi_tensor_apply_kernelI18TensorListMetadataILi6EE34DistAdamWithParamRemaindersFunctorIfEJPfffffff10adamMode_tfEEvlPViT_T0_DpT1_
        .type           _Z25multi_tensor_apply_kernelI18TensorListMetadataILi6EE34DistAdamWithParamRemaindersFunctorIfEJPfffffff10adamMode_tfEEvlPViT_T0_DpT1_,@function
        .size           _Z25multi_tensor_apply_kernelI18TensorListMetadataILi6EE34DistAdamWithParamRemaindersFunctorIfEJPfffffff10adamMode_tfEEvlPViT_T0_DpT1_,(.L_x_968 - _Z25multi_tensor_apply_kernelI18TensorListMetadataILi6EE34DistAdamWithParamRemaindersFunctorIfEJPfffffff10adamMode_tfEEvlPViT_T0_DpT1_)
        .other          _Z25multi_tensor_apply_kernelI18TensorListMetadataILi6EE34DistAdamWithParamRemaindersFunctorIfEJPfffffff10adamMode_tfEEvlPViT_T0_DpT1_,@"STO_CUDA_ENTRY STV_DEFAULT"
_Z25multi_tensor_apply_kernelI18TensorListMetadataILi6EE34DistAdamWithParamRemaindersFunctorIfEJPfffffff10adamMode_tfEEvlPViT_T0_DpT1_:
.text._Z25multi_tensor_apply_kernelI18TensorListMetadataILi6EE34DistAdamWithParamRemaindersFunctorIfEJPfffffff10adamMode_tfEEvlPViT_T0_DpT1_:
        /* <DEDUP_REMOVED lines=55> */
.L_x_30:
[----:B------:R-:W2:Y:S02]  /*0370*/  S2R R0, SR_TID.X ;  /* 0x0000000000007919 */ /* 0x000ea40000002100 */
[----:B--2---:R-:W-:-:S05]  /*0380*/  IMAD.SHL.U32 R0, R0, 0x4, RZ ;  /* 0x0000000400007824 */ /* 0x004fca00078e00ff */
[----:B------:R-:W-:-:S13]  /*0390*/  ISETP.GE.AND P0, PT, R0, UR7, PT ;  /* 0x0000000700007c0c */ /* 0x000fda000bf06270 */
[----:B------:R-:W-:Y:S05]  /*03a0*/  @P0 EXIT ;  /* 0x000000000000094d */ /* 0x000fea0003800000 */
[----:B------:R-:W-:Y:S01]  /*03b0*/  ULEA UR9, UP2, UR6, 0x4, 0x2 ;  /* 0x0000000406097891 */ /* 0x000fe2000f84103f */
[----:B------:R-:W-:Y:S01]  /*03c0*/  PRMT R2, R2, 0x9910, RZ ;  /* 0x0000991002027816 */ /* 0x000fe200000000ff */
[----:B------:R-:W-:Y:S01]  /*03d0*/  ULEA UR11, UP0, UR6, 0x2, 0x1 ;  /* 0x00000002060b7891 */ /* 0x000fe2000f80083f */
[----:B------:R-:W-:Y:S01]  /*03e0*/  BSSY B0, `(.L_x_31) ;  /* 0x000014d000007945 */ /* 0x000fe20003800000 */
[----:B------:R-:W-:Y:S01]  /*03f0*/  ULEA.HI.X UR10, UR6, URZ, UR26, 0x2, UP2 ;  /* 0x0000003f060a7291 */ /* 0x000fe200090f141a */
[----:B------:R-:W-:Y:S01]  /*0400*/  ISETP.NE.AND P0, PT, R2, RZ, PT ;  /* 0x000000ff0200720c */ /* 0x000fe20003f05270 */
[----:B------:R-:W-:Y:S01]  /*0410*/  ULEA.HI.X UR12, UR6, URZ, UR26, 0x1, UP0 ;  /* 0x0000003f060c7291 */ /* 0x000fe200080f0c1a */
[----:B------:R-:W-:Y:S01]  /*0420*/  IMAD.MOV.U32 R20, RZ, RZ, R0 ;  /* 0x000000ffff147224 */ /* 0x000fe200078e0000 */
[----:B------:R-:W-:Y:S01]  /*0430*/  UIADD3 UR31, UP1, UR24, UR11, URZ ;  /* 0x0000000b181f7290 */ /* 0x000fe2000ff3e03f */
[----:B------:R-:W-:Y:S01]  /*0440*/  IMAD.MOV.U32 R21, RZ, RZ, RZ ;  /* 0x000000ffff157224 */ /* 0x000fe200078e00ff */
[----:B------:R-:W-:-:S02]  /*0450*/  UIADD3 UR29, UP2, UR20, UR9, URZ ;  /* 0x00000009141d7290 */ /* 0x000fc4000ff5e03f */
[----:B------:R-:W-:Y:S02]  /*0460*/  UIADD3 UR27, UP3, UR18, UR9, URZ ;  /* 0x00000009121b7290 */ /* 0x000fe4000ff7e03f */
[----:B------:R-:W-:Y:S02]  /*0470*/  UIADD3 UR11, UP0, UR22, UR11, URZ ;  /* 0x0000000b160b7290 */ /* 0x000fe4000ff1e03f */
[----:B------:R-:W-:Y:S02]  /*0480*/  UIADD3 UR9, UP4, UR16, UR9, URZ ;  /* 0x0000000910097290 */ /* 0x000fe4000ff9e03f */
[----:B------:R-:W-:Y:S02]  /*0490*/  ULDC UR8, c[0x0][0x0] ;  /* 0x0000000000087ab9 */ /* 0x000fe40000000800 */
[----:B------:R-:W-:Y:S02]  /*04a0*/  UIADD3.X UR32, UR25, UR12, URZ, UP1, !UPT ;  /* 0x0000000c19207290 */ /* 0x000fe40008ffe43f */
[----:B------:R-:W-:-:S02]  /*04b0*/  UIADD3.X UR30, UR21, UR10, URZ, UP2, !UPT ;  /* 0x0000000a151e7290 */ /* 0x000fc400097fe43f */
[----:B------:R-:W-:Y:S02]  /*04c0*/  UIADD3.X UR28, UR19, UR10, URZ, UP3, !UPT ;  /* 0x0000000a131c7290 */ /* 0x000fe40009ffe43f */
[----:B------:R-:W-:Y:S02]  /*04d0*/  USHF.L.U32 UR8, UR8, 0x2, URZ ;  /* 0x0000000208087899 */ /* 0x000fe4000800063f */
[----:B------:R-:W-:Y:S02]  /*04e0*/  UIADD3.X UR12, UR23, UR12, URZ, UP0, !UPT ;  /* 0x0000000c170c7290 */ /* 0x000fe400087fe43f */
[----:B------:R-:W-:Y:S02]  /*04f0*/  UIADD3.X UR10, UR17, UR10, URZ, UP4, !UPT ;  /* 0x0000000a110a7290 */ /* 0x000fe4000a7fe43f */
.L_x_43:
[----:B0-2---:R-:W-:Y:S02]  /*0500*/  IMAD R5, R21, UR8, R0 ;  /* 0x0000000815057c24 */ /* 0x005fe4000f8e0200 */
[----:B------:R-:W-:Y:S02]  /*0510*/  IMAD.U32 R18, RZ, RZ, UR11 ;  /* 0x0000000bff127e24 */ /* 0x000fe4000f8e00ff */
[----:B------:R-:W-:Y:S01]  /*0520*/  IMAD.U32 R19, RZ, RZ, UR12 ;  /* 0x0000000cff137e24 */ /* 0x000fe2000f8e00ff */
[----:B-1----:R-:W-:Y:S01]  /*0530*/  SHF.R.S32.HI R4, RZ, 0x1f, R5 ;  /* 0x0000001fff047819 */ /* 0x002fe20000011405 */
[----:B------:R-:W-:-:S02]  /*0540*/  IMAD.U32 R16, RZ, RZ, UR29 ;  /* 0x0000001dff107e24 */ /* 0x000fc4000f8e00ff */
[----:B------:R-:W-:Y:S02]  /*0550*/  IMAD.U32 R17, RZ, RZ, UR30 ;  /* 0x0000001eff117e24 */ /* 0x000fe4000f8e00ff */
[----:B------:R-:W-:Y:S02]  /*0560*/  IMAD.U32 R2, RZ, RZ, UR27 ;  /* 0x0000001bff027e24 */ /* 0x000fe4000f8e00ff */
[----:B0-----:R-:W-:Y:S02]  /*0570*/  IMAD.U32 R3, RZ, RZ, UR28 ;  /* 0x0000001cff037e24 */ /* 0x001fe4000f8e00ff */
[----:B------:R-:W-:-:S04]  /*0580*/  IMAD.WIDE R18, R5, 0x2, R18 ;  /* 0x0000000205127825 */ /* 0x000fc800078e0212 */
[----:B------:R-:W-:-:S04]  /*0590*/  IMAD.WIDE R16, R5, 0x4, R16 ;  /* 0x0000000405107825 */ /* 0x000fc800078e0210 */
[----:B------:R-:W-:Y:S01]  /*05a0*/  IMAD.WIDE R2, R5, 0x4, R2 ;  /* 0x0000000405027825 */ /* 0x000fe200078e0202 */
[----:B------:R-:W-:Y:S05]  /*05b0*/  @!P0 BRA `(.L_x_32) ;  /* 0x000001d000008947 */ /* 0x000fea0003800000 */
[----:B------:R-:W-:-:S04]  /*05c0*/  IADD3 R6, P1, R20, UR6, RZ ;  /* 0x0000000614067c10 */ /* 0x000fc8000ff3e0ff */
[----:B------:R-:W-:Y:S01]  /*05d0*/  LEA.HI.X.SX32 R5, R20, UR26, 0x1, P1 ;  /* 0x0000001a14057c11 */ /* 0x000fe200088f0eff */
[C---:B------:R-:W-:Y:S02]  /*05e0*/  IMAD.SHL.U32 R24, R6.reuse, 0x2, RZ ;  /* 0x0000000206187824 */ /* 0x040fe400078e00ff */
[C---:B------:R-:W-:Y:S01]  /*05f0*/  IMAD.SHL.U32 R12, R6.reuse, 0x4, RZ ;  /* 0x00000004060c7824 */ /* 0x040fe200078e00ff */
[----:B------:R-:W-:Y:S02]  /*0600*/  SHF.L.U64.HI R4, R6, 0x1, R5 ;  /* 0x0000000106047819 */ /* 0x000fe40000010205 */
[C---:B------:R-:W-:Y:S02]  /*0610*/  IADD3 R22, P1, R24.reuse, UR24, RZ ;  /* 0x0000001818167c10 */ /* 0x040fe4000ff3e0ff */
[----:B------:R-:W-:Y:S02]  /*0620*/  IADD3 R24, P2, R24, UR22, RZ ;  /* 0x0000001618187c10 */ /* 0x000fe4000ff5e0ff */
[----:B------:R-:W-:-:S02]  /*0630*/  IADD3.X R23, R4, UR25, RZ, P1, !PT ;  /* 0x0000001904177c10 */ /* 0x000fc40008ffe4ff */
[----:B------:R-:W-:Y:S02]  /*0640*/  IADD3.X R25, R4, UR23, RZ, P2, !PT ;  /* 0x0000001704197c10 */ /* 0x000fe400097fe4ff */
[C---:B------:R-:W-:Y:S02]  /*0650*/  IADD3 R4, P1, R12.reuse, UR20, RZ ;  /* 0x000000140c047c10 */ /* 0x040fe4000ff3e0ff */
[----:B------:R-:W-:Y:S01]  /*0660*/  IADD3 R8, P2, R12, UR18, RZ ;  /* 0x000000120c087c10 */ /* 0x000fe2000ff5e0ff */
[----:B------:R-:W2:Y:S01]  /*0670*/  LDG.E.64 R22, [R22.64] ;  /* 0x0000000e16167981 */ /* 0x000ea2000c1e1b00 */
[----:B------:R-:W-:Y:S02]  /*0680*/  SHF.L.U64.HI R6, R6, 0x2, R5 ;  /* 0x0000000206067819 */ /* 0x000fe40000010205 */
[----:B------:R-:W-:Y:S01]  /*0690*/  IADD3 R12, P3, R12, UR16, RZ ;  /* 0x000000100c0c7c10 */ /* 0x000fe2000ff7e0ff */
[----:B------:R-:W3:Y:S01]  /*06a0*/  LDG.E.64 R24, [R24.64] ;  /* 0x0000000e18187981 */ /* 0x000ee2000c1e1b00 */
[----:B------:R-:W-:-:S02]  /*06b0*/  IADD3.X R5, R6, UR21, RZ, P1, !PT ;  /* 0x0000001506057c10 */ /* 0x000fc40008ffe4ff */
[C---:B------:R-:W-:Y:S02]  /*06c0*/  IADD3.X R9, R6.reuse, UR19, RZ, P2, !PT ;  /* 0x0000001306097c10 */ /* 0x040fe400097fe4ff */
[----:B------:R-:W-:Y:S02]  /*06d0*/  IADD3.X R13, R6, UR17, RZ, P3, !PT ;  /* 0x00000011060d7c10 */ /* 0x000fe40009ffe4ff */
[----:B------:R-:W5:Y:S04]  /*06e0*/  LDG.E.128 R4, [R4.64] ;  /* 0x0000000e04047981 */ /* 0x000f68000c1e1d00 */
[----:B------:R-:W5:Y:S04]  /*06f0*/  LDG.E.128 R8, [R8.64] ;  /* 0x0000000e08087981 */ /* 0x000f68000c1e1d00 */
[----:B------:R-:W5:Y:S01]  /*0700*/  LDG.E.128 R12, [R12.64] ;  /* 0x0000000e0c0c7981 */ /* 0x000f62000c1e1d00 */
[----:B--2---:R-:W-:-:S02]  /*0710*/  SHF.R.U64 R26, R22, 0x10, R23 ;  /* 0x00000010161a7819 */ /* 0x004fc40000001217 */
[----:B------:R-:W-:Y:S02]  /*0720*/  SHF.R.U32.HI R27, RZ, 0x10, R23 ;  /* 0x00000010ff1b7819 */ /* 0x000fe40000011617 */
[C-C-:B---3--:R-:W-:Y:S02]  /*0730*/  SHF.R.U64 R30, R24.reuse, 0x10, R25.reuse ;  /* 0x00000010181e7819 */ /* 0x148fe40000001219 */
[----:B------:R-:W-:Y:S02]  /*0740*/  PRMT R28, R24, 0x7610, R28 ;  /* 0x00007610181c7816 */ /* 0x000fe4000000001c */
[--C-:B------:R-:W-:Y:S02]  /*0750*/  SHF.R.U32.HI R29, RZ, 0x10, R25.reuse ;  /* 0x00000010ff1d7819 */ /* 0x100fe40000011619 */
[----:B------:R-:W-:Y:S02]  /*0760*/  PRMT R24, R25, 0x7610, R24 ;  /* 0x0000761019187816 */ /* 0x000fe40000000018 */
[----:B------:R-:W-:Y:S01]  /*0770*/  PRMT R25, R30, 0x7610, R25 ;  /* 0x000076101e197816 */ /* 0x000fe20000000019 */
[----:B------:R-:W-:Y:S05]  /*0780*/  BRA `(.L_x_33) ;  /* 0x0000042000007947 */ /* 0x000fea0003800000 */
.L_x_32:
[C---:B------:R-:W-:Y:S01]  /*0790*/  IADD3 R6, R20.reuse, 0x1, RZ ;  /* 0x0000000114067810 */ /* 0x040fe20007ffe0ff */
[----:B------:R-:W-:Y:S01]  /*07a0*/  CS2R R12, SRZ ;  /* 0x00000000000c7805 */ /* 0x000fe2000001ff00 */
[C---:B------:R-:W-:Y:S01]  /*07b0*/  IADD3 R7, R20.reuse, 0x2, RZ ;  /* 0x0000000214077810 */ /* 0x040fe20007ffe0ff */
[----:B------:R-:W-:Y:S01]  /*07c0*/  CS2R R14, SRZ ;  /* 0x00000000000e7805 */ /* 0x000fe2000001ff00 */
[----:B------:R-:W-:-:S02]  /*07d0*/  IADD3 R8, R20, 0x3, RZ ;  /* 0x0000000314087810 */ /* 0x000fc40007ffe0ff */
[----:B------:R-:W-:Y:S02]  /*07e0*/  ISETP.GE.AND P1, PT, R6, UR7, PT ;  /* 0x0000000706007c0c */ /* 0x000fe4000bf26270 */
[----:B------:R-:W-:Y:S02]  /*07f0*/  ISETP.GE.AND P2, PT, R7, UR7, PT ;  /* 0x0000000707007c0c */ /* 0x000fe4000bf46270 */
[----:B------:R-:W-:Y:S02]  /*0800*/  ISETP.GE.AND P3, PT, R8, UR7, PT ;  /* 0x0000000708007c0c */ /* 0x000fe4000bf66270 */
[C---:B------:R-:W-:Y:S02]  /*0810*/  LEA R6, P4, R5.reuse, UR31, 0x1 ;  /* 0x0000001f05067c11 */ /* 0x040fe4000f8808ff */
[----:B------:R-:W-:Y:S02]  /*0820*/  LEA R10, P5, R5, UR9, 0x2 ;  /* 0x00000009050a7c11 */ /* 0x000fe4000f8a10ff */
[----:B------:R-:W-:-:S02]  /*0830*/  PRMT R26, RZ, 0x7610, R26 ;  /* 0x00007610ff1a7816 */ /* 0x000fc4000000001a */
[----:B------:R-:W-:Y:S02]  /*0840*/  PRMT R23, RZ, 0x7610, R23 ;  /* 0x00007610ff177816 */ /* 0x000fe40000000017 */
[----:B------:R-:W-:Y:S02]  /*0850*/  PRMT R27, RZ, 0x7610, R27 ;  /* 0x00007610ff1b7816 */ /* 0x000fe4000000001b */
[C-C-:B------:R-:W-:Y:S02]  /*0860*/  LEA.HI.X R7, R5.reuse, UR32, R4.reuse, 0x1, P4 ;  /* 0x0000002005077c11 */ /* 0x140fe4000a0f0c04 */
[----:B------:R-:W-:-:S03]  /*0870*/  LEA.HI.X R11, R5, UR10, R4, 0x2, P5 ;  /* 0x0000000a050b7c11 */ /* 0x000fc6000a8f1404 */
[----:B------:R0:W5:Y:S04]  /*0880*/  @!P1 LDG.E.U16 R26, [R6.64] ;  /* 0x0000000e061a9981 */ /* 0x000168000c1e1500 */
[----:B------:R0:W5:Y:S04]  /*0890*/  @!P2 LDG.E.U16 R23, [R6.64+0x2] ;  /* 0x0000020e0617a981 */ /* 0x000168000c1e1500 */
[----:B------:R0:W5:Y:S04]  /*08a0*/  @!P3 LDG.E.U16 R27, [R6.64+0x4] ;  /* 0x0000040e061bb981 */ /* 0x000168000c1e1500 */
[----:B------:R0:W5:Y:S04]  /*08b0*/  @!P1 LDG.E R13, [R10.64] ;  /* 0x0000000e0a0d9981 */ /* 0x000168000c1e1900 */
[----:B------:R0:W5:Y:S04]  /*08c0*/  @!P2 LDG.E R14, [R10.64+0x4] ;  /* 0x0000040e0a0ea981 */ /* 0x000168000c1e1900 */
[----:B------:R0:W5:Y:S01]  /*08d0*/  @!P3 LDG.E R15, [R10.64+0x8] ;  /* 0x0000080e0a0fb981 */ /* 0x000162000c1e1900 */
[----:B------:R-:W-:Y:S01]  /*08e0*/  ISETP.GE.AND P4, PT, R20, UR7, PT ;  /* 0x0000000714007c0c */ /* 0x000fe2000bf86270 */
[----:B------:R-:W-:Y:S01]  /*08f0*/  BSSY B1, `(.L_x_34) ;  /* 0x000001d000017945 */ /* 0x000fe20003800000 */
[----:B------:R-:W-:Y:S01]  /*0900*/  PRMT R22, RZ, 0x7610, R22 ;  /* 0x00007610ff167816 */ /* 0x000fe20000000016 */
[----:B------:R-:W-:Y:S01]  /*0910*/  IMAD.MOV.U32 R4, RZ, RZ, RZ ;  /* 0x000000ffff047224 */ /* 0x000fe200078e00ff */
[----:B------:R-:W-:Y:S01]  /*0920*/  PRMT R28, RZ, 0x7610, R28 ;  /* 0x00007610ff1c7816 */ /* 0x000fe2000000001c */
[----:B------:R-:W-:Y:S01]  /*0930*/  IMAD.MOV.U32 R8, RZ, RZ, RZ ;  /* 0x000000ffff087224 */ /* 0x000fe200078e00ff */
[----:B------:R-:W-:-:S02]  /*0940*/  PRMT R25, RZ, 0x7610, R25 ;  /* 0x00007610ff197816 */ /* 0x000fc40000000019 */
[----:B------:R-:W-:-:S05]  /*0950*/  PRMT R24, RZ, 0x7610, R24 ;  /* 0x00007610ff187816 */ /* 0x000fca0000000018 */
        /* <DEDUP_REMOVED lines=10> */
[C---:B------:R-:W-:Y:S01]  /*0a00*/  IADD3 R4, P6, R6.reuse, UR20, RZ ;  /* 0x0000001406047c10 */ /* 0x040fe2000ffde0ff */
[----:B------:R0:W5:Y:S01]  /*0a10*/  LDG.E.U16 R22, [R30.64] ;  /* 0x0000000e1e167981 */ /* 0x000162000c1e1500 */
[C---:B------:R-:W-:Y:S02]  /*0a20*/  IADD3 R8, P5, R6.reuse, UR18, RZ ;  /* 0x0000001206087c10 */ /* 0x040fe4000ffbe0ff */
[----:B------:R-:W-:Y:S02]  /*0a30*/  IADD3.X R11, R9, UR23, RZ, P4, !PT ;  /* 0x00000017090b7c10 */ /* 0x000fe4000a7fe4ff */
[----:B------:R-:W-:Y:S02]  /*0a40*/  IADD3 R6, P4, R6, UR16, RZ ;  /* 0x0000001006067c10 */ /* 0x000fe4000ff9e0ff */
[C---:B------:R-:W-:Y:S01]  /*0a50*/  IADD3.X R5, R7.reuse, UR21, RZ, P6, !PT ;  /* 0x0000001507057c10 */ /* 0x040fe2000b7fe4ff */
[----:B------:R0:W5:Y:S01]  /*0a60*/  LDG.E.U16 R28, [R10.64] ;  /* 0x0000000e0a1c7981 */ /* 0x000162000c1e1500 */
[----:B------:R-:W-:-:S02]  /*0a70*/  IADD3.X R9, R7, UR19, RZ, P5, !PT ;  /* 0x0000001307097c10 */ /* 0x000fc4000affe4ff */
[----:B------:R-:W-:Y:S01]  /*0a80*/  IADD3.X R7, R7, UR17, RZ, P4, !PT ;  /* 0x0000001107077c10 */ /* 0x000fe2000a7fe4ff */
[----:B------:R0:W5:Y:S04]  /*0a90*/  LDG.E R4, [R4.64] ;  /* 0x0000000e04047981 */ /* 0x000168000c1e1900 */
[----:B------:R0:W5:Y:S04]  /*0aa0*/  LDG.E R8, [R8.64] ;  /* 0x0000000e08087981 */ /* 0x000168000c1e1900 */
[----:B------:R0:W5:Y:S02]  /*0ab0*/  LDG.E R12, [R6.64] ;  /* 0x0000000e060c7981 */ /* 0x000164000c1e1900 */
.L_x_35:
[----:B0-----:R-:W-:Y:S05]  /*0ac0*/  BSYNC B1 ;  /* 0x0000000000017941 */ /* 0x001fea0003800000 */
.L_x_34:
[----:B------:R-:W-:Y:S01]  /*0ad0*/  PRMT R29, RZ, 0x7610, R29 ;  /* 0x00007610ff1d7816 */ /* 0x000fe2000000001d */
[----:B------:R-:W-:Y:S01]  /*0ae0*/  IMAD.MOV.U32 R5, RZ, RZ, RZ ;  /* 0x000000ffff057224 */ /* 0x000fe200078e00ff */
[----:B------:R-:W-:Y:S01]  /*0af0*/  CS2R R6, SRZ ;  /* 0x0000000000067805 */ /* 0x000fe2000001ff00 */
[----:B------:R-:W-:Y:S01]  /*0b00*/  IMAD.MOV.U32 R9, RZ, RZ, RZ ;  /* 0x000000ffff097224 */ /* 0x000fe200078e00ff */
[----:B------:R-:W-:Y:S01]  /*0b10*/  CS2R R10, SRZ ;  /* 0x00000000000a7805 */ /* 0x000fe2000001ff00 */
[----:B------:R0:W5:Y:S04]  /*0b20*/  @!P1 LDG.E.U16 R25, [R18.64] ;  /* 0x0000000e12199981 */ /* 0x000168000c1e1500 */
[----:B------:R0:W5:Y:S04]  /*0b30*/  @!P2 LDG.E.U16 R24, [R18.64+0x2] ;  /* 0x0000020e1218a981 */ /* 0x000168000c1e1500 */
[----:B------:R0:W5:Y:S04]  /*0b40*/  @!P3 LDG.E.U16 R29, [R18.64+0x4] ;  /* 0x0000040e121db981 */ /* 0x000168000c1e1500 */
[----:B------:R0:W5:Y:S04]  /*0b50*/  @!P1 LDG.E R5, [R16.64] ;  /* 0x0000000e10059981 */ /* 0x000168000c1e1900 */
[----:B------:R0:W5:Y:S04]  /*0b60*/  @!P1 LDG.E R9, [R2.64] ;  /* 0x0000000e02099981 */ /* 0x000168000c1e1900 */
[----:B------:R0:W5:Y:S04]  /*0b70*/  @!P2 LDG.E R6, [R16.64+0x4] ;  /* 0x0000040e1006a981 */ /* 0x000168000c1e1900 */
[----:B------:R0:W5:Y:S04]  /*0b80*/  @!P2 LDG.E R10, [R2.64+0x4] ;  /* 0x0000040e020aa981 */ /* 0x000168000c1e1900 */
[----:B------:R0:W5:Y:S04]  /*0b90*/  @!P3 LDG.E R7, [R16.64+0x8] ;  /* 0x0000080e1007b981 */ /* 0x000168000c1e1900 */
[----:B------:R0:W5:Y:S02]  /*0ba0*/  @!P3 LDG.E R11, [R2.64+0x8] ;  /* 0x0000080e020bb981 */ /* 0x000164000c1e1900 */
.L_x_33:
[----:B-----5:R-:W-:Y:S02]  /*0bb0*/  PRMT R31, R28, 0x9910, RZ ;  /* 0x000099101c1f7816 */ /* 0x020fe400000000ff */
[----:B------:R-:W-:-:S02]  /*0bc0*/  PRMT R33, R25, 0x9910, RZ ;  /* 0x0000991019217816 */ /* 0x000fc400000000ff */
[----:B------:R-:W-:Y:S02]  /*0bd0*/  PRMT R30, R24, 0x9910, RZ ;  /* 0x00009910181e7816 */ /* 0x000fe400000000ff */
[----:B------:R-:W-:Y:S02]  /*0be0*/  ISETP.NE.AND P1, PT, RZ, c[0x0][0xd20], PT ;  /* 0x00034800ff007a0c */ /* 0x000fe40003f25270 */
[----:B------:R-:W-:Y:S02]  /*0bf0*/  PRMT R32, R29, 0x9910, RZ ;  /* 0x000099101d207816 */ /* 0x000fe400000000ff */
[----:B------:R-:W-:Y:S02]  /*0c00*/  LEA.HI.SX32 R31, R31, R22, 0x11 ;  /* 0x000000161f1f7211 */ /* 0x000fe400078f8aff */
[----:B------:R-:W-:Y:S01]  /*0c10*/  LEA.HI.SX32 R22, R33, R26, 0x11 ;  /* 0x0000001a21167211 */ /* 0x000fe200078f8aff */
[----:B------:R-:W-:Y:S02]  /*0c20*/  IMAD.MOV.U32 R26, RZ, RZ, R30 ;  /* 0x000000ffff1a7224 */ /* 0x000fe400078e001e */
[----:B------:R-:W-:Y:S01]  /*0c30*/  IMAD.MOV.U32 R30, RZ, RZ, R32 ;  /* 0x000000ffff1e7224 */ /* 0x000fe200078e0020 */
[----:B------:R-:W-:-:S02]  /*0c40*/  PRMT R22, R25, 0x5410, R22 ;  /* 0x0000541019167816 */ /* 0x000fc40000000016 */
[----:B------:R-:W-:Y:S01]  /*0c50*/  LEA.HI.SX32 R33, R26, R23, 0x11 ;  /* 0x000000171a217211 */ /* 0x000fe200078f8aff */
[----:B-1----:R-:W-:Y:S01]  /*0c60*/  FMUL.FTZ R26, R12, UR13 ;  /* 0x0000000d0c1a7c20 */ /* 0x002fe20008410000 */
[----:B------:R-:W-:Y:S02]  /*0c70*/  LEA.HI.SX32 R30, R30, R27, 0x11 ;  /* 0x0000001b1e1e7211 */ /* 0x000fe400078f8aff */
[----:B------:R-:W-:Y:S02]  /*0c80*/  PRMT R12, R24, 0x5410, R33 ;  /* 0x00005410180c7816 */ /* 0x000fe40000000021 */
[----:B------:R-:W-:Y:S02]  /*0c90*/  PRMT R23, R28, 0x5410, R31 ;  /* 0x000054101c177816 */ /* 0x000fe4000000001f */
[----:B------:R-:W-:Y:S01]  /*0ca0*/  PRMT R24, R29, 0x5410, R30 ;  /* 0x000054101d187816 */ /* 0x000fe2000000001e */
[----:B------:R-:W-:Y:S05]  /*0cb0*/  @!P1 BRA `(.L_x_36) ;  /* 0x0000036000009947 */ /* 0x000fea0003800000 */
[----:B------:R-:W-:Y:S01]  /*0cc0*/  FMUL.FTZ R28, R26, R26 ;  /* 0x0000001a1a1c7220 */ /* 0x000fe20000410000 */
[----:B------:R-:W1:Y:S01]  /*0cd0*/  MUFU.RCP R27, c[0x0][0xd14] ;  /* 0x00034500001b7b08 */ /* 0x000e620000001000 */
[----:B------:R-:W-:-:S02]  /*0ce0*/  FMUL.FTZ R25, R13, UR13 ;  /* 0x0000000d0d197c20 */ /* 0x000fc40008410000 */
[----:B------:R-:W-:Y:S02]  /*0cf0*/  FFMA.FTZ R13, R28, -c[0x0][0xd0c], R28 ;  /* 0x800343001c0d7a23 */ /* 0x000fe4000001001c */
[----:B------:R-:W-:Y:S02]  /*0d00*/  FMUL.FTZ R28, R25, R25 ;  /* 0x00000019191c7220 */ /* 0x000fe40000410000 */
[----:B------:R-:W-:Y:S02]  /*0d10*/  FMUL.FTZ R14, R14, UR13 ;  /* 0x0000000d0e0e7c20 */ /* 0x000fe40008410000 */
[----:B------:R-:W-:Y:S02]  /*0d20*/  FFMA.FTZ R30, R28, -c[0x0][0xd0c], R28 ;  /* 0x800343001c1e7a23 */ /* 0x000fe4000001001c */
[----:B------:R-:W-:Y:S02]  /*0d30*/  FMUL.FTZ R15, R15, UR13 ;  /* 0x0000000d0f0f7c20 */ /* 0x000fe40008410000 */
[----:B------:R-:W-:-:S02]  /*0d40*/  FFMA.FTZ R9, R9, c[0x0][0xd0c], R30 ;  /* 0x0003430009097a23 */ /* 0x000fc4000001001e */
[----:B------:R-:W-:Y:S02]  /*0d50*/  FMUL.FTZ R29, R14, R14 ;  /* 0x0000000e0e1d7220 */ /* 0x000fe40000410000 */
[----:B------:R-:W-:Y:S02]  /*0d60*/  FMUL.FTZ R30, R15, R15 ;  /* 0x0000000f0f1e7220 */ /* 0x000fe40000410000 */
[----:B------:R-:W-:Y:S02]  /*0d70*/  FFMA.FTZ R29, R29, -c[0x0][0xd0c], R29 ;  /* 0x800343001d1d7a23 */ /* 0x000fe4000001001d */
[----:B------:R-:W-:Y:S02]  /*0d80*/  FFMA.FTZ R30, R30, -c[0x0][0xd0c], R30 ;  /* 0x800343001e1e7a23 */ /* 0x000fe4000001001e */
[----:B------:R-:W-:Y:S02]  /*0d90*/  FFMA.FTZ R8, R8, c[0x0][0xd0c], R13 ;  /* 0x0003430008087a23 */ /* 0x000fe4000001000d */
[----:B------:R-:W-:Y:S01]  /*0da0*/  FFMA.FTZ R10, R10, c[0x0][0xd0c], R29 ;  /* 0x000343000a0a7a23 */ /* 0x000fe2000001001d */
[----:B------:R-:W-:Y:S01]  /*0db0*/  MUFU.RCP R13, c[0x0][0xd10] ;  /* 0x00034400000d7b08 */ /* 0x000fe20000001000 */
[----:B------:R-:W-:-:S02]  /*0dc0*/  FFMA.FTZ R11, R11, c[0x0][0xd0c], R30 ;  /* 0x000343000b0b7a23 */ /* 0x000fc4000001001e */
[-C--:B-1----:R-:W-:Y:S02]  /*0dd0*/  FMUL.FTZ R28, R8, R27.reuse ;  /* 0x0000001b081c7220 */ /* 0x082fe40000410000 */
[-C--:B------:R-:W-:Y:S02]  /*0de0*/  FMUL.FTZ R32, R10, R27.reuse ;  /* 0x0000001b0a207220 */ /* 0x080fe40000410000 */
[-C--:B------:R-:W-:Y:S02]  /*0df0*/  FMUL.FTZ R33, R11, R27.reuse ;  /* 0x0000001b0b217220 */ /* 0x080fe40000410000 */
[----:B------:R-:W-:Y:S01]  /*0e00*/  FMUL.FTZ R31, R9, R27 ;  /* 0x0000001b091f7220 */ /* 0x000fe20000410000 */
[----:B------:R-:W1:Y:S08]  /*0e10*/  MUFU.SQRT R28, R28 ;  /* 0x0000001c001c7308 */ /* 0x000e700000002000 */
[----:B------:R2:W3:Y:S08]  /*0e20*/  MUFU.SQRT R29, R31 ;  /* 0x0000001f001d7308 */ /* 0x0004f00000002000 */
[----:B------:R-:W4:Y:S01]  /*0e30*/  MUFU.SQRT R32, R32 ;  /* 0x0000002000207308 */ /* 0x000f220000002000 */
[----:B-1----:R-:W-:-:S02]  /*0e40*/  FADD.FTZ R30, R28, c[0x0][0xd18] ;  /* 0x000346001c1e7621 */ /* 0x002fc40000010000 */
[----:B--2---:R-:W-:Y:S02]  /*0e50*/  FFMA.FTZ R31, R26, -c[0x0][0xd08], R26 ;  /* 0x800342001a1f7a23 */ /* 0x004fe4000001001a */
[----:B------:R-:W-:Y:S02]  /*0e60*/  FFMA.FTZ R26, R25, -c[0x0][0xd08], R25 ;  /* 0x80034200191a7a23 */ /* 0x000fe40000010019 */
[----:B------:R-:W-:Y:S01]  /*0e70*/  FFMA.FTZ R25, R14, -c[0x0][0xd08], R14 ;  /* 0x800342000e197a23 */ /* 0x000fe2000001000e */
[----:B------:R-:W1:Y:S01]  /*0e80*/  MUFU.SQRT R33, R33 ;  /* 0x0000002100217308 */ /* 0x000e620000002000 */
[----:B---3--:R-:W-:Y:S02]  /*0e90*/  FADD.FTZ R29, R29, c[0x0][0xd18] ;  /* 0x000346001d1d7621 */ /* 0x008fe40000010000 */
[----:B------:R-:W-:Y:S02]  /*0ea0*/  FFMA.FTZ R14, R15, -c[0x0][0xd08], R15 ;  /* 0x800342000f0e7a23 */ /* 0x000fe4000001000f */
[----:B------:R-:W-:-:S02]  /*0eb0*/  FFMA.FTZ R4, R4, c[0x0][0xd08], R31 ;  /* 0x0003420004047a23 */ /* 0x000fc4000001001f */
[----:B------:R-:W-:Y:S01]  /*0ec0*/  FFMA.FTZ R5, R5, c[0x0][0xd08], R26 ;  /* 0x0003420005057a23 */ /* 0x000fe2000001001a */
[----:B------:R-:W2:Y:S01]  /*0ed0*/  MUFU.RCP R30, R30 ;  /* 0x0000001e001e7308 */ /* 0x000ea20000001000 */
[----:B----4-:R-:W-:Y:S02]  /*0ee0*/  FADD.FTZ R27, R32, c[0x0][0xd18] ;  /* 0x00034600201b7621 */ /* 0x010fe40000010000 */
[----:B------:R-:W-:Y:S02]  /*0ef0*/  FFMA.FTZ R6, R6, c[0x0][0xd08], R25 ;  /* 0x0003420006067a23 */ /* 0x000fe40000010019 */
[----:B------:R-:W-:Y:S02]  /*0f00*/  FFMA.FTZ R7, R7, c[0x0][0xd08], R14 ;  /* 0x0003420007077a23 */ /* 0x000fe4000001000e */
[----:B------:R-:W-:Y:S01]  /*0f10*/  FMUL.FTZ R15, R4, R13 ;  /* 0x0000000d040f7220 */ /* 0x000fe20000410000 */
[----:B------:R-:W3:Y:S01]  /*0f20*/  MUFU.RCP R29, R29 ;  /* 0x0000001d001d7308 */ /* 0x000ee20000001000 */
[----:B-1----:R-:W-:-:S02]  /*0f30*/  FADD.FTZ R28, R33, c[0x0][0xd18] ;  /* 0x00034600211c7621 */ /* 0x002fc40000010000 */
[-C--:B------:R-:W-:Y:S02]  /*0f40*/  FMUL.FTZ R14, R5, R13.reuse ;  /* 0x0000000d050e7220 */ /* 0x080fe40000410000 */
[-C--:B------:R-:W-:Y:S02]  /*0f50*/  FMUL.FTZ R26, R6, R13.reuse ;  /* 0x0000000d061a7220 */ /* 0x080fe40000410000 */
[----:B------:R-:W-:Y:S01]  /*0f60*/  FMUL.FTZ R13, R7, R13 ;  /* 0x0000000d070d7220 */ /* 0x000fe20000410000 */
[----:B------:R-:W1:Y:S01]  /*0f70*/  MUFU.RCP R27, R27 ;  /* 0x0000001b001b7308 */ /* 0x000e620000001000 */
[----:B--2---:R-:W-:-:S04]  /*0f80*/  FMUL.FTZ R30, R15, R30 ;  /* 0x0000001e0f1e7220 */ /* 0x004fc80000410000 */
[----:B------:R-:W-:-:S03]  /*0f90*/  FFMA.FTZ R30, R23, c[0x0][0xd24], R30 ;  /* 0x00034900171e7a23 */ /* 0x000fc6000001001e */
[----:B------:R-:W2:Y:S01]  /*0fa0*/  MUFU.RCP R28, R28 ;  /* 0x0000001c001c7308 */ /* 0x000ea20000001000 */
[----:B---3--:R-:W-:-:S04]  /*0fb0*/  FMUL.FTZ R29, R14, R29 ;  /* 0x0000001d0e1d7220 */ /* 0x008fc80000410000 */
[----:B------:R-:W-:Y:S02]  /*0fc0*/  FFMA.FTZ R29, R22, c[0x0][0xd24], R29 ;  /* 0x00034900161d7a23 */ /* 0x000fe4000001001d */
[----:B-1----:R-:W-:-:S04]  /*0fd0*/  FMUL.FTZ R27, R26, R27 ;  /* 0x0000001b1a1b7220 */ /* 0x002fc80000410000 */
[----:B------:R-:W-:Y:S02]  /*0fe0*/  FFMA.FTZ R35, R12, c[0x0][0xd24], R27 ;  /* 0x000349000c237a23 */ /* 0x000fe4000001001b */
[----:B--2---:R-:W-:-:S04]  /*0ff0*/  FMUL.FTZ R13, R13, R28 ;  /* 0x0000001c0d0d7220 */ /* 0x004fc80000410000 */
[----:B------:R-:W-:Y:S01]  /*1000*/  FFMA.FTZ R37, R24, c[0x0][0xd24], R13 ;  /* 0x0003490018257a23 */ /* 0x000fe2000001000d */
[----:B------:R-:W-:Y:S05]  /*1010*/  BRA `(.L_x_37) ;  /* 0x0000035000007947 */ /* 0x000fea0003800000 */
.L_x_36:
[----:B------:R-:W-:Y:S01]  /*1020*/  FFMA.FTZ R26, R23, c[0x0][0xd24], R26 ;  /* 0x00034900171a7a23 */ /* 0x000fe2000001001a */
[----:B------:R-:W1:Y:S01]  /*1030*/  MUFU.RCP R27, c[0x0][0xd14] ;  /* 0x00034500001b7b08 */ /* 0x000e620000001000 */
[----:B------:R-:W-:Y:S02]  /*1040*/  FMUL.FTZ R30, R22, c[0x0][0xd24] ;  /* 0x00034900161e7a20 */ /* 0x000fe40000410000 */
[----:B------:R-:W-:Y:S02]  /*1050*/  FMUL.FTZ R28, R26, R26 ;  /* 0x0000001a1a1c7220 */ /* 0x000fe40000410000 */
[----:B------:R-:W-:Y:S02]  /*1060*/  FFMA.FTZ R25, R13, UR13, R30 ;  /* 0x0000000d0d197c23 */ /* 0x000fe4000801001e */
[----:B------:R-:W-:Y:S02]  /*1070*/  FFMA.FTZ R13, R28, -c[0x0][0xd0c], R28 ;  /* 0x800343001c0d7a23 */ /* 0x000fe4000001001c */
[----:B------:R-:W-:-:S02]  /*1080*/  FMUL.FTZ R28, R25, R25 ;  /* 0x00000019191c7220 */ /* 0x000fc40000410000 */
[----:B------:R-:W-:Y:S02]  /*1090*/  FMUL.FTZ R29, R12, c[0x0][0xd24] ;  /* 0x000349000c1d7a20 */ /* 0x000fe40000410000 */
[----:B------:R-:W-:Y:S02]  /*10a0*/  FFMA.FTZ R28, R28, -c[0x0][0xd0c], R28 ;  /* 0x800343001c1c7a23 */ /* 0x000fe4000001001c */
[----:B------:R-:W-:Y:S02]  /*10b0*/  FFMA.FTZ R14, R14, UR13, R29 ;  /* 0x0000000d0e0e7c23 */ /* 0x000fe4000801001d */
[----:B------:R-:W-:Y:S02]  /*10c0*/  FMUL.FTZ R32, R24, c[0x0][0xd24] ;  /* 0x0003490018207a20 */ /* 0x000fe40000410000 */
[----:B------:R-:W-:Y:S02]  /*10d0*/  FFMA.FTZ R9, R9, c[0x0][0xd0c], R28 ;  /* 0x0003430009097a23 */ /* 0x000fe4000001001c */
[----:B------:R-:W-:-:S02]  /*10e0*/  FMUL.FTZ R30, R14, R14 ;  /* 0x0000000e0e1e7220 */ /* 0x000fc40000410000 */
[----:B------:R-:W-:Y:S02]  /*10f0*/  FFMA.FTZ R28, R15, UR13, R32 ;  /* 0x0000000d0f1c7c23 */ /* 0x000fe40008010020 */
[----:B------:R-:W-:Y:S02]  /*1100*/  FFMA.FTZ R31, R30, -c[0x0][0xd0c], R30 ;  /* 0x800343001e1f7a23 */ /* 0x000fe4000001001e */
[----:B------:R-:W-:Y:S02]  /*1110*/  FMUL.FTZ R30, R28, R28 ;  /* 0x0000001c1c1e7220 */ /* 0x000fe40000410000 */
[----:B------:R-:W-:Y:S02]  /*1120*/  FFMA.FTZ R8, R8, c[0x0][0xd0c], R13 ;  /* 0x0003430008087a23 */ /* 0x000fe4000001000d */
[----:B------:R-:W-:Y:S01]  /*1130*/  FFMA.FTZ R30, R30, -c[0x0][0xd0c], R30 ;  /* 0x800343001e1e7a23 */ /* 0x000fe2000001001e */
[----:B------:R-:W2:Y:S01]  /*1140*/  MUFU.RCP R13, c[0x0][0xd10] ;  /* 0x00034400000d7b08 */ /* 0x000ea20000001000 */
[----:B------:R-:W-:-:S02]  /*1150*/  FFMA.FTZ R10, R10, c[0x0][0xd0c], R31 ;  /* 0x000343000a0a7a23 */ /* 0x000fc4000001001f */
[----:B------:R-:W-:Y:S02]  /*1160*/  FFMA.FTZ R11, R11, c[0x0][0xd0c], R30 ;  /* 0x000343000b0b7a23 */ /* 0x000fe4000001001e */
[-C--:B-1----:R-:W-:Y:S02]  /*1170*/  FMUL.FTZ R29, R8, R27.reuse ;  /* 0x0000001b081d7220 */ /* 0x082fe40000410000 */
[-C--:B------:R-:W-:Y:S02]  /*1180*/  FMUL.FTZ R15, R9, R27.reuse ;  /* 0x0000001b090f7220 */ /* 0x080fe40000410000 */
[-C--:B------:R-:W-:Y:S02]  /*1190*/  FMUL.FTZ R31, R10, R27.reuse ;  /* 0x0000001b0a1f7220 */ /* 0x080fe40000410000 */
[----:B------:R-:W-:Y:S01]  /*11a0*/  FMUL.FTZ R32, R11, R27 ;  /* 0x0000001b0b207220 */ /* 0x000fe20000410000 */
[----:B------:R-:W1:Y:S01]  /*11b0*/  MUFU.SQRT R29, R29 ;  /* 0x0000001d001d7308 */ /* 0x000e620000002000 */
[----:B------:R-:W-:-:S04]  /*11c0*/  FFMA.FTZ R28, R28, -c[0x0][0xd08], R28 ;  /* 0x800342001c1c7a23 */ /* 0x000fc8000001001c */
[----:B------:R-:W-:-:S03]  /*11d0*/  FFMA.FTZ R7, R7, c[0x0][0xd08], R28 ;  /* 0x0003420007077a23 */ /* 0x000fc6000001001c */
[----:B------:R-:W3:Y:S01]  /*11e0*/  MUFU.SQRT R15, R15 ;  /* 0x0000000f000f7308 */ /* 0x000ee20000002000 */
[----:B--2---:R-:W-:-:S07]  /*11f0*/  FMUL.FTZ R28, R7, R13 ;  /* 0x0000000d071c7220 */ /* 0x004fce0000410000 */
[----:B------:R-:W2:Y:S01]  /*1200*/  MUFU.SQRT R31, R31 ;  /* 0x0000001f001f7308 */ /* 0x000ea20000002000 */
[----:B-1----:R-:W-:-:S07]  /*1210*/  FADD.FTZ R30, R29, c[0x0][0xd18] ;  /* 0x000346001d1e7621 */ /* 0x002fce0000010000 */
[----:B------:R-:W1:Y:S01]  /*1220*/  MUFU.SQRT R32, R32 ;  /* 0x0000002000207308 */ /* 0x000e620000002000 */
[----:B---3--:R-:W-:Y:S02]  /*1230*/  FADD.FTZ R29, R15, c[0x0][0xd18] ;  /* 0x000346000f1d7621 */ /* 0x008fe40000010000 */
[----:B--2---:R-:W-:-:S05]  /*1240*/  FADD.FTZ R27, R31, c[0x0][0xd18] ;  /* 0x000346001f1b7621 */ /* 0x004fca0000010000 */
[----:B------:R-:W2:Y:S01]  /*1250*/  MUFU.RCP R30, R30 ;  /* 0x0000001e001e7308 */ /* 0x000ea20000001000 */
[----:B------:R-:W-:Y:S02]  /*1260*/  FFMA.FTZ R31, R26, -c[0x0][0xd08], R26 ;  /* 0x800342001a1f7a23 */ /* 0x000fe4000001001a */
[----:B------:R-:W-:Y:S02]  /*1270*/  FFMA.FTZ R26, R25, -c[0x0][0xd08], R25 ;  /* 0x80034200191a7a23 */ /* 0x000fe40000010019 */
[----:B------:R-:W-:Y:S02]  /*1280*/  FFMA.FTZ R25, R14, -c[0x0][0xd08], R14 ;  /* 0x800342000e197a23 */ /* 0x000fe4000001000e */
[----:B-1----:R-:W-:Y:S01]  /*1290*/  FADD.FTZ R15, R32, c[0x0][0xd18] ;  /* 0x00034600200f7621 */ /* 0x002fe20000010000 */
[----:B------:R-:W1:Y:S01]  /*12a0*/  MUFU.RCP R29, R29 ;  /* 0x0000001d001d7308 */ /* 0x000e620000001000 */
[----:B------:R-:W-:Y:S02]  /*12b0*/  FFMA.FTZ R4, R4, c[0x0][0xd08], R31 ;  /* 0x0003420004047a23 */ /* 0x000fe4000001001f */
[----:B------:R-:W-:-:S02]  /*12c0*/  FFMA.FTZ R5, R5, c[0x0][0xd08], R26 ;  /* 0x0003420005057a23 */ /* 0x000fc4000001001a */
[----:B------:R-:W-:Y:S02]  /*12d0*/  FFMA.FTZ R6, R6, c[0x0][0xd08], R25 ;  /* 0x0003420006067a23 */ /* 0x000fe40000010019 */
[-C--:B------:R-:W-:Y:S01]  /*12e0*/  FMUL.FTZ R25, R4, R13.reuse ;  /* 0x0000000d04197220 */ /* 0x080fe20000410000 */
[----:B------:R-:W3:Y:S01]  /*12f0*/  MUFU.RCP R27, R27 ;  /* 0x0000001b001b7308 */ /* 0x000ee20000001000 */
[-C--:B------:R-:W-:Y:S02]  /*1300*/  FMUL.FTZ R14, R5, R13.reuse ;  /* 0x0000000d050e7220 */ /* 0x080fe40000410000 */
[----:B------:R-:W-:Y:S02]  /*1310*/  FMUL.FTZ R26, R6, R13 ;  /* 0x0000000d061a7220 */ /* 0x000fe40000410000 */
[----:B--2---:R-:W-:-:S03]  /*1320*/  FMUL.FTZ R30, R25, R30 ;  /* 0x0000001e191e7220 */ /* 0x004fc60000410000 */
[----:B------:R-:W2:Y:S01]  /*1330*/  MUFU.RCP R15, R15 ;  /* 0x0000000f000f7308 */ /* 0x000ea20000001000 */
[----:B-1----:R-:W-:Y:S02]  /*1340*/  FMUL.FTZ R29, R14, R29 ;  /* 0x0000001d0e1d7220 */ /* 0x002fe40000410000 */
[----:B---3--:R-:W-:Y:S02]  /*1350*/  FMUL.FTZ R35, R26, R27 ;  /* 0x0000001b1a237220 */ /* 0x008fe40000410000 */
[----:B--2---:R-:W-:-:S03]  /*1360*/  FMUL.FTZ R37, R28, R15 ;  /* 0x0000000f1c257220 */ /* 0x004fc60000410000 */
.L_x_37:
[----:B------:R-:W-:Y:S01]  /*1370*/  FFMA.FTZ R27, -R30, c[0x0][0xd1c], R23 ;  /* 0x000347001e1b7a23 */ /* 0x000fe20000010117 */
[C---:B------:R-:W-:Y:S01]  /*1380*/  IADD3 R23, P1, R20.reuse, UR6, RZ ;  /* 0x0000000614177c10 */ /* 0x040fe2000ff3e0ff */
        /* <DEDUP_REMOVED lines=22> */
[----:B------:R-:W-:Y:S02]  /*14f0*/  LOP3.LUT R16, R33, 0xffff, RZ, 0xc0, !PT ;  /* 0x0000ffff21107812 */ /* 0x000fe400078ec0ff */
[C---:B------:R-:W-:Y:S01]  /*1500*/  SHF.L.U64.HI R24, R23.reuse, 0x2, R22 ;  /* 0x0000000217187819 */ /* 0x040fe20000010216 */
[----:B------:R-:W-:Y:S01]  /*1510*/  IMAD.SHL.U32 R23, R23, 0x4, RZ ;  /* 0x0000000417177824 */ /* 0x000fe200078e00ff */
[----:B------:R-:W-:Y:S01]  /*1520*/  IADD3 R14, P1, R14, UR22, RZ ;  /* 0x000000160e0e7c10 */ /* 0x000fe2000ff3e0ff */
[----:B------:R-:W-:Y:S01]  /*1530*/  IMAD.WIDE.U32 R16, R16, 0x10000, RZ ;  /* 0x0001000010107825 */ /* 0x000fe200078e00ff */
[----:B------:R-:W-:Y:S02]  /*1540*/  PRMT R25, R35, 0x5410, R25 ;  /* 0x0000541023197816 */ /* 0x000fe40000000019 */
[----:B------:R-:W-:-:S02]  /*1550*/  PRMT R19, R26, 0x5410, R28 ;  /* 0x000054101a137816 */ /* 0x000fc4000000001c */
[----:B------:R-:W-:Y:S02]  /*1560*/  IADD3.X R15, R15, UR23, RZ, P1, !PT ;  /* 0x000000170f0f7c10 */ /* 0x000fe40008ffe4ff */
[C---:B------:R-:W-:Y:S02]  /*1570*/  IADD3 R18, P1, R23.reuse, UR20, RZ ;  /* 0x0000001417127c10 */ /* 0x040fe4000ff3e0ff */
[----:B------:R-:W-:Y:S02]  /*1580*/  IADD3 R22, P2, R23, UR18, RZ ;  /* 0x0000001217167c10 */ /* 0x000fe4000ff5e0ff */
[----:B------:R-:W-:Y:S02]  /*1590*/  LOP3.LUT R3, R25, R3, RZ, 0xfc, !PT ;  /* 0x0000000319037212 */ /* 0x000fe400078efcff */
[----:B------:R-:W-:Y:S02]  /*15a0*/  LOP3.LUT R2, R2, 0xffff, R27, 0xf8, !PT ;  /* 0x0000ffff02027812 */ /* 0x000fe400078ef81b */
[----:B------:R-:W-:-:S02]  /*15b0*/  LOP3.LUT R17, R19, R17, RZ, 0xfc, !PT ;  /* 0x0000001113117212 */ /* 0x000fc400078efcff */
[C---:B------:R-:W-:Y:S01]  /*15c0*/  IADD3.X R19, R24.reuse, UR21, RZ, P1, !PT ;  /* 0x0000001518137c10 */ /* 0x040fe20008ffe4ff */
[----:B------:R0:W-:Y:S01]  /*15d0*/  STG.E.64 [R14.64], R2 ;  /* 0x000000020e007986 */ /* 0x0001e2000c101b0e */
[----:B------:R-:W-:Y:S02]  /*15e0*/  IADD3.X R23, R24, UR19, RZ, P2, !PT ;  /* 0x0000001318177c10 */ /* 0x000fe400097fe4ff */
[----:B------:R-:W-:Y:S01]  /*15f0*/  LOP3.LUT R16, R16, 0xffff, R29, 0xf8, !PT ;  /* 0x0000ffff10107812 */ /* 0x000fe200078ef81d */
[----:B------:R0:W-:Y:S04]  /*1600*/  STG.E.128 [R18.64], R4 ;  /* 0x0000000412007986 */ /* 0x0001e8000c101d0e */
[----:B------:R0:W-:Y:S04]  /*1610*/  STG.E.128 [R22.64], R8 ;  /* 0x0000000816007986 */ /* 0x0001e8000c101d0e */
[----:B------:R0:W-:Y:S01]  /*1620*/  STG.E.64 [R12.64], R16 ;  /* 0x000000100c007986 */ /* 0x0001e2000c101b0e */
[----:B------:R-:W-:Y:S05]  /*1630*/  BRA `(.L_x_39) ;  /* 0x0000022000007947 */ /* 0x000fea0003800000 */
.L_x_38:
        /* <DEDUP_REMOVED lines=21> */
.L_x_41:
[----:B------:R-:W-:Y:S05]  /*1790*/  BSYNC B1 ;  /* 0x0000000000017941 */ /* 0x000fea0003800000 */
.L_x_40:
        /* <DEDUP_REMOVED lines=12> */
.L_x_39:
[----:B------:R-:W-:Y:S02]  /*1860*/  IADD3 R20, R20, UR8, RZ ;  /* 0x0000000814147c10 */ /* 0x000fe4000fffe0ff */
[----:B------:R-:W-:-:S02]  /*1870*/  IADD3 R21, R21, 0x1, RZ ;  /* 0x0000000115157810 */ /* 0x000fc40007ffe0ff */
[----:B------:R-:W-:-:S13]  /*1880*/  ISETP.GE.AND P1, PT, R20, UR7, PT ;  /* 0x0000000714007c0c */ /* 0x000fda000bf26270 */
[----:B------:R-:W-:Y:S01]  /*1890*/  @P1 CALL.REL.NOINC `(.L_x_42) ;  /* 0x0000001000001944 */ /* 0x000fe20003c00000 */
[----:B------:R-:W-:Y:S05]  /*18a0*/  BRA `(.L_x_43) ;  /* 0xffffec5000007947 */ /* 0x000fea000383ffff */
.L_x_42:
[----:B------:R-:W-:Y:S05]  /*18b0*/  BSYNC B0 ;  /* 0x0000000000007941 */ /* 0x000fea0003800000 */
.L_x_31:
[----:B------:R-:W-:Y:S05]  /*18c0*/  EXIT ;  /* 0x000000000000794d */ /* 0x000fea0003800000 */
.L_x_44:
        /* <DEDUP_REMOVED lines=11> */
.L_x_968:


//--------------------- .text._Z25multi_tensor_apply_kernelI18TensorListMetadataILi5EE25DistAdamCapturableFunctorIN3c108BFloat16ES4_S4_EJPfffPiifS6_10adamMode_tfEEvlPViT_T0_DpT1_ --------------------------
	.section	.text._Z25multi_tensor_apply_kernelI18TensorListMetadataILi5EE25DistAdamCapturableFunctorIN3c108BFloat16ES4_S4_EJPfffPiifS6_10adamMode_tfEEvlPViT_T0_DpT1_,"ax",@progbits
	.sectioninfo	@"SHI_REGISTERS=48"
	.align	128
        .global         _Z25multi_tensor_apply_kernelI18TensorListMetadataILi5EE25DistAdamCapturableFunctorIN3c108BFloat16ES4_S4_EJPfffPiifS6_10adamMode_tfEEvlPViT_T0_DpT1_
        .type           _Z25multi_tensor_apply_kernelI18TensorListMetadataILi5EE25DistAdamCapturableFunctorIN3c108BFloat16ES4_S4_EJPfffPiifS6_10adamMode_tfEEvlPViT_T0_DpT1_,@function
        .size           _Z25multi_tensor_apply_kernelI18TensorListMetadataILi5EE25DistAdamCapturableFunctorIN3c108BFloat16ES4_S4_EJPfffPiifS6_10adamMode_tfEEvlPViT_T0_DpT1_,(.L_x_939 - _Z25multi_tensor_apply_kernelI18TensorListMetadataILi5EE25DistAdamCapturableFunctorIN3c108BFloat16ES4_S4_EJPfffPiifS6_10adamMode_tfEEvlPViT_T0_DpT1_)
        .other          _Z25multi_tensor_apply_kernelI18TensorListMetadataILi5EE25DistAdamCapturableFunctorIN3c108BFloat16ES4_S4_EJPfffPiifS6_10adamMode_tfEEvlPViT_T0_DpT1_,@"STO_CUDA_ENTRY STV_DEFAULT"
_Z25multi_tensor_apply_kernelI18TensorListMetadataILi5EE25DistAdamCapturableFunctorIN3c108BFloat16ES4_S4_EJPfffPiifS6_10adamMode_tfEEvlPViT_T0_DpT1_:
.text._Z25multi_tensor_apply_kernelI18TensorListMetadataILi5EE25DistAdamCapturableFunctorIN3c108BFloat16ES4_S4_EJPfffPiifS6_10adamMode_tfEEvlPViT_T0_DpT1_:
[----:B------:R-:W-:Y:S02]  /*0000*/  IMAD.MOV.U32 R1, RZ, RZ, c[0x0][0x28] ;  /* 0x00000a00ff017624 */ /* 0x000fe400078e00ff */
[----:B------:R-:W-:-:S04]  /*0010*/  ISETP.NE.U32.AND P0, PT, RZ, c[0x0][0x168], PT ;  /* 0x00005a00ff007a0c */ /* 0x000fc80003f05070 */
[----:B------:R-:W-:-:S13]  /*0020*/  ISETP.NE.AND.EX P0, PT, RZ, c[0x0][0x16c], PT, P0 ;  /* 0x00005b00ff007a0c */ /* 0x000fda0003f05300 */
[----:B------:R-:W-:Y:S05]  /*0030*/  @P0 BRA `(.L_x_45) ;  /* 0x0000013000000947 */ /* 0x000fea0003800000 */
[----:B------:R-:W-:Y:S01]  /*0040*/  MOV R0, 0x1e0 ;  /* 0x000001e000007802 */ /* 0x000fe20000000f00 */
[----:B------:R-:W-:Y:S02]  /*0050*/  IMAD.MOV.U32 R4, RZ, RZ, c[0x4][0x1b8] ;  /* 0x01006e00ff047624 */ /* 0x000fe400078e00ff */
[----:B------:R-:W-:Y:S01]  /*0060*/  IMAD.MOV.U32 R5, RZ, RZ, c[0x4][0x1bc] ;  /* 0x01006f00ff057624 */ /* 0x000fe200078e00ff */
[----:B------:R0:W1:Y:S01]  /*0070*/  LDC.64 R2, c[0x4][R0] ;  /* 0x0100000000027b82 */ /* 0x0000620000000a00 */
[----:B------:R-:W-:Y:S02]  /*0080*/  IMAD.MOV.U32 R6, RZ, RZ, c[0x4][0x1c0] ;  /* 0x01007000ff067624 */ /* 0x000fe400078e00ff */
[----:B------:R-:W-:Y:S02]  /*0090*/  IMAD.MOV.U32 R7, RZ, RZ, c[0x4][0x1c4] ;  /* 0x01007100ff077624 */ /* 0x000fe400078e00ff */
[----:B------:R-:W-:Y:S02]  /*00a0*/  IMAD.MOV.U32 R8, RZ, RZ, 0xda ;  /* 0x000000daff087424 */ /* 0x000fe400078e00ff */
[----:B------:R-:W-:-:S02]  /*00b0*/  IMAD.MOV.U32 R10, RZ, RZ, c[0x4][0xd0] ;  /* 0x01003400ff0a7624 */ /* 0x000fc400078e00ff */
[----:B------:R-:W-:Y:S02]  /*00c0*/  IMAD.MOV.U32 R11, RZ, RZ, c[0x4][0xd4] ;  /* 0x01003500ff0b7624 */ /* 0x000fe400078e00ff */
[----:B------:R-:W-:Y:S02]  /*00d0*/  IMAD.MOV.U32 R12, RZ, RZ, 0x1 ;  /* 0x00000001ff0c7424 */ /* 0x000fe400078e00ff */
[----:B------:R-:W-:Y:S02]  /*00e0*/  IMAD.MOV.U32 R13, RZ, RZ, RZ ;  /* 0x000000ffff0d7224 */ /* 0x000fe400078e00ff */
[----:B0-----:R-:W-:Y:S01]  /*00f0*/  LEPC R14 ;  /* 0x00000000000e734e */ /* 0x001fe20000000000 */
[----:B------:R-:W-:Y:S02]  /*0100*/  MOV R9, 0x170 ;  /* 0x0000017000097802 */ /* 0x000fe40000000f00 */
[----:B------:R-:W-:Y:S02]  /*0110*/  MOV R20, 0xf0 ;  /* 0x000000f000147802 */ /* 0x000fe40000000f00 */
[----:B------:R-:W-:Y:S02]  /*0120*/  MOV R21, 0x0 ;  /* 0x0000000000157802 */ /* 0x000fe40000000f00 */
[----:B------:R-:W-:-:S02]  /*0130*/  MOV R0, 0x0 ;  /* 0x0000000000007802 */ /* 0x000fc40000000f00 */
[----:B------:R-:W-:-:S04]  /*0140*/  IADD3 R20, P0, P1, -R20, R9, R14 ;  /* 0x0000000914147210 */ /* 0x000fc8000791e10e */
[----:B------:R-:W-:-:S04]  /*0150*/  IADD3.X R21, ~R0, R21, R15, P0, P1 ;  /* 0x0000001500157210 */ /* 0x000fc800007e250f */
[----:B-1----:R-:W-:Y:S05]  /*0160*/  CALL.ABS.NOINC R2 ;  /* 0x0000000002007343 */ /* 0x002fea0003c00000 */
.L_x_45:
        /* <DEDUP_REMOVED lines=22> */
.L_x_46:
        /* <DEDUP_REMOVED lines=22> */
.L_x_47:
        /* <DEDUP_REMOVED lines=22> */
.L_x_48:
[----:B------:R-:W-:Y:S01]  /*0590*/  IMAD.MOV.U32 R2, RZ, RZ, c[0x0][0x168] ;  /* 0x00005a00ff027624 */ /* 0x000fe200078e00ff */
[----:B------:R-:W-:Y:S01]  /*05a0*/  ULDC.64 UR4, c[0x0][0x118] ;  /* 0x0000460000047ab9 */ /* 0x000fe20000000a00 */
[----:B------:R-:W-:-:S05]  /*05b0*/  IMAD.MOV.U32 R3, RZ, RZ, c[0x0][0x16c] ;  /* 0x00005b00ff037624 */ /* 0x000fca00078e00ff */
[----:B------:R-:W2:Y:S02]  /*05c0*/  LDG.E.STRONG.SYS R2, [R2.64] ;  /* 0x0000000402027981 */ /* 0x000ea4000c1f5900 */
[----:B--2---:R-:W-:-:S13]  /*05d0*/  ISETP.NE.AND P0, PT, R2, 0x1, PT ;  /* 0x000000010200780c */ /* 0x004fda0003f05270 */
[----:B------:R-:W-:Y:S05]  /*05e0*/  @!P0 EXIT ;  /* 0x000000000000894d */ /* 0x000fea0003800000 */
[----:B------:R-:W-:Y:S02]  /*05f0*/  IMAD.MOV.U32 R0, RZ, RZ, 0x1 ;  /* 0x00000001ff007424 */ /* 0x000fe400078e00ff */
[----:B------:R-:W-:Y:S02]  /*0600*/  IMAD.MOV.U32 R32, RZ, RZ, 0x3f800000 ;  /* 0x3f800000ff207424 */ /* 0x000fe400078e00ff */
[----:B------:R-:W-:Y:S01]  /*0610*/  IMAD.MOV.U32 R30, RZ, RZ, 0x3f800000 ;  /* 0x3f800000ff1e7424 */ /* 0x000fe200078e00ff */
[----:B------:R-:W-:-:S13]  /*0620*/  ISETP.NE.AND P0, PT, R0, c[0x0][0xd78], PT ;  /* 0x00035e0000007a0c */ /* 0x000fda0003f05270 */
[----:B------:R-:W-:Y:S05]  /*0630*/  @P0 BRA `(.L_x_49) ;  /* 0x000009a000000947 */ /* 0x000fea0003800000 */
[----:B------:R-:W-:Y:S01]  /*0640*/  IMAD.MOV.U32 R2, RZ, RZ, c[0x0][0xd70] ;  /* 0x00035c00ff027624 */ /* 0x000fe200078e00ff */
[----:B------:R-:W-:Y:S01]  /*0650*/  ULDC.64 UR4, c[0x0][0x118] ;  /* 0x0000460000047ab9 */ /* 0x000fe20000000a00 */
[----:B------:R-:W-:-:S05]  /*0660*/  IMAD.MOV.U32 R3, RZ, RZ, c[0x0][0xd74] ;  /* 0x00035d00ff037624 */ /* 0x000fca00078e00ff */
[----:B------:R-:W2:Y:S01]  /*0670*/  LDG.E R0, [R2.64] ;  /* 0x0000000402007981 */ /* 0x000ea2000c1e1900 */
[----:B------:R-:W-:-:S04]  /*0680*/  IMAD.MOV.U32 R9, RZ, RZ, 0x3f800000 ;  /* 0x3f800000ff097424 */ /* 0x000fc800078e00ff */
[----:B------:R-:W-:-:S04]  /*0690*/  FMUL.FTZ R9, R9, c[0x0][0xd68] ;  /* 0x00035a0009097a20 */ /* 0x000fc80000410000 */
[----:B------:R-:W0:Y:S02]  /*06a0*/  F2F.F64.F32 R6, R9 ;  /* 0x0000000900067310 */ /* 0x000e240000201800 */
[----:B0-----:R-:W0:-:S10]  /*06b0*/  DADD R6, -RZ, |R6| ;  /* 0x00000000ff067229 */ /* 0x001e140000000506 */
[----:B0-----:R-:W-:Y:S01]  /*06c0*/  IMAD.MOV.U32 R12, RZ, RZ, R6 ;  /* 0x000000ffff0c7224 */ /* 0x001fe200078e0006 */
[----:B------:R-:W-:Y:S01]  /*06d0*/  MOV R6, 0x7a0 ;  /* 0x000007a000067802 */ /* 0x000fe20000000f00 */
[----:B--2---:R-:W0:Y:S02]  /*06e0*/  I2F.F64 R4, R0 ;  /* 0x0000000000047312 */ /* 0x004e240000201c00 */
[----:B0-----:R-:W-:-:S04]  /*06f0*/  LOP3.LUT R8, R5, 0x7ff00000, RZ, 0xc0, !PT ;  /* 0x7ff0000005087812 */ /* 0x001fc800078ec0ff */
[----:B------:R-:W-:-:S04]  /*0700*/  LEA.HI R11, R8, 0xfffffc0c, RZ, 0xc ;  /* 0xfffffc0c080b7811 */ /* 0x000fc800078f60ff */
[CC--:B------:R-:W-:Y:S02]  /*0710*/  SHF.L.U32 R8, R4.reuse, R11.reuse, RZ ;  /* 0x0000000b04087219 */ /* 0x0c0fe400000006ff */
[----:B------:R-:W-:Y:S02]  /*0720*/  SHF.L.U64.HI R11, R4, R11, R5 ;  /* 0x0000000b040b7219 */ /* 0x000fe40000010205 */
[----:B------:R-:W-:Y:S01]  /*0730*/  ISETP.NE.U32.AND P0, PT, R8, RZ, PT ;  /* 0x000000ff0800720c */ /* 0x000fe20003f05070 */
[----:B------:R-:W-:-:S03]  /*0740*/  IMAD.MOV.U32 R8, RZ, RZ, R4 ;  /* 0x000000ffff087224 */ /* 0x000fc600078e0004 */
[----:B------:R-:W-:Y:S01]  /*0750*/  ISETP.NE.AND.EX P0, PT, R11, -0x80000000, PT, P0 ;  /* 0x800000000b00780c */ /* 0x000fe20003f05300 */
[----:B------:R-:W-:Y:S02]  /*0760*/  IMAD.MOV.U32 R11, RZ, RZ, R7 ;  /* 0x000000ffff0b7224 */ /* 0x000fe400078e0007 */
[----:B------:R-:W-:Y:S01]  /*0770*/  IMAD.MOV.U32 R7, RZ, RZ, R5 ;  /* 0x000000ffff077224 */ /* 0x000fe200078e0005 */
[----:B------:R-:W-:-:S04]  /*0780*/  SEL R24, RZ, 0x1, P0 ;  /* 0x00000001ff187807 */ /* 0x000fc80000000000 */
[----:B------:R-:W-:Y:S05]  /*0790*/  CALL.REL.NOINC `($_Z25multi_tensor_apply_kernelI18TensorListMetadataILi5EE25DistAdamCapturableFunctorIN3c108BFloat16ES4_S4_EJPfffPiifS6_10adamMode_tfEEvlPViT_T0_DpT1_$__internal_accurate_pow) ;  /* 0x00001f9000007944 */ /* 0x000fea0003c00000 */
[----:B------:R-:W-:Y:S01]  /*07a0*/  IMAD.MOV.U32 R10, RZ, RZ, 0x3f800000 ;  /* 0x3f800000ff0a7424 */ /* 0x000fe200078e00ff */
[----:B------:R-:W-:Y:S01]  /*07b0*/  FSETP.NEU.FTZ.AND P1, PT, RZ, c[0x0][0xd68], PT ;  /* 0x00035a00ff007a0b */ /* 0x000fe20003f3d000 */
[----:B--2---:R-:W-:Y:S02]  /*07c0*/  IMAD.MOV.U32 R2, RZ, RZ, R16 ;  /* 0x000000ffff027224 */ /* 0x004fe400078e0010 */
[----:B-1----:R-:W-:Y:S02]  /*07d0*/  FMUL.FTZ R8, R10, c[0x0][0xd68] ;  /* 0x00035a000a087a20 */ /* 0x002fe40000410000 */
[----:B------:R-:W-:-:S04]  /*07e0*/  IMAD.MOV.U32 R3, RZ, RZ, R17 ;  /* 0x000000ffff037224 */ /* 0x000fc800078e0011 */
[----:B------:R-:W1:Y:S04]  /*07f0*/  F2F.F64.F32 R8, R8 ;  /* 0x0000000800087310 */ /* 0x000e680000201800 */
[----:B------:R-:W-:Y:S05]  /*0800*/  @!P1 BRA `(.L_x_50) ;  /* 0x000000f000009947 */ /* 0x000fea0003800000 */
[C---:B-1----:R-:W-:Y:S01]  /*0810*/  ISETP.GT.AND P3, PT, R9.reuse, -0x1, PT ;  /* 0xffffffff0900780c */ /* 0x042fe20003f64270 */
[----:B------:R-:W1:Y:S01]  /*0820*/  DADD R6, -RZ, -R2 ;  /* 0x00000000ff067229 */ /* 0x000e620000000902 */
[----:B------:R-:W-:Y:S02]  /*0830*/  ISETP.LT.AND P2, PT, R9, RZ, !P0 ;  /* 0x000000ff0900720c */ /* 0x000fe40004741270 */
[----:B------:R-:W-:-:S07]  /*0840*/  ISETP.NE.AND P1, PT, R24, RZ, PT ;  /* 0x000000ff1800720c */ /* 0x000fce0003f25270 */
[----:B-1----:R-:W-:Y:S02]  /*0850*/  FSEL R6, R6, R2, P2 ;  /* 0x0000000206067208 */ /* 0x002fe40001000000 */
[----:B------:R-:W-:Y:S01]  /*0860*/  FSEL R7, R7, R3, P2 ;  /* 0x0000000307077208 */ /* 0x000fe20001000000 */
[----:B------:R-:W-:Y:S05]  /*0870*/  @P3 BRA `(.L_x_51) ;  /* 0x000000d000003947 */ /* 0x000fea0003800000 */
[----:B------:R-:W1:Y:S02]  /*0880*/  FRND.F64.TRUNC R2, R4 ;  /* 0x0000000400027313 */ /* 0x000e64000030d800 */
[----:B-1----:R1:W2:Y:S02]  /*0890*/  DSETP.NEU.AND P2, PT, R2, R4, PT ;  /* 0x000000040200722a */ /* 0x0022a40003f4d000 */
[----:B-1----:R-:W-:Y:S02]  /*08a0*/  IMAD.MOV.U32 R2, RZ, RZ, R6 ;  /* 0x000000ffff027224 */ /* 0x002fe400078e0006 */
[----:B------:R-:W-:-:S10]  /*08b0*/  IMAD.MOV.U32 R3, RZ, RZ, R7 ;  /* 0x000000ffff037224 */ /* 0x000fd400078e0007 */
[----:B--2---:R-:W-:Y:S05]  /*08c0*/  @!P2 BRA `(.L_x_51) ;  /* 0x000000800000a947 */ /* 0x004fea0003800000 */
[----:B------:R-:W-:Y:S02]  /*08d0*/  IMAD.MOV.U32 R2, RZ, RZ, 0x0 ;  /* 0x00000000ff027424 */ /* 0x000fe400078e00ff */
[----:B------:R-:W-:Y:S01]  /*08e0*/  IMAD.MOV.U32 R3, RZ, RZ, -0x80000 ;  /* 0xfff80000ff037424 */ /* 0x000fe200078e00ff */
[----:B------:R-:W-:Y:S05]  /*08f0*/  BRA `(.L_x_51) ;  /* 0x0000005000007947 */ /* 0x000fea0003800000 */
.L_x_50:
[----:B------:R-:W-:Y:S01]  /*0900*/  ISETP.GE.AND P2, PT, R5, RZ, PT ;  /* 0x000000ff0500720c */ /* 0x000fe20003f46270 */
[----:B------:R-:W2:Y:S01]  /*0910*/  DSETP.NEU.AND P1, PT, |R4|, 0.5, !P0 ;  /* 0x3fe000000400742a */ /* 0x000ea2000472d200 */
[----:B------:R-:W-:-:S05]  /*0920*/  IMAD.MOV.U32 R2, RZ, RZ, RZ ;  /* 0x000000ffff027224 */ /* 0x000fca00078e00ff */
[----:B-12---:R-:W-:-:S06]  /*0930*/  SEL R3, R9, RZ, P1 ;  /* 0x000000ff09037207 */ /* 0x006fcc0000800000 */
[----:B------:R-:W-:Y:S02]  /*0940*/  @!P2 LOP3.LUT R3, R3, 0x7ff00000, RZ, 0xfc, !PT ;  /* 0x7ff000000303a812 */ /* 0x000fe400078efcff */
.L_x_51:
[----:B------:R-:W1:-:S10]  /*0950*/  DADD R6, R4, R8 ;  /* 0x0000000004067229 */ /* 0x000e540000000008 */
[----:B-1----:R-:W-:-:S04]  /*0960*/  LOP3.LUT R6, R7, 0x7ff00000, RZ, 0xc0, !PT ;  /* 0x7ff0000007067812 */ /* 0x002fc800078ec0ff */
[----:B------:R-:W-:-:S13]  /*0970*/  ISETP.NE.AND P2, PT, R6, 0x7ff00000, PT ;  /* 0x7ff000000600780c */ /* 0x000fda0003f45270 */
[----:B------:R-:W-:Y:S05]  /*0980*/  @P2 BRA `(.L_x_52) ;  /* 0x0000018000002947 */ /* 0x000fea0003800000 */
[----:B------:R-:W1:-:S06]  /*0990*/  DSETP.GTU.AND P2, PT, |R4|, +INF , PT ;  /* 0x7ff000000400742a */ /* 0x000e4c0003f4c200 */
[----:B-1----:R-:W1:-:S14]  /*09a0*/  DSETP.GTU.OR P2, PT, |R8|, +INF , P2 ;  /* 0x7ff000000800742a */ /* 0x002e5c000174c600 */
[----:B-1----:R-:W-:Y:S05]  /*09b0*/  @P2 BRA `(.L_x_53) ;  /* 0x0000014000002947 */ /* 0x002fea0003800000 */
[----:B------:R-:W1:-:S14]  /*09c0*/  DSETP.NEU.AND P2, PT, |R4|, +INF , PT ;  /* 0x7ff000000400742a */ /* 0x000e5c0003f4d200 */
[----:B-1----:R-:W-:Y:S05]  /*09d0*/  @P2 BRA `(.L_x_54) ;  /* 0x0000008000002947 */ /* 0x002fea0003800000 */
[----:B------:R-:W-:Y:S01]  /*09e0*/  ISETP.GE.AND P2, PT, R5, RZ, PT ;  /* 0x000000ff0500720c */ /* 0x000fe20003f46270 */
[----:B------:R-:W1:-:S06]  /*09f0*/  DSETP.GT.AND P1, PT, |R8|, 1, PT ;  /* 0x3ff000000800742a */ /* 0x000e4c0003f24200 */
[----:B-1----:R-:W-:Y:S02]  /*0a00*/  SEL R2, RZ, 0x7ff00000, !P1 ;  /* 0x7ff00000ff027807 */ /* 0x002fe40004800000 */
[----:B------:R-:W-:-:S04]  /*0a10*/  FSETP.NEU.FTZ.AND P1, PT, -R10, c[0x0][0xd68], PT ;  /* 0x00035a000a007a0b */ /* 0x000fc80003f3d100 */
[----:B------:R-:W-:-:S04]  /*0a20*/  @!P2 LOP3.LUT R2, R2, 0x7ff00000, RZ, 0x3c, !PT ;  /* 0x7ff000000202a812 */ /* 0x000fc800078e3cff */
[----:B------:R-:W-:Y:S01]  /*0a30*/  SEL R3, R2, 0x3ff00000, P1 ;  /* 0x3ff0000002037807 */ /* 0x000fe20000800000 */
[----:B------:R-:W-:Y:S01]  /*0a40*/  IMAD.MOV.U32 R2, RZ, RZ, RZ ;  /* 0x000000ffff027224 */ /* 0x000fe200078e00ff */
[----:B------:R-:W-:Y:S05]  /*0a50*/  BRA `(.L_x_52) ;  /* 0x000000b000007947 */ /* 0x000fea0003800000 */
.L_x_54:
[----:B------:R-:W1:-:S14]  /*0a60*/  DSETP.NEU.AND P2, PT, |R8|, +INF , PT ;  /* 0x7ff000000800742a */ /* 0x000e5c0003f4d200 */
[----:B-1----:R-:W-:Y:S05]  /*0a70*/  @P2 BRA `(.L_x_52) ;  /* 0x0000009000002947 */ /* 0x002fea0003800000 */
[----:B------:R-:W-:Y:S02]  /*0a80*/  ISETP.LT.AND P1, PT, R9, RZ, P1 ;  /* 0x000000ff0900720c */ /* 0x000fe40000f21270 */
[C---:B------:R-:W-:Y:S02]  /*0a90*/  LOP3.LUT R2, R5.reuse, 0x7fffffff, RZ, 0xc0, !PT ;  /* 0x7fffffff05027812 */ /* 0x040fe400078ec0ff */
[----:B------:R-:W-:Y:S02]  /*0aa0*/  ISETP.GT.AND P2, PT, R5, -0x1, PT ;  /* 0xffffffff0500780c */ /* 0x000fe40003f44270 */
[----:B------:R-:W-:Y:S01]  /*0ab0*/  ISETP.NE.AND P1, PT, R2, 0x3fe00000, P1 ;  /* 0x3fe000000200780c */ /* 0x000fe20000f25270 */
[----:B------:R-:W-:Y:S01]  /*0ac0*/  IMAD.MOV.U32 R2, RZ, RZ, RZ ;  /* 0x000000ffff027224 */ /* 0x000fe200078e00ff */
[----:B------:R-:W-:-:S11]  /*0ad0*/  SEL R3, RZ, 0x7ff00000, !P2 ;  /* 0x7ff00000ff037807 */ /* 0x000fd60005000000 */
[----:B------:R-:W-:Y:S01]  /*0ae0*/  @P1 IADD3 R3, R3, -0x80000000, RZ ;  /* 0x8000000003031810 */ /* 0x000fe20007ffe0ff */
[----:B------:R-:W-:Y:S05]  /*0af0*/  BRA `(.L_x_52) ;  /* 0x0000001000007947 */ /* 0x000fea0003800000 */
.L_x_53:
[----:B------:R1:W2:-:S04]  /*0b00*/  DADD R2, R4, R8 ;  /* 0x0000000004027229 */ /* 0x0002880000000008 */
.L_x_52:
[----:B-1----:R-:W-:Y:S02]  /*0b10*/  FMUL.FTZ R9, R10, c[0x0][0xd6c] ;  /* 0x00035b000a097a20 */ /* 0x002fe40000410000 */
[----:B------:R-:W-:Y:S02]  /*0b20*/  IMAD.MOV.U32 R8, RZ, RZ, R4 ;  /* 0x000000ffff087224 */ /* 0x000fe400078e0004 */
[----:B------:R-:W1:Y:S02]  /*0b30*/  F2F.F64.F32 R6, R9 ;  /* 0x0000000900067310 */ /* 0x000e640000201800 */
[----:B-1----:R-:W1:-:S10]  /*0b40*/  DADD R6, -RZ, |R6| ;  /* 0x00000000ff067229 */ /* 0x002e540000000506 */
[----:B01----:R-:W-:Y:S01]  /*0b50*/  IMAD.MOV.U32 R12, RZ, RZ, R6 ;  /* 0x000000ffff0c7224 */ /* 0x003fe200078e0006 */
[----:B------:R-:W-:Y:S01]  /*0b60*/  MOV R6, 0xba0 ;  /* 0x00000ba000067802 */ /* 0x000fe20000000f00 */
[----:B------:R-:W-:Y:S02]  /*0b70*/  IMAD.MOV.U32 R11, RZ, RZ, R7 ;  /* 0x000000ffff0b7224 */ /* 0x000fe400078e0007 */
[----:B------:R-:W-:Y:S02]  /*0b80*/  IMAD.MOV.U32 R7, RZ, RZ, R5 ;  /* 0x000000ffff077224 */ /* 0x000fe400078e0005 */
[----:B--2---:R-:W-:Y:S05]  /*0b90*/  CALL.REL.NOINC `($_Z25multi_tensor_apply_kernelI18TensorListMetadataILi5EE25DistAdamCapturableFunctorIN3c108BFloat16ES4_S4_EJPfffPiifS6_10adamMode_tfEEvlPViT_T0_DpT1_$__internal_accurate_pow) ;  /* 0x00001b9000007944 */ /* 0x004fea0003c00000 */
[----:B------:R-:W-:Y:S01]  /*0ba0*/  IMAD.MOV.U32 R14, RZ, RZ, 0x3f800000 ;  /* 0x3f800000ff0e7424 */ /* 0x000fe200078e00ff */
[----:B------:R-:W-:Y:S01]  /*0bb0*/  FSETP.NEU.FTZ.AND P1, PT, RZ, c[0x0][0xd6c], PT ;  /* 0x00035b00ff007a0b */ /* 0x000fe20003f3d000 */
[----:B--2---:R-:W-:Y:S02]  /*0bc0*/  IMAD.MOV.U32 R6, RZ, RZ, R16 ;  /* 0x000000ffff067224 */ /* 0x004fe400078e0010 */
[----:B------:R-:W-:Y:S02]  /*0bd0*/  FMUL.FTZ R10, R14, c[0x0][0xd6c] ;  /* 0x00035b000e0a7a20 */ /* 0x000fe40000410000 */
[----:B------:R-:W-:-:S04]  /*0be0*/  IMAD.MOV.U32 R7, RZ, RZ, R17 ;  /* 0x000000ffff077224 */ /* 0x000fc800078e0011 */
[----:B------:R-:W2:Y:S04]  /*0bf0*/  F2F.F64.F32 R10, R10 ;  /* 0x0000000a000a7310 */ /* 0x000ea80000201800 */
[----:B------:R-:W-:Y:S05]  /*0c00*/  @!P1 BRA `(.L_x_55) ;  /* 0x000000c000009947 */ /* 0x000fea0003800000 */
[----:B--2---:R-:W-:-:S13]  /*0c10*/  ISETP.GT.AND P1, PT, R11, -0x1, PT ;  /* 0xffffffff0b00780c */ /* 0x004fda0003f24270 */
[----:B------:R-:W-:Y:S05]  /*0c20*/  @P1 BRA `(.L_x_56) ;  /* 0x0000010000001947 */ /* 0x000fea0003800000 */
[----:B0-----:R-:W0:Y:S01]  /*0c30*/  FRND.F64.TRUNC R12, R4 ;  /* 0x00000004000c7313 */ /* 0x001e22000030d800 */
[----:B-1----:R-:W1:Y:S01]  /*0c40*/  DADD R8, -RZ, -R6 ;  /* 0x00000000ff087229 */ /* 0x002e620000000906 */
[----:B------:R-:W-:-:S09]  /*0c50*/  ISETP.LT.AND P0, PT, R11, RZ, !P0 ;  /* 0x000000ff0b00720c */ /* 0x000fd20004701270 */
[----:B-1----:R-:W-:Y:S02]  /*0c60*/  FSEL R6, R8, R6, P0 ;  /* 0x0000000608067208 */ /* 0x002fe40000000000 */
[----:B------:R-:W-:Y:S01]  /*0c70*/  FSEL R7, R9, R7, P0 ;  /* 0x0000000709077208 */ /* 0x000fe20000000000 */
[----:B0-----:R-:W0:-:S14]  /*0c80*/  DSETP.NEU.AND P1, PT, R12, R4, PT ;  /* 0x000000040c00722a */ /* 0x001e1c0003f2d000 */
[----:B0-----:R-:W-:Y:S05]  /*0c90*/  @!P1 BRA `(.L_x_56) ;  /* 0x0000009000009947 */ /* 0x001fea0003800000 */
[----:B------:R-:W-:Y:S02]  /*0ca0*/  IMAD.MOV.U32 R6, RZ, RZ, 0x0 ;  /* 0x00000000ff067424 */ /* 0x000fe400078e00ff */
[----:B------:R-:W-:Y:S01]  /*0cb0*/  IMAD.MOV.U32 R7, RZ, RZ, -0x80000 ;  /* 0xfff80000ff077424 */ /* 0x000fe200078e00ff */
[----:B------:R-:W-:Y:S05]  /*0cc0*/  BRA `(.L_x_56) ;  /* 0x0000006000007947 */ /* 0x000fea0003800000 */
.L_x_55:
[----:B------:R-:W-:Y:S01]  /*0cd0*/  ISETP.GE.AND P1, PT, R5, RZ, PT ;  /* 0x000000ff0500720c */ /* 0x000fe20003f26270 */
[----:B------:R-:W3:Y:S01]  /*0ce0*/  DSETP.NEU.AND P0, PT, |R4|, 0.5, !P0 ;  /* 0x3fe000000400742a */ /* 0x000ee2000470d200 */
[----:B------:R-:W-:-:S05]  /*0cf0*/  IMAD.MOV.U32 R6, RZ, RZ, RZ ;  /* 0x000000ffff067224 */ /* 0x000fca00078e00ff */
[----:B--23--:R-:W-:Y:S02]  /*0d00*/  SEL R7, R11, RZ, P0 ;  /* 0x000000ff0b077207 */ /* 0x00cfe40000000000 */
[----:B------:R-:W-:-:S04]  /*0d10*/  SEL R24, RZ, 0x1, !P0 ;  /* 0x00000001ff187807 */ /* 0x000fc80004000000 */
[----:B------:R-:W-:Y:S02]  /*0d20*/  @!P1 LOP3.LUT R7, R7, 0x7ff00000, RZ, 0xfc, !PT ;  /* 0x7ff0000007079812 */ /* 0x000fe400078efcff */
.L_x_56:
[----:B-1----:R-:W1:-:S10]  /*0d30*/  DADD R8, R4, R10 ;  /* 0x0000000004087229 */ /* 0x002e54000000000a */
        /* <DEDUP_REMOVED lines=9> */
[----:B------:R-:W1:Y:S01]  /*0dd0*/  DSETP.GT.AND P0, PT, |R10|, 1, PT ;  /* 0x3ff000000a00742a */ /* 0x000e620003f04200 */
[----:B------:R-:W-:-:S05]  /*0de0*/  IMAD.MOV.U32 R6, RZ, RZ, RZ ;  /* 0x000000ffff067224 */ /* 0x000fca00078e00ff */
[----:B-1----:R-:W-:Y:S02]  /*0df0*/  SEL R4, RZ, 0x7ff00000, !P0 ;  /* 0x7ff00000ff047807 */ /* 0x002fe40004000000 */
[----:B------:R-:W-:-:S04]  /*0e00*/  FSETP.NEU.FTZ.AND P0, PT, -R14, c[0x0][0xd6c], PT ;  /* 0x00035b000e007a0b */ /* 0x000fc80003f1d100 */
[----:B------:R-:W-:-:S04]  /*0e10*/  @!P1 LOP3.LUT R4, R4, 0x7ff00000, RZ, 0x3c, !PT ;  /* 0x7ff0000004049812 */ /* 0x000fc800078e3cff */
[----:B------:R-:W-:Y:S01]  /*0e20*/  SEL R7, R4, 0x3ff00000, P0 ;  /* 0x3ff0000004077807 */ /* 0x000fe20000000000 */
[----:B------:R-:W-:Y:S05]  /*0e30*/  BRA `(.L_x_57) ;  /* 0x000000c000007947 */ /* 0x000fea0003800000 */
.L_x_59:
[----:B------:R-:W1:-:S14]  /*0e40*/  DSETP.NEU.AND P0, PT, |R10|, +INF , PT ;  /* 0x7ff000000a00742a */ /* 0x000e5c0003f0d200 */
[----:B-1----:R-:W-:Y:S05]  /*0e50*/  @P0 BRA `(.L_x_57) ;  /* 0x000000a000000947 */ /* 0x002fea0003800000 */
[----:B------:R-:W-:Y:S01]  /*0e60*/  ISETP.NE.AND P0, PT, R24, RZ, PT ;  /* 0x000000ff1800720c */ /* 0x000fe20003f05270 */
[----:B------:R-:W-:Y:S01]  /*0e70*/  IMAD.MOV.U32 R6, RZ, RZ, RZ ;  /* 0x000000ffff067224 */ /* 0x000fe200078e00ff */
[----:B------:R-:W-:Y:S02]  /*0e80*/  LOP3.LUT R4, R5, 0x7fffffff, RZ, 0xc0, !PT ;  /* 0x7fffffff05047812 */ /* 0x000fe400078ec0ff */
[----:B------:R-:W-:Y:S02]  /*0e90*/  ISETP.LT.AND P0, PT, R11, RZ, P0 ;  /* 0x000000ff0b00720c */ /* 0x000fe40000701270 */
[----:B------:R-:W-:Y:S02]  /*0ea0*/  ISETP.GT.AND P1, PT, R5, -0x1, PT ;  /* 0xffffffff0500780c */ /* 0x000fe40003f24270 */
[----:B------:R-:W-:Y:S02]  /*0eb0*/  ISETP.NE.AND P0, PT, R4, 0x3fe00000, P0 ;  /* 0x3fe000000400780c */ /* 0x000fe40000705270 */
[----:B------:R-:W-:-:S11]  /*0ec0*/  SEL R7, RZ, 0x7ff00000, !P1 ;  /* 0x7ff00000ff077807 */ /* 0x000fd60004800000 */
[----:B------:R-:W-:Y:S01]  /*0ed0*/  @P0 IADD3 R7, R7, -0x80000000, RZ ;  /* 0x8000000007070810 */ /* 0x000fe20007ffe0ff */
[----:B------:R-:W-:Y:S05]  /*0ee0*/  BRA `(.L_x_57) ;  /* 0x0000001000007947 */ /* 0x000fea0003800000 */
.L_x_58:
[----:B------:R1:W2:-:S06]  /*0ef0*/  DADD R6, R4, R10 ;  /* 0x0000000004067229 */ /* 0x00028c000000000a */
.L_x_57:
[----:B--2---:R-:W2:Y:S01]  /*0f00*/  DADD R6, -R6, 1 ;  /* 0x3ff0000006067429 */ /* 0x004ea20000000100 */
[C---:B------:R-:W-:Y:S02]  /*0f10*/  FSETP.NEU.FTZ.AND P0, PT, R14.reuse, c[0x0][0xd6c], PT ;  /* 0x00035b000e007a0b */ /* 0x040fe40003f1d000 */
[----:B------:R-:W-:Y:S01]  /*0f20*/  FSETP.NEU.FTZ.AND P1, PT, R14, c[0x0][0xd68], PT ;  /* 0x00035a000e007a0b */ /* 0x000fe20003f3d000 */
[----:B------:R-:W3:Y:S01]  /*0f30*/  DADD R2, -R2, 1 ;  /* 0x3ff0000002027429 */ /* 0x000ee20000000100 */
[C---:B------:R-:W-:Y:S01]  /*0f40*/  ISETP.EQ.OR P0, PT, R0.reuse, RZ, !P0 ;  /* 0x000000ff0000720c */ /* 0x040fe20004702670 */
[----:B--2---:R-:W2:Y:S01]  /*0f50*/  F2F.F32.F64 R30, R6 ;  /* 0x00000006001e7310 */ /* 0x004ea20000301000 */
[----:B------:R-:W-:Y:S01]  /*0f60*/  ISETP.EQ.OR P1, PT, R0, RZ, !P1 ;  /* 0x000000ff0000720c */ /* 0x000fe20004f22670 */
[----:B------:R-:W2:-:S04]  /*0f70*/  DSETP.GEU.AND P2, PT, |R6|, c[0x2][0x0], PT ;  /* 0x008000000600762a */ /* 0x000e880003f4e200 */
[----:B---3--:R-:W3:Y:S02]  /*0f80*/  DSETP.GEU.AND P3, PT, |R2|, c[0x2][0x0], PT ;  /* 0x008000000200762a */ /* 0x008ee40003f6e200 */
[----:B------:R-:W3:Y:S08]  /*0f90*/  F2F.F32.F64 R32, R2 ;  /* 0x0000000200207310 */ /* 0x000ef00000301000 */
[----:B--2---:R-:W-:-:S05]  /*0fa0*/  @!P2 FMUL R30, R30, 1.175494350822287508e-38 ;  /* 0x008000001e1ea820 */ /* 0x004fca0000400000 */
[----:B------:R-:W-:Y:S01]  /*0fb0*/  FSEL R30, R30, RZ, !P0 ;  /* 0x000000ff1e1e7208 */ /* 0x000fe20004000000 */
[----:B---3--:R-:W-:-:S05]  /*0fc0*/  @!P3 FMUL R32, R32, 1.175494350822287508e-38 ;  /* 0x008000002020b820 */ /* 0x008fca0000400000 */
[----:B------:R-:W-:Y:S02]  /*0fd0*/  FSEL R32, R32, RZ, !P1 ;  /* 0x000000ff20207208 */ /* 0x000fe40004800000 */
.L_x_49:
[----:B------:R-:W2:Y:S01]  /*0fe0*/  S2R R3, SR_CTAID.X ;  /* 0x0000000000037919 */ /* 0x000ea20000002500 */
[----:B------:R-:W-:Y:S01]  /*0ff0*/  IMAD.MOV.U32 R0, RZ, RZ, 0x4 ;  /* 0x00000004ff007424 */ /* 0x000fe200078e00ff */
[----:B------:R-:W-:Y:S01]  /*1000*/  ULDC.64 UR4, c[0x0][0x118] ;  /* 0x0000460000047ab9 */ /* 0x000fe20000000a00 */
[----:B-1----:R-:W-:Y:S02]  /*1010*/  IMAD.MOV.U32 R5, RZ, RZ, 0x8 ;  /* 0x00000008ff057424 */ /* 0x002fe400078e00ff */
[----:B------:R-:W-:Y:S02]  /*1020*/  IMAD.MOV.U32 R28, RZ, RZ, c[0x0][0xd60] ;  /* 0x00035800ff1c7624 */ /* 0x000fe400078e00ff */
[----:B------:R-:W-:-:S05]  /*1030*/  IMAD.MOV.U32 R29, RZ, RZ, c[0x0][0xd64] ;  /* 0x00035900ff1d7624 */ /* 0x000fca00078e00ff */
[----:B------:R1:W5:Y:S01]  /*1040*/  LDG.E R28, [R28.64] ;  /* 0x000000041c1c7981 */ /* 0x000362000c1e1900 */
[----:B--2---:R2:W3:Y:S01]  /*1050*/  LDC.U8 R2, c[0x0][R3+0x710] ;  /* 0x0001c40003027b82 */ /* 0x0044e20000000000 */
[----:B------:R-:W-:-:S07]  /*1060*/  IMAD R0, R3, R0, c[0x2][0x8] ;  /* 0x0080020003007624 */ /* 0x000fce00078e0200 */
[----:B------:R-:W4:Y:S01]  /*1070*/  LDC R0, c[0x0][R0+0x840] ;  /* 0x0002100000007b82 */ /* 0x000f220000000800 */
[----:B--2---:R-:W-:Y:S01]  /*1080*/  PRMT R3, RZ, 0x7610, R3 ;  /* 0x00007610ff037816 */ /* 0x004fe20000000003 */
[----:B---3--:R-:W-:Y:S02]  /*1090*/  IMAD R2, R2, R5, c[0x2][0x8] ;  /* 0x0080020002027624 */ /* 0x008fe400078e0205 */
[----:B------:R-:W2:Y:S04]  /*10a0*/  S2R R5, SR_TID.X ;  /* 0x0000000000057919 */ /* 0x000ea80000002100 */
[----:B------:R-:W3:Y:S01]  /*10b0*/  LDC R4, c[0x0][R2+0x610] ;  /* 0x0001840002047b82 */ /* 0x000ee20000000800 */
[----:B----4-:R-:W-:-:S07]  /*10c0*/  IMAD R35, R0, c[0x0][0x160], RZ ;  /* 0x0000580000237a24 */ /* 0x010fce00078e02ff */
[----:B------:R1:W4:Y:S08]  /*10d0*/  LDC.64 R16, c[0x0][R2+0x160] ;  /* 0x0000580002107b82 */ /* 0x0003300000000a00 */
[----:B------:R1:W0:Y:S01]  /*10e0*/  LDC.64 R14, c[0x0][R2+0x250] ;  /* 0x00009400020e7b82 */ /* 0x0002220000000a00 */
[----:B--2---:R-:W-:Y:S02]  /*10f0*/  IMAD.SHL.U32 R0, R5, 0x4, RZ ;  /* 0x0000000405007824 */ /* 0x004fe400078e00ff */
[----:B---3--:R-:W-:-:S05]  /*1100*/  IMAD.IADD R4, R4, 0x1, -R35 ;  /* 0x0000000104047824 */ /* 0x008fca00078e0a23 */
[----:B0-----:R1:W0:Y:S01]  /*1110*/  LDC.64 R12, c[0x0][R2+0x340] ;  /* 0x0000d000020c7b82 */ /* 0x0012220000000a00 */
[----:B------:R-:W-:-:S07]  /*1120*/  IMNMX R33, R4, c[0x0][0x160], PT ;  /* 0x0000580004217a17 */ /* 0x000fce0003800200 */
[----:B------:R1:W2:Y:S01]  /*1130*/  LDC.64 R10, c[0x0][R2+0x430] ;  /* 0x00010c00020a7b82 */ /* 0x0002a20000000a00 */
[----:B------:R-:W-:Y:S02]  /*1140*/  LOP3.LUT P0, RZ, R33, 0x3, RZ, 0xc0, !PT ;  /* 0x0000000321ff7812 */ /* 0x000fe4000780c0ff */
[----:B------:R-:W-:-:S05]  /*1150*/  ISETP.GE.AND P2, PT, R0, R33, PT ;  /* 0x000000210000720c */ /* 0x000fca0003f46270 */
[----:B------:R1:W3:Y:S06]  /*1160*/  LDC.64 R8, c[0x0][R2+0x520] ;  /* 0x0001480002087b82 */ /* 0x0002ec0000000a00 */
[----:B------:R-:W-:Y:S05]  /*1170*/  @P0 BRA `(.L_x_60) ;  /* 0x0000010000000947 */ /* 0x000fea0003800000 */
[----:B----4-:R-:W-:-:S04]  /*1180*/  IMAD.SHL.U32 R5, R35, 0x2, RZ ;  /* 0x0000000223057824 */ /* 0x010fc800078e00ff */
[--C-:B------:R-:W-:Y:S02]  /*1190*/  IMAD.IADD R4, R16, 0x1, R5.reuse ;  /* 0x0000000110047824 */ /* 0x100fe400078e0205 */
[----:B-1----:R-:W-:-:S03]  /*11a0*/  IMAD.IADD R2, R14, 0x1, R5 ;  /* 0x000000010e027824 */ /* 0x002fc600078e0205 */
[----:B------:R-:W-:Y:S02]  /*11b0*/  LOP3.LUT P0, RZ, R4, 0x7, RZ, 0xc0, !PT ;  /* 0x0000000704ff7812 */ /* 0x000fe4000780c0ff */
[----:B------:R-:W-:-:S04]  /*11c0*/  LOP3.LUT P1, RZ, R2, 0x7, RZ, 0xc0, !PT ;  /* 0x0000000702ff7812 */ /* 0x000fc8000782c0ff */
[----:B------:R-:W-:-:S13]  /*11d0*/  PLOP3.LUT P0, PT, P0, P1, PT, 0xa8, 0x0 ;  /* 0x000000000000781c */ /* 0x000fda0000703570 */
[----:B------:R-:W-:Y:S05]  /*11e0*/  @P0 BRA `(.L_x_60) ;  /* 0x0000009000000947 */ /* 0x000fea0003800000 */
[--C-:B0-----:R-:W-:Y:S02]  /*11f0*/  IMAD.IADD R4, R12, 0x1, R5.reuse ;  /* 0x000000010c047824 */ /* 0x101fe400078e0205 */
[----:B--2---:R-:W-:-:S03]  /*1200*/  IMAD.IADD R2, R10, 0x1, R5 ;  /* 0x000000010a027824 */ /* 0x004fc600078e0205 */
[----:B------:R-:W-:Y:S02]  /*1210*/  LOP3.LUT P0, RZ, R4, 0x7, RZ, 0xc0, !PT ;  /* 0x0000000704ff7812 */ /* 0x000fe4000780c0ff */
[----:B------:R-:W-:-:S04]  /*1220*/  LOP3.LUT P1, RZ, R2, 0x7, RZ, 0xc0, !PT ;  /* 0x0000000702ff7812 */ /* 0x000fc8000782c0ff */
[----:B------:R-:W-:-:S13]  /*1230*/  PLOP3.LUT P0, PT, P0, P1, PT, 0xa8, 0x0 ;  /* 0x000000000000781c */ /* 0x000fda0000703570 */
[----:B---3--:R-:W-:-:S05]  /*1240*/  @!P0 IMAD.IADD R2, R8, 0x1, R5 ;  /* 0x0000000108028824 */ /* 0x008fca00078e0205 */
[----:B------:R-:W-:-:S04]  /*1250*/  @!P0 LOP3.LUT P1, RZ, R2, 0x7, RZ, 0xc0, !PT ;  /* 0x0000000702ff8812 */ /* 0x000fc8000782c0ff */
[----:B------:R-:W-:-:S04]  /*1260*/  @!P0 SEL R2, RZ, 0x1, P1 ;  /* 0x00000001ff028807 */ /* 0x000fc80000800000 */
[----:B------:R-:W-:Y:S02]  /*1270*/  @!P0 PRMT R3, R2, 0x7610, R3 ;  /* 0x0000761002038816 */ /* 0x000fe40000000003 */
.L_x_60:
[----:B----4-:R-:W-:Y:S05]  /*1280*/  @P2 EXIT ;  /* 0x000000000000294d */ /* 0x010fea0003800000 */
[----:B-1----:R-:W-:-:S04]  /*1290*/  PRMT R2, R3, 0x9910, RZ ;  /* 0x0000991003027816 */ /* 0x002fc800000000ff */
[----:B------:R-:W-:Y:S02]  /*12a0*/  ISETP.NE.AND P0, PT, R2, RZ, PT ;  /* 0x000000ff0200720c */ /* 0x000fe40003f05270 */
.L_x_67:
[----:B------:R-:W-:Y:S01]  /*12b0*/  IADD3 R29, P1, R35, R0, RZ ;  /* 0x00000000231d7210 */ /* 0x000fe20007f3e0ff */
[----:B------:R-:W-:Y:S01]  /*12c0*/  ULDC.64 UR4, c[0x0][0x118] ;  /* 0x0000460000047ab9 */ /* 0x000fe20000000a00 */
[----:B------:R-:W-:-:S03]  /*12d0*/  SHF.R.S32.HI R2, RZ, 0x1f, R0 ;  /* 0x0000001fff027819 */ /* 0x000fc60000011400 */
[----:B------:R-:W-:Y:S01]  /*12e0*/  IMAD.SHL.U32 R31, R29, 0x2, RZ ;  /* 0x000000021d1f7824 */ /* 0x000fe200078e00ff */
[----:B------:R-:W-:-:S04]  /*12f0*/  LEA.HI.X.SX32 R2, R35, R2, 0x1, P1 ;  /* 0x0000000223027211 */ /* 0x000fc800008f0eff */
[----:B------:R-:W-:Y:S02]  /*1300*/  SHF.L.U64.HI R29, R29, 0x1, R2 ;  /* 0x000000011d1d7819 */ /* 0x000fe40000010202 */
[-C--:B------:R-:W-:Y:S02]  /*1310*/  IADD3 R6, P1, R16, R31.reuse, RZ ;  /* 0x0000001f10067210 */ /* 0x080fe40007f3e0ff */
[----:B------:R-:W-:-:S03]  /*1320*/  IADD3 R4, P2, R14, R31, RZ ;  /* 0x0000001f0e047210 */ /* 0x000fc60007f5e0ff */
[--C-:B------:R-:W-:Y:S01]  /*1330*/  IMAD.X R7, R17, 0x1, R29.reuse, P1 ;  /* 0x0000000111077824 */ /* 0x100fe200008e061d */
[-C--:B0-----:R-:W-:Y:S01]  /*1340*/  IADD3 R2, P1, R12, R31.reuse, RZ ;  /* 0x0000001f0c027210 */ /* 0x081fe20007f3e0ff */
[--C-:B------:R-:W-:Y:S01]  /*1350*/  IMAD.X R5, R15, 0x1, R29.reuse, P2 ;  /* 0x000000010f057824 */ /* 0x100fe200010e061d */
[----:B--2---:R-:W-:Y:S02]  /*1360*/  IADD3 R18, P2, R10, R31, RZ ;  /* 0x0000001f0a127210 */ /* 0x004fe40007f5e0ff */
[----:B------:R-:W2:Y:S01]  /*1370*/  @P0 LDG.E.64 R26, [R6.64] ;  /* 0x00000004061a0981 */ /* 0x000ea2000c1e1b00 */
[--C-:B------:R-:W-:Y:S02]  /*1380*/  IMAD.X R3, R13, 0x1, R29.reuse, P1 ;  /* 0x000000010d037824 */ /* 0x100fe400008e061d */
[----:B------:R-:W-:Y:S01]  /*1390*/  IMAD.X R19, R11, 0x1, R29, P2 ;  /* 0x000000010b137824 */ /* 0x000fe200010e061d */
[----:B------:R-:W4:Y:S04]  /*13a0*/  @P0 LDG.E.64 R20, [R4.64] ;  /* 0x0000000404140981 */ /* 0x000f28000c1e1b00 */
[----:B---3--:R-:W3:Y:S04]  /*13b0*/  @P0 LDG.E.64 R22, [R2.64] ;  /* 0x0000000402160981 */ /* 0x008ee8000c1e1b00 */
[----:B------:R-:W3:Y:S01]  /*13c0*/  @P0 LDG.E.64 R24, [R18.64] ;  /* 0x0000000412180981 */ /* 0x000ee2000c1e1b00 */
[----:B--2---:R-:W-:-:S02]  /*13d0*/  @P0 SHF.R.U64 R34, R26, 0x10, R27 ;  /* 0x000000101a220819 */ /* 0x004fc4000000121b */
[----:B------:R-:W-:Y:S02]  /*13e0*/  @P0 SHF.R.U32.HI R36, RZ, 0x10, R27 ;  /* 0x00000010ff240819 */ /* 0x000fe4000001161b */
[--C-:B----4-:R-:W-:Y:S02]  /*13f0*/  @P0 SHF.R.U64 R37, R20, 0x10, R21.reuse ;  /* 0x0000001014250819 */ /* 0x110fe40000001215 */
[----:B------:R-:W-:Y:S02]  /*1400*/  @P0 SHF.R.U32.HI R38, RZ, 0x10, R21 ;  /* 0x00000010ff260819 */ /* 0x000fe40000011615 */
[--C-:B---3--:R-:W-:Y:S02]  /*1410*/  @P0 SHF.R.U64 R39, R22, 0x10, R23.reuse ;  /* 0x0000001016270819 */ /* 0x108fe40000001217 */
[----:B------:R-:W-:Y:S02]  /*1420*/  @P0 SHF.R.U32.HI R40, RZ, 0x10, R23 ;  /* 0x00000010ff280819 */ /* 0x000fe40000011617 */
[----:B------:R-:W-:-:S02]  /*1430*/  @P0 SHF.R.U64 R41, R24, 0x10, R25 ;  /* 0x0000001018290819 */ /* 0x000fc40000001219 */
[----:B------:R-:W-:Y:S01]  /*1440*/  @P0 SHF.R.U32.HI R42, RZ, 0x10, R25 ;  /* 0x00000010ff2a0819 */ /* 0x000fe20000011619 */
[----:B------:R-:W-:Y:S05]  /*1450*/  @P0 BRA `(.L_x_61) ;  /* 0x0000028000000947 */ /* 0x000fea0003800000 */
[C---:B------:R-:W-:Y:S01]  /*1460*/  IADD3 R20, R0.reuse, 0x1, RZ ;  /* 0x0000000100147810 */ /* 0x040fe20007ffe0ff */
[----:B------:R-:W-:Y:S01]  /*1470*/  ULDC.64 UR4, c[0x0][0x118] ;  /* 0x0000460000047ab9 */ /* 0x000fe20000000a00 */
[C---:B------:R-:W-:Y:S02]  /*1480*/  IADD3 R22, R0.reuse, 0x2, RZ ;  /* 0x0000000200167810 */ /* 0x040fe40007ffe0ff */
[C---:B------:R-:W-:Y:S02]  /*1490*/  IADD3 R24, R0.reuse, 0x3, RZ ;  /* 0x0000000300187810 */ /* 0x040fe40007ffe0ff */
[-C--:B------:R-:W-:Y:S02]  /*14a0*/  ISETP.GE.AND P1, PT, R0, R33.reuse, PT ;  /* 0x000000210000720c */ /* 0x080fe40003f26270 */
[-C--:B------:R-:W-:Y:S02]  /*14b0*/  ISETP.GE.AND P2, PT, R20, R33.reuse, PT ;  /* 0x000000211400720c */ /* 0x080fe40003f46270 */
[----:B------:R-:W-:-:S02]  /*14c0*/  ISETP.GE.AND P3, PT, R22, R33, PT ;  /* 0x000000211600720c */ /* 0x000fc40003f66270 */
[----:B------:R-:W-:-:S07]  /*14d0*/  ISETP.GE.AND P4, PT, R24, R33, PT ;  /* 0x000000211800720c */ /* 0x000fce0003f86270 */
[----:B------:R-:W-:Y:S02]  /*14e0*/  @P1 PRMT R26, RZ, 0x7610, R26 ;  /* 0x00007610ff1a1816 */ /* 0x000fe4000000001a */
[----:B------:R-:W-:Y:S02]  /*14f0*/  @P1 PRMT R20, RZ, 0x7610, R20 ;  /* 0x00007610ff141816 */ /* 0x000fe40000000014 */
[----:B------:R-:W-:Y:S02]  /*1500*/  @P1 PRMT R24, RZ, 0x7610, R24 ;  /* 0x00007610ff181816 */ /* 0x000fe40000000018 */
[----:B------:R-:W-:Y:S01]  /*1510*/  @P2 PRMT R41, RZ, 0x7610, R41 ;  /* 0x00007610ff292816 */ /* 0x000fe20000000029 */
[----:B------:R0:W5:Y:S01]  /*1520*/  @!P1 LDG.E.U16 R26, [R6.64] ;  /* 0x00000004061a9981 */ /* 0x000162000c1e1500 */
[----:B------:R-:W-:Y:S02]  /*1530*/  @P3 PRMT R25, RZ, 0x7610, R25 ;  /* 0x00007610ff193816 */ /* 0x000fe40000000019 */
[----:B------:R-:W-:Y:S01]  /*1540*/  @P4 PRMT R42, RZ, 0x7610, R42 ;  /* 0x00007610ff2a4816 */ /* 0x000fe2000000002a */
[----:B------:R0:W5:Y:S01]  /*1550*/  @!P1 LDG.E.U16 R24, [R18.64] ;  /* 0x0000000412189981 */ /* 0x000162000c1e1500 */
[----:B------:R-:W-:-:S02]  /*1560*/  @P1 PRMT R22, RZ, 0x7610, R22 ;  /* 0x00007610ff161816 */ /* 0x000fc40000000016 */
[----:B------:R-:W-:Y:S01]  /*1570*/  @P2 PRMT R34, RZ, 0x7610, R34 ;  /* 0x00007610ff222816 */ /* 0x000fe20000000022 */
[----:B------:R0:W5:Y:S01]  /*1580*/  @!P2 LDG.E.U16 R41, [R18.64+0x2] ;  /* 0x000002041229a981 */ /* 0x000162000c1e1500 */
[----:B------:R-:W-:Y:S02]  /*1590*/  @P2 PRMT R37, RZ, 0x7610, R37 ;  /* 0x00007610ff252816 */ /* 0x000fe40000000025 */
[----:B------:R-:W-:Y:S01]  /*15a0*/  @P2 PRMT R39, RZ, 0x7610, R39 ;  /* 0x00007610ff272816 */ /* 0x000fe20000000027 */
[----:B------:R0:W5:Y:S01]  /*15b0*/  @!P3 LDG.E.U16 R25, [R18.64+0x4] ;  /* 0x000004041219b981 */ /* 0x000162000c1e1500 */
[----:B------:R-:W-:Y:S02]  /*15c0*/  @P3 PRMT R27, RZ, 0x7610, R27 ;  /* 0x00007610ff1b3816 */ /* 0x000fe4000000001b */
[----:B------:R-:W-:Y:S01]  /*15d0*/  @P3 PRMT R21, RZ, 0x7610, R21 ;  /* 0x00007610ff153816 */ /* 0x000fe20000000015 */
[----:B------:R0:W5:Y:S01]  /*15e0*/  @!P4 LDG.E.U16 R42, [R18.64+0x6] ;  /* 0x00000604122ac981 */ /* 0x000162000c1e1500 */
[----:B------:R-:W-:-:S02]  /*15f0*/  @P3 PRMT R23, RZ, 0x7610, R23 ;  /* 0x00007610ff173816 */ /* 0x000fc40000000017 */
[----:B------:R-:W-:Y:S01]  /*1600*/  @P4 PRMT R36, RZ, 0x7610, R36 ;  /* 0x00007610ff244816 */ /* 0x000fe20000000024 */
[----:B------:R0:W5:Y:S01]  /*1610*/  @!P1 LDG.E.U16 R20, [R4.64] ;  /* 0x0000000404149981 */ /* 0x000162000c1e1500 */
[----:B------:R-:W-:Y:S02]  /*1620*/  @P4 PRMT R38, RZ, 0x7610, R38 ;  /* 0x00007610ff264816 */ /* 0x000fe40000000026 */
[----:B------:R-:W-:Y:S01]  /*1630*/  @P4 PRMT R40, RZ, 0x7610, R40 ;  /* 0x00007610ff284816 */ /* 0x000fe20000000028 */
[----:B------:R0:W5:Y:S04]  /*1640*/  @!P1 LDG.E.U16 R22, [R2.64] ;  /* 0x0000000402169981 */ /* 0x000168000c1e1500 */
[----:B------:R0:W5:Y:S04]  /*1650*/  @!P2 LDG.E.U16 R34, [R6.64+0x2] ;  /* 0x000002040622a981 */ /* 0x000168000c1e1500 */
[----:B------:R0:W5:Y:S04]  /*1660*/  @!P2 LDG.E.U16 R37, [R4.64+0x2] ;  /* 0x000002040425a981 */ /* 0x000168000c1e1500 */
[----:B------:R0:W5:Y:S04]  /*1670*/  @!P2 LDG.E.U16 R39, [R2.64+0x2] ;  /* 0x000002040227a981 */ /* 0x000168000c1e1500 */
[----:B------:R0:W5:Y:S04]  /*1680*/  @!P3 LDG.E.U16 R27, [R6.64+0x4] ;  /* 0x00000404061bb981 */ /* 0x000168000c1e1500 */
[----:B------:R0:W5:Y:S04]  /*1690*/  @!P3 LDG.E.U16 R21, [R4.64+0x4] ;  /* 0x000004040415b981 */ /* 0x000168000c1e1500 */
[----:B------:R0:W5:Y:S04]  /*16a0*/  @!P3 LDG.E.U16 R23, [R2.64+0x4] ;  /* 0x000004040217b981 */ /* 0x000168000c1e1500 */
[----:B------:R0:W5:Y:S04]  /*16b0*/  @!P4 LDG.E.U16 R36, [R6.64+0x6] ;  /* 0x000006040624c981 */ /* 0x000168000c1e1500 */
[----:B------:R0:W5:Y:S04]  /*16c0*/  @!P4 LDG.E.U16 R38, [R4.64+0x6] ;  /* 0x000006040426c981 */ /* 0x000168000c1e1500 */
[----:B------:R0:W5:Y:S02]  /*16d0*/  @!P4 LDG.E.U16 R40, [R2.64+0x6] ;  /* 0x000006040228c981 */ /* 0x000164000c1e1500 */
.L_x_61:
[----:B------:R-:W-:Y:S01]  /*16e0*/  ISETP.NE.AND P1, PT, RZ, c[0x0][0xd88], PT ;  /* 0x00036200ff007a0c */ /* 0x000fe20003f25270 */
[----:B0-----:R-:W-:Y:S01]  /*16f0*/  IMAD.MOV.U32 R18, RZ, RZ, c[0x0][0xd80] ;  /* 0x00036000ff127624 */ /* 0x001fe200078e00ff */
[----:B------:R-:W-:Y:S01]  /*1700*/  ULDC.64 UR4, c[0x0][0x118] ;  /* 0x0000460000047ab9 */ /* 0x000fe20000000a00 */
[----:B------:R-:W-:Y:S01]  /*1710*/  IMAD.MOV.U32 R19, RZ, RZ, c[0x0][0xd84] ;  /* 0x00036100ff137624 */ /* 0x000fe200078e00ff */
[----:B-----5:R-:W-:-:S04]  /*1720*/  PRMT R43, RZ, 0x5410, R24 ;  /* 0x00005410ff2b7816 */ /* 0x020fc80000000018 */
[----:B------:R0:W5:Y:S01]  /*1730*/  LDG.E R18, [R18.64] ;  /* 0x0000000412127981 */ /* 0x000162000c1e1900 */
[----:B------:R-:W-:-:S04]  /*1740*/  FMUL.FTZ R43, R28, R43 ;  /* 0x0000002b1c2b7220 */ /* 0x000fc80000410000 */
[----:B------:R-:W-:Y:S05]  /*1750*/  @!P1 BRA `(.L_x_62) ;  /* 0x0000063000009947 */ /* 0x000fea0003800000 */
[C---:B0-----:R-:W-:Y:S01]  /*1760*/  FMUL.FTZ R19, R43.reuse, R43 ;  /* 0x0000002b2b137220 */ /* 0x041fe20000410000 */
[----:B------:R-:W-:Y:S01]  /*1770*/  PRMT R22, RZ, 0x5410, R22 ;  /* 0x00005410ff167816 */ /* 0x000fe20000000016 */
[----:B------:R-:W-:Y:S01]  /*1780*/  FFMA.FTZ R24, R43, -c[0x0][0xd68], R43 ;  /* 0x80035a002b187a23 */ /* 0x000fe2000001002b */
[----:B------:R-:W-:Y:S01]  /*1790*/  PRMT R43, RZ, 0x5410, R20 ;  /* 0x00005410ff2b7816 */ /* 0x000fe20000000014 */
[----:B------:R-:W-:Y:S01]  /*17a0*/  FFMA.FTZ R19, R19, -c[0x0][0xd6c], R19 ;  /* 0x80035b0013137a23 */ /* 0x000fe20000010013 */
[----:B------:R-:W-:Y:S02]  /*17b0*/  PRMT R41, RZ, 0x5410, R41 ;  /* 0x00005410ff297816 */ /* 0x000fe40000000029 */
[----:B------:R-:W-:Y:S01]  /*17c0*/  PRMT R37, RZ, 0x5410, R37 ;  /* 0x00005410ff257816 */ /* 0x000fe20000000025 */
[----:B------:R-:W-:Y:S01]  /*17d0*/  FFMA.FTZ R22, R22, c[0x0][0xd6c], R19 ;  /* 0x00035b0016167a23 */ /* 0x000fe20000010013 */
[----:B------:R-:W-:Y:S01]  /*17e0*/  PRMT R21, RZ, 0x5410, R21 ;  /* 0x00005410ff157816 */ /* 0x000fe20000000015 */
[----:B------:R-:W0:Y:S01]  /*17f0*/  MUFU.RCP R19, R30 ;  /* 0x0000001e00137308 */ /* 0x000e220000001000 */
[----:B------:R-:W-:Y:S01]  /*1800*/  FFMA.FTZ R43, R43, c[0x0][0xd68], R24 ;  /* 0x00035a002b2b7a23 */ /* 0x000fe20000010018 */
[----:B------:R-:W-:Y:S01]  /*1810*/  PRMT R40, RZ, 0x5410, R40 ;  /* 0x00005410ff287816 */ /* 0x000fe20000000028 */
[----:B------:R-:W-:Y:S01]  /*1820*/  FMUL.FTZ R41, R28, R41 ;  /* 0x000000291c297220 */ /* 0x000fe20000410000 */
[----:B------:R-:W-:-:S02]  /*1830*/  PRMT R34, RZ, 0x5410, R34 ;  /* 0x00005410ff227816 */ /* 0x000fc40000000022 */
[C---:B------:R-:W-:Y:S02]  /*1840*/  F2FP.BF16.PACK_AB R20, R22.reuse, R43 ;  /* 0x0000002b1614723e */ /* 0x040fe400000010ff */
[----:B------:R-:W1:Y:S01]  /*1850*/  MUFU.RCP R24, R32 ;  /* 0x0000002000187308 */ /* 0x000e620000001000 */
[----:B------:R-:W-:Y:S01]  /*1860*/  PRMT R36, RZ, 0x5410, R36 ;  /* 0x00005410ff247816 */ /* 0x000fe20000000024 */
[----:B0-----:R-:W-:Y:S01]  /*1870*/  FMUL.FTZ R44, R22, R19 ;  /* 0x00000013162c7220 */ /* 0x001fe20000410000 */
[----:B------:R-:W-:Y:S01]  /*1880*/  PRMT R22, RZ, 0x5410, R26 ;  /* 0x00005410ff167816 */ /* 0x000fe2000000001a */
[----:B------:R-:W-:-:S04]  /*1890*/  FMUL.FTZ R26, R41, R41 ;  /* 0x00000029291a7220 */ /* 0x000fc80000410000 */
[----:B------:R-:W0:Y:S01]  /*18a0*/  MUFU.SQRT R44, R44 ;  /* 0x0000002c002c7308 */ /* 0x000e220000002000 */
[----:B-1----:R-:W-:Y:S02]  /*18b0*/  FMUL.FTZ R43, R43, R24 ;  /* 0x000000182b2b7220 */ /* 0x002fe40000410000 */
[----:B0-----:R-:W-:Y:S02]  /*18c0*/  FADD.FTZ R45, R44, c[0x0][0xd7c] ;  /* 0x00035f002c2d7621 */ /* 0x001fe40000010000 */
[----:B------:R-:W-:Y:S01]  /*18d0*/  FFMA.FTZ R44, R41, -c[0x0][0xd68], R41 ;  /* 0x80035a00292c7a23 */ /* 0x000fe20000010029 */
[----:B------:R-:W-:-:S03]  /*18e0*/  PRMT R41, RZ, 0x5410, R25 ;  /* 0x00005410ff297816 */ /* 0x000fc60000000019 */
[----:B------:R-:W0:Y:S01]  /*18f0*/  MUFU.RCP R45, R45 ;  /* 0x0000002d002d7308 */ /* 0x000e220000001000 */
[----:B------:R-:W-:Y:S02]  /*1900*/  FFMA.FTZ R37, R37, c[0x0][0xd68], R44 ;  /* 0x00035a0025257a23 */ /* 0x000fe4000001002c */
[----:B------:R-:W-:Y:S02]  /*1910*/  FMUL.FTZ R41, R28, R41 ;  /* 0x000000291c297220 */ /* 0x000fe40000410000 */
[----:B------:R-:W-:Y:S02]  /*1920*/  FMUL.FTZ R44, R37, R24 ;  /* 0x00000018252c7220 */ /* 0x000fe40000410000 */
[----:B0-----:R-:W-:-:S04]  /*1930*/  FMUL.FTZ R43, R43, R45 ;  /* 0x0000002d2b2b7220 */ /* 0x001fc80000410000 */
[----:B------:R-:W-:-:S04]  /*1940*/  FFMA.FTZ R43, R22, c[0x0][0xd8c], R43 ;  /* 0x00036300162b7a23 */ /* 0x000fc8000001002b */
[----:B-----5:R-:W-:-:S05]  /*1950*/  FMUL.FTZ R43, R18, R43 ;  /* 0x0000002b122b7220 */ /* 0x020fca0000410000 */
[----:B------:R-:W-:-:S04]  /*1960*/  F2FP.BF16.PACK_AB R43, RZ, R43 ;  /* 0x0000002bff2b723e */ /* 0x000fc800000010ff */
[----:B------:R-:W-:-:S05]  /*1970*/  PRMT R43, RZ, 0x5410, R43 ;  /* 0x00005410ff2b7816 */ /* 0x000fca000000002b */
[----:B------:R-:W-:Y:S02]  /*1980*/  FADD.FTZ R22, R22, -R43 ;  /* 0x8000002b16167221 */ /* 0x000fe40000010000 */
[----:B------:R-:W-:Y:S01]  /*1990*/  FFMA.FTZ R43, R26, -c[0x0][0xd6c], R26 ;  /* 0x80035b001a2b7a23 */ /* 0x000fe2000001001a */
[----:B------:R-:W-:Y:S02]  /*19a0*/  PRMT R26, RZ, 0x5410, R39 ;  /* 0x00005410ff1a7816 */ /* 0x000fe40000000027 */
[----:B------:R-:W-:-:S03]  /*19b0*/  F2FP.BF16.PACK_AB R37, R37, R22 ;  /* 0x000000162525723e */ /* 0x000fc600000010ff */
[----:B------:R-:W-:-:S04]  /*19c0*/  FFMA.FTZ R26, R26, c[0x0][0xd6c], R43 ;  /* 0x00035b001a1a7a23 */ /* 0x000fc8000001002b */
[----:B------:R-:W-:-:S06]  /*19d0*/  FMUL.FTZ R43, R26, R19 ;  /* 0x000000131a2b7220 */ /* 0x000fcc0000410000 */
[----:B------:R-:W0:Y:S02]  /*19e0*/  MUFU.SQRT R43, R43 ;  /* 0x0000002b002b7308 */ /* 0x000e240000002000 */
[----:B0-----:R-:W-:-:S06]  /*19f0*/  FADD.FTZ R39, R43, c[0x0][0xd7c] ;  /* 0x00035f002b277621 */ /* 0x001fcc0000010000 */
[----:B------:R-:W0:Y:S02]  /*1a00*/  MUFU.RCP R39, R39 ;  /* 0x0000002700277308 */ /* 0x000e240000001000 */
[----:B0-----:R-:W-:Y:S01]  /*1a10*/  FMUL.FTZ R25, R44, R39 ;  /* 0x000000272c197220 */ /* 0x001fe20000410000 */
[----:B------:R-:W-:Y:S01]  /*1a20*/  PRMT R39, RZ, 0x5410, R42 ;  /* 0x00005410ff277816 */ /* 0x000fe2000000002a */
[C---:B------:R-:W-:Y:S02]  /*1a30*/  FMUL.FTZ R44, R41.reuse, R41 ;  /* 0x00000029292c7220 */ /* 0x040fe40000410000 */
[----:B------:R-:W-:Y:S02]  /*1a40*/  FFMA.FTZ R41, R41, -c[0x0][0xd68], R41 ;  /* 0x80035a0029297a23 */ /* 0x000fe40000010029 */
[----:B------:R-:W-:Y:S01]  /*1a50*/  FFMA.FTZ R43, R44, -c[0x0][0xd6c], R44 ;  /* 0x80035b002c2b7a23 */ /* 0x000fe2000001002c */
[----:B------:R-:W-:Y:S01]  /*1a60*/  PRMT R44, RZ, 0x5410, R23 ;  /* 0x00005410ff2c7816 */ /* 0x000fe20000000017 */
[----:B------:R-:W-:-:S02]  /*1a70*/  FMUL.FTZ R39, R28, R39 ;  /* 0x000000271c277220 */ /* 0x000fc40000410000 */
[----:B------:R-:W-:Y:S02]  /*1a80*/  FFMA.FTZ R21, R21, c[0x0][0xd68], R41 ;  /* 0x00035a0015157a23 */ /* 0x000fe40000010029 */
[----:B------:R-:W-:Y:S02]  /*1a90*/  FFMA.FTZ R44, R44, c[0x0][0xd6c], R43 ;  /* 0x00035b002c2c7a23 */ /* 0x000fe4000001002b */
[----:B------:R-:W-:Y:S02]  /*1aa0*/  FMUL.FTZ R41, R39, R39 ;  /* 0x0000002727297220 */ /* 0x000fe40000410000 */
[----:B------:R-:W-:Y:S02]  /*1ab0*/  FMUL.FTZ R43, R44, R19 ;  /* 0x000000132c2b7220 */ /* 0x000fe40000410000 */
[----:B------:R-:W-:Y:S02]  /*1ac0*/  FFMA.FTZ R41, R41, -c[0x0][0xd6c], R41 ;  /* 0x80035b0029297a23 */ /* 0x000fe40000010029 */
[----:B------:R-:W-:-:S02]  /*1ad0*/  FMUL.FTZ R42, R21, R24 ;  /* 0x00000018152a7220 */ /* 0x000fc40000410000 */
[----:B------:R-:W0:Y:S01]  /*1ae0*/  MUFU.SQRT R43, R43 ;  /* 0x0000002b002b7308 */ /* 0x000e220000002000 */
[----:B------:R-:W-:Y:S02]  /*1af0*/  FFMA.FTZ R40, R40, c[0x0][0xd6c], R41 ;  /* 0x00035b0028287a23 */ /* 0x000fe40000010029 */
[----:B------:R-:W-:Y:S02]  /*1b00*/  FFMA.FTZ R25, R34, c[0x0][0xd8c], R25 ;  /* 0x0003630022197a23 */ /* 0x000fe40000010019 */
[----:B------:R-:W-:Y:S01]  /*1b10*/  FMUL.FTZ R41, R40, R19 ;  /* 0x0000001328297220 */ /* 0x000fe20000410000 */
[----:B------:R-:W-:Y:S01]  /*1b20*/  PRMT R19, RZ, 0x5410, R38 ;  /* 0x00005410ff137816 */ /* 0x000fe20000000026 */
[----:B------:R-:W-:-:S04]  /*1b30*/  FMUL.FTZ R25, R18, R25 ;  /* 0x0000001912197220 */ /* 0x000fc80000410000 */
[----:B------:R-:W1:Y:S01]  /*1b40*/  MUFU.SQRT R41, R41 ;  /* 0x0000002900297308 */ /* 0x000e620000002000 */
[----:B------:R-:W-:Y:S02]  /*1b50*/  F2FP.BF16.PACK_AB R26, R25, R26 ;  /* 0x0000001a191a723e */ /* 0x000fe400000010ff */
[----:B------:R-:W-:Y:S01]  /*1b60*/  PRMT R25, R20, 0x7610, R25 ;  /* 0x0000761014197816 */ /* 0x000fe20000000019 */
[----:B0-----:R-:W-:-:S04]  /*1b70*/  FADD.FTZ R45, R43, c[0x0][0xd7c] ;  /* 0x00035f002b2d7621 */ /* 0x001fc80000010000 */
[----:B------:R-:W0:Y:S01]  /*1b80*/  MUFU.RCP R23, R45 ;  /* 0x0000002d00177308 */ /* 0x000e220000001000 */
[----:B-1----:R-:W-:Y:S01]  /*1b90*/  FADD.FTZ R43, R41, c[0x0][0xd7c] ;  /* 0x00035f00292b7621 */ /* 0x002fe20000010000 */
[----:B------:R-:W-:-:S06]  /*1ba0*/  PRMT R41, R37, 0x7632, R41 ;  /* 0x0000763225297816 */ /* 0x000fcc0000000029 */
[----:B------:R-:W1:Y:S01]  /*1bb0*/  MUFU.RCP R43, R43 ;  /* 0x0000002b002b7308 */ /* 0x000e620000001000 */
[----:B0-----:R-:W-:Y:S02]  /*1bc0*/  FMUL.FTZ R23, R42, R23 ;  /* 0x000000172a177220 */ /* 0x001fe40000410000 */
[----:B------:R-:W-:-:S04]  /*1bd0*/  FFMA.FTZ R42, R39, -c[0x0][0xd68], R39 ;  /* 0x80035a00272a7a23 */ /* 0x000fc80000010027 */
[----:B------:R-:W-:-:S04]  /*1be0*/  FFMA.FTZ R19, R19, c[0x0][0xd68], R42 ;  /* 0x00035a0013137a23 */ /* 0x000fc8000001002a */
[----:B------:R-:W-:-:S04]  /*1bf0*/  FMUL.FTZ R24, R19, R24 ;  /* 0x0000001813187220 */ /* 0x000fc80000410000 */
[----:B-1----:R-:W-:Y:S01]  /*1c00*/  FMUL.FTZ R39, R24, R43 ;  /* 0x0000002b18277220 */ /* 0x002fe20000410000 */
[----:B------:R-:W-:-:S03]  /*1c10*/  PRMT R24, RZ, 0x5410, R27 ;  /* 0x00005410ff187816 */ /* 0x000fc6000000001b */
[----:B------:R-:W-:Y:S02]  /*1c20*/  FFMA.FTZ R27, R36, c[0x0][0xd8c], R39 ;  /* 0x00036300241b7a23 */ /* 0x000fe40000010027 */
[----:B------:R-:W-:Y:S02]  /*1c30*/  FFMA.FTZ R23, R24, c[0x0][0xd8c], R23 ;  /* 0x0003630018177a23 */ /* 0x000fe40000010017 */
[C---:B------:R-:W-:Y:S02]  /*1c40*/  FMUL.FTZ R27, R18.reuse, R27 ;  /* 0x0000001b121b7220 */ /* 0x040fe40000410000 */
[----:B------:R-:W-:Y:S01]  /*1c50*/  FMUL.FTZ R39, R18, R23 ;  /* 0x0000001712277220 */ /* 0x000fe20000410000 */
[----:B------:R-:W-:Y:S02]  /*1c60*/  PRMT R23, RZ, 0x7610, R26 ;  /* 0x00007610ff177816 */ /* 0x000fe4000000001a */
[----:B------:R-:W-:Y:S02]  /*1c70*/  F2FP.BF16.PACK_AB R40, R27, R40 ;  /* 0x000000281b28723e */ /* 0x000fe400000010ff */
[----:B------:R-:W-:Y:S01]  /*1c80*/  F2FP.BF16.PACK_AB R39, R39, R44 ;  /* 0x0000002c2727723e */ /* 0x000fe200000010ff */
[----:B------:R-:W-:Y:S01]  /*1c90*/  FADD.FTZ R34, R34, -R23 ;  /* 0x8000001722227221 */ /* 0x000fe20000010000 */
[----:B------:R-:W-:-:S02]  /*1ca0*/  PRMT R27, R26, 0x7610, R27 ;  /* 0x000076101a1b7816 */ /* 0x000fc4000000001b */
[----:B------:R-:W-:Y:S02]  /*1cb0*/  PRMT R23, RZ, 0x7610, R39 ;  /* 0x00007610ff177816 */ /* 0x000fe40000000027 */
[----:B------:R-:W-:Y:S02]  /*1cc0*/  F2FP.BF16.PACK_AB R34, R21, R34 ;  /* 0x000000221522723e */ /* 0x000fe400000010ff */
[----:B------:R-:W-:Y:S01]  /*1cd0*/  PRMT R22, R40, 0x7610, R22 ;  /* 0x0000761028167816 */ /* 0x000fe20000000016 */
[----:B------:R-:W-:Y:S01]  /*1ce0*/  FADD.FTZ R24, R24, -R23 ;  /* 0x8000001718187221 */ /* 0x000fe20000010000 */
[----:B------:R-:W-:Y:S02]  /*1cf0*/  PRMT R23, RZ, 0x7610, R40 ;  /* 0x00007610ff177816 */ /* 0x000fe40000000028 */
[----:B------:R-:W-:Y:S02]  /*1d00*/  PRMT R45, R34, 0x7610, R45 ;  /* 0x00007610222d7816 */ /* 0x000fe4000000002d */
[----:B------:R-:W-:Y:S01]  /*1d10*/  F2FP.BF16.PACK_AB R24, R19, R24 ;  /* 0x000000181318723e */ /* 0x000fe200000010ff */
[--C-:B------:R-:W-:Y:S01]  /*1d20*/  FADD.FTZ R36, R36, -R23.reuse ;  /* 0x8000001724247221 */ /* 0x100fe20000010000 */
[----:B------:R-:W-:-:S02]  /*1d30*/  PRMT R23, R20, 0x7632, R23 ;  /* 0x0000763214177816 */ /* 0x000fc40000000017 */
[----:B------:R-:W-:Y:S02]  /*1d40*/  PRMT R20, R34, 0x7632, R20 ;  /* 0x0000763222147816 */ /* 0x000fe40000000014 */
[----:B------:R-:W-:Y:S02]  /*1d50*/  F2FP.BF16.PACK_AB R36, RZ, R36 ;  /* 0x00000024ff24723e */ /* 0x000fe400000010ff */
[----:B------:R-:W-:Y:S02]  /*1d60*/  PRMT R21, R24, 0x7632, R21 ;  /* 0x0000763218157816 */ /* 0x000fe40000000015 */
[----:B------:R-:W-:Y:S01]  /*1d70*/  PRMT R43, R36, 0x7610, R43 ;  /* 0x00007610242b7816 */ /* 0x000fe2000000002b */
[----:B------:R-:W-:Y:S05]  /*1d80*/  BRA `(.L_x_63) ;  /* 0x0000064000007947 */ /* 0x000fea0003800000 */
.L_x_62:
[----:B------:R-:W-:Y:S02]  /*1d90*/  PRMT R24, RZ, 0x5410, R26 ;  /* 0x00005410ff187816 */ /* 0x000fe4000000001a */
[----:B------:R-:W-:Y:S02]  /*1da0*/  PRMT R22, RZ, 0x5410, R22 ;  /* 0x00005410ff167816 */ /* 0x000fe40000000016 */
[----:B------:R-:W-:Y:S01]  /*1db0*/  PRMT R20, RZ, 0x5410, R20 ;  /* 0x00005410ff147816 */ /* 0x000fe20000000014 */
[----:B------:R-:W-:Y:S01]  /*1dc0*/  FFMA.FTZ R43, R24, c[0x0][0xd8c], R43 ;  /* 0x00036300182b7a23 */ /* 0x000fe2000001002b */
[----:B------:R-:W-:-:S02]  /*1dd0*/  PRMT R34, RZ, 0x5410, R34 ;  /* 0x00005410ff227816 */ /* 0x000fc40000000022 */
[----:B------:R-:W-:Y:S01]  /*1de0*/  PRMT R41, RZ, 0x5410, R41 ;  /* 0x00005410ff297816 */ /* 0x000fe20000000029 */
[C---:B0-----:R-:W-:Y:S01]  /*1df0*/  FMUL.FTZ R19, R43.reuse, R43 ;  /* 0x0000002b2b137220 */ /* 0x041fe20000410000 */
[----:B------:R-:W-:Y:S01]  /*1e00*/  PRMT R39, RZ, 0x5410, R39 ;  /* 0x00005410ff277816 */ /* 0x000fe20000000027 */
[----:B------:R-:W-:Y:S01]  /*1e10*/  FFMA.FTZ R43, R43, -c[0x0][0xd68], R43 ;  /* 0x80035a002b2b7a23 */ /* 0x000fe2000001002b */
[----:B------:R-:W-:Y:S01]  /*1e20*/  PRMT R27, RZ, 0x5410, R27 ;  /* 0x00005410ff1b7816 */ /* 0x000fe2000000001b */
[----:B------:R-:W-:Y:S01]  /*1e30*/  FFMA.FTZ R19, R19, -c[0x0][0xd6c], R19 ;  /* 0x80035b0013137a23 */ /* 0x000fe20000010013 */
[----:B------:R-:W-:Y:S01]  /*1e40*/  PRMT R25, RZ, 0x5410, R25 ;  /* 0x00005410ff197816 */ /* 0x000fe20000000019 */
[----:B------:R-:W-:Y:S01]  /*1e50*/  FFMA.FTZ R43, R20, c[0x0][0xd68], R43 ;  /* 0x00035a00142b7a23 */ /* 0x000fe2000001002b */
[----:B------:R-:W-:Y:S01]  /*1e60*/  PRMT R23, RZ, 0x5410, R23 ;  /* 0x00005410ff177816 */ /* 0x000fe20000000017 */
[----:B------:R-:W-:Y:S01]  /*1e70*/  FFMA.FTZ R22, R22, c[0x0][0xd6c], R19 ;  /* 0x00035b0016167a23 */ /* 0x000fe20000010013 */
[----:B------:R-:W-:Y:S01]  /*1e80*/  MUFU.RCP R20, R32 ;  /* 0x0000002000147308 */ /* 0x000fe20000001000 */
[----:B------:R-:W-:-:S02]  /*1e90*/  PRMT R21, RZ, 0x5410, R21 ;  /* 0x00005410ff157816 */ /* 0x000fc40000000015 */
[----:B------:R-:W-:Y:S02]  /*1ea0*/  PRMT R36, RZ, 0x5410, R36 ;  /* 0x00005410ff247816 */ /* 0x000fe40000000024 */
[----:B------:R-:W-:Y:S02]  /*1eb0*/  PRMT R42, RZ, 0x5410, R42 ;  /* 0x00005410ff2a7816 */ /* 0x000fe4000000002a */
[----:B------:R-:W-:Y:S01]  /*1ec0*/  PRMT R40, RZ, 0x5410, R40 ;  /* 0x00005410ff287816 */ /* 0x000fe20000000028 */
[----:B------:R-:W0:Y:S01]  /*1ed0*/  MUFU.RCP R19, R30 ;  /* 0x0000001e00137308 */ /* 0x000e220000001000 */
[----:B------:R-:W-:Y:S01]  /*1ee0*/  PRMT R38, RZ, 0x5410, R38 ;  /* 0x00005410ff267816 */ /* 0x000fe20000000026 */
[C---:B0-----:R-:W-:Y:S01]  /*1ef0*/  FMUL.FTZ R26, R22.reuse, R19 ;  /* 0x00000013161a7220 */ /* 0x041fe20000410000 */
[----:B------:R-:W-:Y:S01]  /*1f00*/  F2FP.BF16.PACK_AB R22, R22, R43 ;  /* 0x0000002b1616723e */ /* 0x000fe200000010ff */
[----:B------:R-:W-:-:S04]  /*1f10*/  FMUL.FTZ R43, R43, R20 ;  /* 0x000000142b2b7220 */ /* 0x000fc80000410000 */
[----:B------:R-:W0:Y:S02]  /*1f20*/  MUFU.SQRT R26, R26 ;  /* 0x0000001a001a7308 */ /* 0x000e240000002000 */
[----:B0-----:R-:W-:-:S06]  /*1f30*/  FADD.FTZ R44, R26, c[0x0][0xd7c] ;  /* 0x00035f001a2c7621 */ /* 0x001fcc0000010000 */
[----:B------:R-:W0:Y:S02]  /*1f40*/  MUFU.RCP R44, R44 ;  /* 0x0000002c002c7308 */ /* 0x000e240000001000 */
[----:B0-----:R-:W-:Y:S01]  /*1f50*/  FMUL.FTZ R43, R43, R44 ;  /* 0x0000002c2b2b7220 */ /* 0x001fe20000410000 */
[----:B------:R-:W-:-:S03]  /*1f60*/  PRMT R44, RZ, 0x5410, R37 ;  /* 0x00005410ff2c7816 */ /* 0x000fc60000000025 */
[----:B-----5:R-:W-:-:S05]  /*1f70*/  FMUL.FTZ R43, R18, R43 ;  /* 0x0000002b122b7220 */ /* 0x020fca0000410000 */
[----:B------:R-:W-:-:S04]  /*1f80*/  F2FP.BF16.PACK_AB R43, RZ, R43 ;  /* 0x0000002bff2b723e */ /* 0x000fc800000010ff */
[----:B------:R-:W-:-:S05]  /*1f90*/  PRMT R43, RZ, 0x5410, R43 ;  /* 0x00005410ff2b7816 */ /* 0x000fca000000002b */
[----:B------:R-:W-:Y:S02]  /*1fa0*/  FADD.FTZ R24, R24, -R43 ;  /* 0x8000002b18187221 */ /* 0x000fe40000010000 */
[----:B------:R-:W-:-:S04]  /*1fb0*/  FMUL.FTZ R43, R34, c[0x0][0xd8c] ;  /* 0x00036300222b7a20 */ /* 0x000fc80000410000 */
[----:B------:R-:W-:-:S04]  /*1fc0*/  FFMA.FTZ R41, R28, R41, R43 ;  /* 0x000000291c297223 */ /* 0x000fc8000001002b */
[C---:B------:R-:W-:Y:S02]  /*1fd0*/  FMUL.FTZ R26, R41.reuse, R41 ;  /* 0x00000029291a7220 */ /* 0x040fe40000410000 */
[----:B------:R-:W-:Y:S02]  /*1fe0*/  FFMA.FTZ R41, R41, -c[0x0][0xd68], R41 ;  /* 0x80035a0029297a23 */ /* 0x000fe40000010029 */
[----:B------:R-:W-:Y:S02]  /*1ff0*/  FFMA.FTZ R26, R26, -c[0x0][0xd6c], R26 ;  /* 0x80035b001a1a7a23 */ /* 0x000fe4000001001a */
[----:B------:R-:W-:Y:S02]  /*2000*/  FFMA.FTZ R37, R44, c[0x0][0xd68], R41 ;  /* 0x00035a002c257a23 */ /* 0x000fe40000010029 */
[----:B------:R-:W-:Y:S02]  /*2010*/  FFMA.FTZ R26, R39, c[0x0][0xd6c], R26 ;  /* 0x00035b00271a7a23 */ /* 0x000fe4000001001a */
[----:B------:R-:W-:Y:S01]  /*2020*/  FMUL.FTZ R41, R27, c[0x0][0xd8c] ;  /* 0x000363001b297a20 */ /* 0x000fe20000410000 */
[----:B------:R-:W-:Y:S01]  /*2030*/  F2FP.BF16.PACK_AB R24, R37, R24 ;  /* 0x000000182518723e */ /* 0x000fe200000010ff */
[----:B------:R-:W-:-:S02]  /*2040*/  FMUL.FTZ R43, R26, R19 ;  /* 0x000000131a2b7220 */ /* 0x000fc40000410000 */
[----:B------:R-:W-:Y:S02]  /*2050*/  FFMA.FTZ R25, R28, R25, R41 ;  /* 0x000000191c197223 */ /* 0x000fe40000010029 */
[----:B------:R-:W-:Y:S01]  /*2060*/  FMUL.FTZ R44, R37, R20 ;  /* 0x00000014252c7220 */ /* 0x000fe20000410000 */
[----:B------:R-:W-:Y:S01]  /*2070*/  PRMT R37, R24, 0x7610, R37 ;  /* 0x0000761018257816 */ /* 0x000fe20000000025 */
[----:B------:R-:W0:Y:S01]  /*2080*/  MUFU.SQRT R43, R43 ;  /* 0x0000002b002b7308 */ /* 0x000e220000002000 */
[C---:B------:R-:W-:Y:S02]  /*2090*/  FMUL.FTZ R41, R25.reuse, R25 ;  /* 0x0000001919297220 */ /* 0x040fe40000410000 */
[----:B------:R-:W-:-:S04]  /*20a0*/  FFMA.FTZ R25, R25, -c[0x0][0xd68], R25 ;  /* 0x80035a0019197a23 */ /* 0x000fc80000010019 */
[----:B------:R-:W-:-:S04]  /*20b0*/  FFMA.FTZ R21, R21, c[0x0][0xd68], R25 ;  /* 0x00035a0015157a23 */ /* 0x000fc80000010019 */
[----:B------:R-:W-:Y:S02]  /*20c0*/  FMUL.FTZ R25, R21, R20 ;  /* 0x0000001415197220 */ /* 0x000fe40000410000 */
[----:B0-----:R-:W-:-:S04]  /*20d0*/  FADD.FTZ R45, R43, c[0x0][0xd7c] ;  /* 0x00035f002b2d7621 */ /* 0x001fc80000010000 */
[----:B------:R-:W0:Y:S02]  /*20e0*/  MUFU.RCP R39, R45 ;  /* 0x0000002d00277308 */ /* 0x000e240000001000 */
[----:B0-----:R-:W-:Y:S02]  /*20f0*/  FMUL.FTZ R39, R44, R39 ;  /* 0x000000272c277220 */ /* 0x001fe40000410000 */
[----:B------:R-:W-:Y:S02]  /*2100*/  FFMA.FTZ R44, R41, -c[0x0][0xd6c], R41 ;  /* 0x80035b00292c7a23 */ /* 0x000fe40000010029 */
[----:B------:R-:W-:Y:S02]  /*2110*/  FMUL.FTZ R39, R18, R39 ;  /* 0x0000002712277220 */ /* 0x000fe40000410000 */
[----:B------:R-:W-:-:S03]  /*2120*/  FFMA.FTZ R44, R23, c[0x0][0xd6c], R44 ;  /* 0x00035b00172c7a23 */ /* 0x000fc6000001002c */
[----:B------:R-:W-:Y:S01]  /*2130*/  F2FP.BF16.PACK_AB R26, R39, R26 ;  /* 0x0000001a271a723e */ /* 0x000fe200000010ff */
[----:B------:R-:W-:-:S06]  /*2140*/  FMUL.FTZ R41, R44, R19 ;  /* 0x000000132c297220 */ /* 0x000fcc0000410000 */
[----:B------:R-:W0:Y:S02]  /*2150*/  MUFU.SQRT R41, R41 ;  /* 0x0000002900297308 */ /* 0x000e240000002000 */
[----:B0-----:R-:W-:-:S06]  /*2160*/  FADD.FTZ R43, R41, c[0x0][0xd7c] ;  /* 0x00035f00292b7621 */ /* 0x001fcc0000010000 */
[----:B------:R-:W0:Y:S02]  /*2170*/  MUFU.RCP R23, R43 ;  /* 0x0000002b00177308 */ /* 0x000e240000001000 */
[----:B0-----:R-:W-:Y:S02]  /*2180*/  FMUL.FTZ R23, R25, R23 ;  /* 0x0000001719177220 */ /* 0x001fe40000410000 */
[----:B------:R-:W-:Y:S02]  /*2190*/  FMUL.FTZ R25, R36, c[0x0][0xd8c] ;  /* 0x0003630024197a20 */ /* 0x000fe40000410000 */
[----:B------:R-:W-:Y:S02]  /*21a0*/  FMUL.FTZ R23, R18, R23 ;  /* 0x0000001712177220 */ /* 0x000fe40000410000 */
[----:B------:R-:W-:-:S03]  /*21b0*/  FFMA.FTZ R25, R28, R42, R25 ;  /* 0x0000002a1c197223 */ /* 0x000fc60000010019 */
[----:B------:R-:W-:Y:S01]  /*21c0*/  F2FP.BF16.PACK_AB R39, R23, R44 ;  /* 0x0000002c1727723e */ /* 0x000fe200000010ff */
[----:B------:R-:W-:Y:S01]  /*21d0*/  FMUL.FTZ R41, R25, R25 ;  /* 0x0000001919297220 */ /* 0x000fe20000410000 */
[----:B------:R-:W-:-:S03]  /*21e0*/  PRMT R23, RZ, 0x7610, R26 ;  /* 0x00007610ff177816 */ /* 0x000fc6000000001a */
[----:B------:R-:W-:Y:S02]  /*21f0*/  FFMA.FTZ R41, R41, -c[0x0][0xd6c], R41 ;  /* 0x80035b0029297a23 */ /* 0x000fe40000010029 */
[----:B------:R-:W-:Y:S02]  /*2200*/  FADD.FTZ R34, R34, -R23 ;  /* 0x8000001722227221 */ /* 0x000fe40000010000 */
[----:B------:R-:W-:-:S03]  /*2210*/  FFMA.FTZ R40, R40, c[0x0][0xd6c], R41 ;  /* 0x00035b0028287a23 */ /* 0x000fc60000010029 */
[----:B------:R-:W-:Y:S01]  /*2220*/  F2FP.BF16.PACK_AB R34, R21, R34 ;  /* 0x000000221522723e */ /* 0x000fe200000010ff */
[----:B------:R-:W-:Y:S02]  /*2230*/  FMUL.FTZ R41, R40, R19 ;  /* 0x0000001328297220 */ /* 0x000fe40000410000 */
[----:B------:R-:W-:Y:S01]  /*2240*/  FFMA.FTZ R19, R25, -c[0x0][0xd68], R25 ;  /* 0x80035a0019137a23 */ /* 0x000fe20000010019 */
[----:B------:R-:W-:-:S03]  /*2250*/  PRMT R45, R34, 0x7610, R45 ;  /* 0x00007610222d7816 */ /* 0x000fc6000000002d */
[----:B------:R-:W0:Y:S01]  /*2260*/  MUFU.SQRT R41, R41 ;  /* 0x0000002900297308 */ /* 0x000e220000002000 */
[----:B------:R-:W-:-:S04]  /*2270*/  FFMA.FTZ R19, R38, c[0x0][0xd68], R19 ;  /* 0x00035a0026137a23 */ /* 0x000fc80000010013 */
[----:B------:R-:W-:Y:S02]  /*2280*/  FMUL.FTZ R20, R19, R20 ;  /* 0x0000001413147220 */ /* 0x000fe40000410000 */
[----:B0-----:R-:W-:Y:S01]  /*2290*/  FADD.FTZ R42, R41, c[0x0][0xd7c] ;  /* 0x00035f00292a7621 */ /* 0x001fe20000010000 */
[----:B------:R-:W-:-:S03]  /*22a0*/  PRMT R41, R24, 0x7632, R41 ;  /* 0x0000763218297816 */ /* 0x000fc60000000029 */
[----:B------:R-:W0:Y:S02]  /*22b0*/  MUFU.RCP R43, R42 ;  /* 0x0000002a002b7308 */ /* 0x000e240000001000 */
[----:B0-----:R-:W-:Y:S01]  /*22c0*/  FMUL.FTZ R25, R20, R43 ;  /* 0x0000002b14197220 */ /* 0x001fe20000410000 */
[----:B------:R-:W-:-:S03]  /*22d0*/  PRMT R20, R34, 0x7632, R20 ;  /* 0x0000763222147816 */ /* 0x000fc60000000014 */
[----:B------:R-:W-:Y:S01]  /*22e0*/  FMUL.FTZ R25, R18, R25 ;  /* 0x0000001912197220 */ /* 0x000fe20000410000 */
[----:B------:R-:W-:-:S04]  /*22f0*/  PRMT R18, RZ, 0x7610, R39 ;  /* 0x00007610ff127816 */ /* 0x000fc80000000027 */
[----:B------:R-:W-:Y:S01]  /*2300*/  F2FP.BF16.PACK_AB R40, R25, R40 ;  /* 0x000000281928723e */ /* 0x000fe200000010ff */
[----:B------:R-:W-:Y:S01]  /*2310*/  FADD.FTZ R18, R27, -R18 ;  /* 0x800000121b127221 */ /* 0x000fe20000010000 */
[----:B------:R-:W-:Y:S02]  /*2320*/  PRMT R25, R22, 0x7610, R25 ;  /* 0x0000761016197816 */ /* 0x000fe40000000019 */
[----:B------:R-:W-:Y:S02]  /*2330*/  PRMT R23, RZ, 0x7610, R40 ;  /* 0x00007610ff177816 */ /* 0x000fe40000000028 */
[----:B------:R-:W-:Y:S02]  /*2340*/  F2FP.BF16.PACK_AB R18, R19, R18 ;  /* 0x000000121312723e */ /* 0x000fe400000010ff */
[----:B------:R-:W-:Y:S01]  /*2350*/  PRMT R27, R26, 0x7610, R27 ;  /* 0x000076101a1b7816 */ /* 0x000fe2000000001b */
[--C-:B------:R-:W-:Y:S01]  /*2360*/  FADD.FTZ R36, R36, -R23.reuse ;  /* 0x8000001724247221 */ /* 0x100fe20000010000 */
[----:B------:R-:W-:-:S02]  /*2370*/  PRMT R23, R22, 0x7632, R23 ;  /* 0x0000763216177816 */ /* 0x000fc40000000017 */
[----:B------:R-:W-:Y:S02]  /*2380*/  PRMT R22, R40, 0x7610, R22 ;  /* 0x0000761028167816 */ /* 0x000fe40000000016 */
[----:B------:R-:W-:Y:S02]  /*2390*/  F2FP.BF16.PACK_AB R36, RZ, R36 ;  /* 0x00000024ff24723e */ /* 0x000fe400000010ff */
[----:B------:R-:W-:Y:S02]  /*23a0*/  PRMT R21, R18, 0x7632, R21 ;  /* 0x0000763212157816 */ /* 0x000fe40000000015 */
[----:B------:R-:W-:Y:S02]  /*23b0*/  PRMT R43, R36, 0x7610, R43 ;  /* 0x00007610242b7816 */ /* 0x000fe4000000002b */
[----:B------:R-:W-:Y:S02]  /*23c0*/  PRMT R24, R18, 0x7610, R24 ;  /* 0x0000761012187816 */ /* 0x000fe40000000018 */
.L_x_63:
[----:B------:R-:W-:-:S05]  /*23d0*/  IADD3 R18, P1, R8, R31, RZ ;  /* 0x0000001f08127210 */ /* 0x000fca0007f3e0ff */
[----:B------:R-:W-:Y:S01]  /*23e0*/  IMAD.X R19, R9, 0x1, R29, P1 ;  /* 0x0000000109137824 */ /* 0x000fe200008e061d */
[----:B------:R-:W-:Y:S05]  /*23f0*/  @!P0 BRA `(.L_x_64) ;  /* 0x0000015000008947 */ /* 0x000fea0003800000 */
[----:B------:R-:W-:Y:S01]  /*2400*/  LOP3.LUT R26, R45, 0xffff, RZ, 0xc0, !PT ;  /* 0x0000ffff2d1a7812 */ /* 0x000fe200078ec0ff */
[----:B------:R-:W-:Y:S01]  /*2410*/  ULDC.64 UR4, c[0x0][0x118] ;  /* 0x0000460000047ab9 */ /* 0x000fe20000000a00 */
[----:B------:R-:W-:Y:S02]  /*2420*/  LOP3.LUT R41, R41, 0xffff, RZ, 0xc0, !PT ;  /* 0x0000ffff29297812 */ /* 0x000fe400078ec0ff */
[----:B------:R-:W-:Y:S01]  /*2430*/  LOP3.LUT R38, R27, 0xffff, RZ, 0xc0, !PT ;  /* 0x0000ffff1b267812 */ /* 0x000fe200078ec0ff */
[----:B------:R-:W-:Y:S01]  /*2440*/  IMAD.WIDE.U32 R26, R26, 0x10000, RZ ;  /* 0x000100001a1a7825 */ /* 0x000fe200078e00ff */
[----:B------:R-:W-:Y:S02]  /*2450*/  PRMT R31, R20, 0x5410, R21 ;  /* 0x00005410141f7816 */ /* 0x000fe40000000015 */
[----:B------:R-:W-:Y:S01]  /*2460*/  PRMT R43, R24, 0x5410, R43 ;  /* 0x00005410182b7816 */ /* 0x000fe2000000002b */
[----:B------:R-:W-:Y:S01]  /*2470*/  IMAD.WIDE.U32 R20, R41, 0x10000, RZ ;  /* 0x0001000029147825 */ /* 0x000fe200078e00ff */
[----:B------:R-:W-:-:S02]  /*2480*/  PRMT R29, R39, 0x5410, R22 ;  /* 0x00005410271d7816 */ /* 0x000fc40000000016 */
[----:B------:R-:W-:Y:S01]  /*2490*/  LOP3.LUT R27, R43, R27, RZ, 0xfc, !PT ;  /* 0x0000001b2b1b7212 */ /* 0x000fe200078efcff */
[----:B------:R-:W-:Y:S01]  /*24a0*/  IMAD.WIDE.U32 R38, R38, 0x10000, RZ ;  /* 0x0001000026267825 */ /* 0x000fe200078e00ff */
[----:B------:R-:W-:Y:S02]  /*24b0*/  LOP3.LUT R26, R26, 0xffff, R37, 0xf8, !PT ;  /* 0x0000ffff1a1a7812 */ /* 0x000fe400078ef825 */
[----:B------:R-:W-:Y:S02]  /*24c0*/  LOP3.LUT R21, R31, R21, RZ, 0xfc, !PT ;  /* 0x000000151f157212 */ /* 0x000fe400078efcff */
[----:B------:R-:W-:Y:S01]  /*24d0*/  LOP3.LUT R20, R20, 0xffff, R25, 0xf8, !PT ;  /* 0x0000ffff14147812 */ /* 0x000fe200078ef819 */
[----:B------:R0:W-:Y:S01]  /*24e0*/  STG.E.64 [R6.64], R26 ;  /* 0x0000001a06007986 */ /* 0x0001e2000c101b04 */
[----:B------:R-:W-:Y:S02]  /*24f0*/  LOP3.LUT R25, R29, R39, RZ, 0xfc, !PT ;  /* 0x000000271d197212 */ /* 0x000fe400078efcff */
[----:B------:R-:W-:Y:S01]  /*2500*/  LOP3.LUT R24, R38, 0xffff, R23, 0xf8, !PT ;  /* 0x0000ffff26187812 */ /* 0x000fe200078ef817 */
[----:B------:R0:W-:Y:S04]  /*2510*/  STG.E.64 [R4.64], R20 ;  /* 0x0000001404007986 */ /* 0x0001e8000c101b04 */
[----:B------:R0:W-:Y:S04]  /*2520*/  STG.E.64 [R2.64], R24 ;  /* 0x0000001802007986 */ /* 0x0001e8000c101b04 */
[----:B------:R0:W-:Y:S01]  /*2530*/  STG.E.64 [R18.64], R26 ;  /* 0x0000001a12007986 */ /* 0x0001e2000c101b04 */
[----:B------:R-:W-:Y:S05]  /*2540*/  BRA `(.L_x_65) ;  /* 0x0000018000007947 */ /* 0x000fea0003800000 */
.L_x_64:
[C---:B------:R-:W-:Y:S01]  /*2550*/  ISETP.GE.AND P1, PT, R0.reuse, R33, PT ;  /* 0x000000210000720c */ /* 0x040fe20003f26270 */
[----:B------:R-:W-:Y:S01]  /*2560*/  ULDC.64 UR4, c[0x0][0x118] ;  /* 0x0000460000047ab9 */ /* 0x000fe20000000a00 */
[----:B------:R-:W-:-:S02]  /*2570*/  IADD3 R26, R0, 0x1, RZ ;  /* 0x00000001001a7810 */ /* 0x000fc40007ffe0ff */
[----:B------:R-:W-:Y:S02]  /*2580*/  IADD3 R34, R0, 0x2, RZ ;  /* 0x0000000200227810 */ /* 0x000fe40007ffe0ff */
[-C--:B------:R-:W-:Y:S02]  /*2590*/  ISETP.GE.AND P2, PT, R26, R33.reuse, PT ;  /* 0x000000211a00720c */ /* 0x080fe40003f46270 */
[----:B------:R-:W-:Y:S02]  /*25a0*/  ISETP.GE.AND P3, PT, R34, R33, PT ;  /* 0x000000212200720c */ /* 0x000fe40003f66270 */
[----:B------:R-:W-:-:S03]  /*25b0*/  IADD3 R26, R0, 0x3, RZ ;  /* 0x00000003001a7810 */ /* 0x000fc60007ffe0ff */
[----:B------:R0:W-:Y:S01]  /*25c0*/  @!P1 STG.E.U16 [R6.64], R37 ;  /* 0x0000002506009986 */ /* 0x0001e2000c101504 */
[----:B------:R-:W-:-:S03]  /*25d0*/  ISETP.GE.AND P4, PT, R26, R33, PT ;  /* 0x000000211a00720c */ /* 0x000fc60003f86270 */
[----:B------:R0:W-:Y:S04]  /*25e0*/  @!P1 STG.E.U16 [R4.64], R25 ;  /* 0x0000001904009986 */ /* 0x0001e8000c101504 */
[----:B------:R0:W-:Y:S04]  /*25f0*/  @!P1 STG.E.U16 [R2.64], R23 ;  /* 0x0000001702009986 */ /* 0x0001e8000c101504 */
[----:B------:R0:W-:Y:S04]  /*2600*/  @!P1 STG.E.U16 [R18.64], R37 ;  /* 0x0000002512009986 */ /* 0x0001e8000c101504 */
[----:B------:R0:W-:Y:S04]  /*2610*/  @!P2 STG.E.U16 [R6.64+0x2], R45 ;  /* 0x0000022d0600a986 */ /* 0x0001e8000c101504 */
        /* <DEDUP_REMOVED lines=10> */
[----:B------:R0:W-:Y:S02]  /*26c0*/  @!P4 STG.E.U16 [R18.64+0x6], R43 ;  /* 0x0000062b1200c986 */ /* 0x0001e4000c101504 */
.L_x_65:
[----:B0-----:R-:W-:-:S04]  /*26d0*/  IMAD.MOV.U32 R3, RZ, RZ, c[0x0][0x0] ;  /* 0x00000000ff037624 */ /* 0x001fc800078e00ff */
[----:B------:R-:W-:-:S05]  /*26e0*/  IMAD R0, R3, 0x4, R0 ;  /* 0x0000000403007824 */ /* 0x000fca00078e0200 */
[----:B------:R-:W-:-:S13]  /*26f0*/  ISETP.GE.AND P1, PT, R0, R33, PT ;  /* 0x000000210000720c */ /* 0x000fda0003f26270 */
[----:B------:R-:W-:Y:S01]  /*2700*/  @P1 CALL.REL.NOINC `(.L_x_66) ;  /* 0x0000001000001944 */ /* 0x000fe20003c00000 */
[----:B------:R-:W-:Y:S05]  /*2710*/  BRA `(.L_x_67) ;  /* 0xffffeb9000007947 */ /* 0x000fea000383ffff */
.L_x_66:
[----:B------:R-:W-:Y:S05]  /*2720*/  EXIT ;  /* 0x000000000000794d */ /* 0x000fea0003800000 */
        .type           $_Z25multi_tensor_apply_kernelI18TensorListMetadataILi5EE25DistAdamCapturableFunctorIN3c108BFloat16ES4_S4_EJPfffPiifS6_10adamMode_tfEEvlPViT_T0_DpT1_$__internal_accurate_pow,@function
        .size           $_Z25multi_tensor_apply_kernelI18TensorListMetadataILi5EE25DistAdamCapturableFunctorIN3c108BFloat16ES4_S4_EJPfffPiifS6_10adamMode_tfEEvlPViT_T0_DpT1_$__internal_accurate_pow,(.L_x_939 - $_Z25multi_tensor_apply_kernelI18TensorListMetadataILi5EE25DistAdamCapturableFunctorIN3c108BFloat16ES4_S4_EJPfffPiifS6_10adamMode_tfEEvlPViT_T0_DpT1_$__internal_accurate_pow)
$_Z25multi_tensor_apply_kernelI18TensorListMetadataILi5EE25DistAdamCapturableFunctorIN3c108BFloat16ES4_S4_EJPfffPiifS6_10adamMode_tfEEvlPViT_T0_DpT1_$__internal_accurate_pow:
[----:B------:R-:W-:Y:S01]  /*2730*/  SHF.R.U32.HI R9, RZ, 0x14, R11 ;  /* 0x00000014ff097819 */ /* 0x000fe2000001160b */
[----:B------:R-:W-:Y:S02]  /*2740*/  IMAD.MOV.U32 R10, RZ, RZ, R12 ;  /* 0x000000ffff0a7224 */ /* 0x000fe400078e000c */
[----:B------:R-:W-:Y:S01]  /*2750*/  IMAD.MOV.U32 R14, RZ, RZ, RZ ;  /* 0x000000ffff0e7224 */ /* 0x000fe200078e00ff */
[----:B------:R-:W-:Y:S01]  /*2760*/  ISETP.NE.AND P1, PT, R9, RZ, PT ;  /* 0x000000ff0900720c */ /* 0x000fe20003f25270 */
[----:B------:R-:W-:Y:S02]  /*2770*/  IMAD.MOV.U32 R20, RZ, RZ, 0x7d2cafe2 ;  /* 0x7d2cafe2ff147424 */ /* 0x000fe400078e00ff */
[----:B------:R-:W-:-:S10]  /*2780*/  IMAD.MOV.U32 R21, RZ, RZ, 0x3eb0f5ff ;  /* 0x3eb0f5ffff157424 */ /* 0x000fd400078e00ff */
[----:B------:R0:W1:Y:S02]  /*2790*/  @!P1 DMUL R26, R10, 1.80143985094819840000e+16 ;  /* 0x435000000a1a9828 */ /* 0x0000640000000000 */
[----:B0-----:R-:W-:-:S08]  /*27a0*/  IMAD.MOV.U32 R10, RZ, RZ, R11 ;  /* 0x000000ffff0a7224 */ /* 0x001fd000078e000b */
[----:B-1----:R-:W-:Y:S01]  /*27b0*/  @!P1 IMAD.MOV.U32 R10, RZ, RZ, R27 ;  /* 0x000000ffff0a9224 */ /* 0x002fe200078e001b */
[----:B------:R-:W-:Y:S01]  /*27c0*/  @!P1 LEA.HI R9, R27, 0xffffffca, RZ, 0xc ;  /* 0xffffffca1b099811 */ /* 0x000fe200078f60ff */
[----:B------:R-:W-:-:S03]  /*27d0*/  @!P1 IMAD.MOV.U32 R12, RZ, RZ, R26 ;  /* 0x000000ffff0c9224 */ /* 0x000fc600078e001a */
[----:B------:R-:W-:-:S04]  /*27e0*/  LOP3.LUT R10, R10, 0x800fffff, RZ, 0xc0, !PT ;  /* 0x800fffff0a0a7812 */ /* 0x000fc800078ec0ff */
[----:B------:R-:W-:-:S04]  /*27f0*/  LOP3.LUT R13, R10, 0x3ff00000, RZ, 0xfc, !PT ;  /* 0x3ff000000a0d7812 */ /* 0x000fc800078efcff */
[----:B------:R-:W-:-:S13]  /*2800*/  ISETP.GE.U32.AND P2, PT, R13, 0x3ff6a09f, PT ;  /* 0x3ff6a09f0d00780c */ /* 0x000fda0003f46070 */
[----:B------:R-:W-:-:S05]  /*2810*/  @P2 IADD3 R11, R13, -0x100000, RZ ;  /* 0xfff000000d0b2810 */ /* 0x000fca0007ffe0ff */
[----:B------:R-:W-:-:S06]  /*2820*/  @P2 IMAD.MOV.U32 R13, RZ, RZ, R11 ;  /* 0x000000ffff0d2224 */ /* 0x000fcc00078e000b */
[----:B------:R-:W0:-:S04]  /*2830*/  DADD R18, R12, 1 ;  /* 0x3ff000000c127429 */ /* 0x000e080000000000 */
[----:B------:R-:W-:Y:S02]  /*2840*/  DADD R12, R12, -1 ;  /* 0xbff000000c0c7429 */ /* 0x000fe40000000000 */
[----:B0-----:R-:W0:Y:S02]  /*2850*/  MUFU.RCP64H R15, R19 ;  /* 0x00000013000f7308 */ /* 0x001e240000001800 */
[----:B0-----:R-:W0:-:S06]  /*2860*/  DFMA R10, -R18, R14, 1 ;  /* 0x3ff00000120a742b */ /* 0x001e0c000000010e */
[----:B0-----:R-:W0:-:S06]  /*2870*/  DFMA R10, R10, R10, R10 ;  /* 0x0000000a0a0a722b */ /* 0x001e0c000000000a */
[----:B0-----:R-:W0:-:S06]  /*2880*/  DFMA R14, R14, R10, R14 ;  /* 0x0000000a0e0e722b */ /* 0x001e0c000000000e */
[----:B0-----:R-:W0:-:S06]  /*2890*/  DMUL R10, R14, R12 ;  /* 0x0000000c0e0a7228 */ /* 0x001e0c0000000000 */
[----:B0-----:R-:W0:-:S06]  /*28a0*/  DFMA R10, R14, R12, R10 ;  /* 0x0000000c0e0a722b */ /* 0x001e0c000000000a */
[----:B0-----:R-:W0:-:S04]  /*28b0*/  DMUL R16, R10, R10 ;  /* 0x0000000a0a107228 */ /* 0x001e080000000000 */
[----:B------:R-:W1:-:S04]  /*28c0*/  DADD R18, R12, -R10 ;  /* 0x000000000c127229 */ /* 0x000e48000000080a */
[----:B0-----:R-:W0:-:S04]  /*28d0*/  DFMA R20, R16, R20, c[0x2][0x10] ;  /* 0x008004001014762b */ /* 0x001e080000000014 */
[----:B-1----:R-:W1:-:S04]  /*28e0*/  DADD R28, R18, R18 ;  /* 0x00000000121c7229 */ /* 0x002e480000000012 */
[----:B0-----:R-:W0:-:S04]  /*28f0*/  DFMA R20, R16, R20, c[0x2][0x18] ;  /* 0x008006001014762b */ /* 0x001e080000000014 */
[----:B-1----:R-:W1:-:S04]  /*2900*/  DFMA R28, R12, -R10, R28 ;  /* 0x8000000a0c1c722b */ /* 0x002e48000000001c */
[----:B0-----:R-:W0:-:S04]  /*2910*/  DFMA R20, R16, R20, c[0x2][0x20] ;  /* 0x008008001014762b */ /* 0x001e080000000014 */
[----:B-1----:R-:W-:-:S04]  /*2920*/  DMUL R14, R14, R28 ;  /* 0x0000001c0e0e7228 */ /* 0x002fc80000000000 */
[----:B0-----:R-:W0:-:S06]  /*2930*/  DFMA R20, R16, R20, c[0x2][0x28] ;  /* 0x00800a001014762b */ /* 0x001e0c0000000014 */
[----:B0-----:R-:W0:-:S06]  /*2940*/  DFMA R20, R16, R20, c[0x2][0x30] ;  /* 0x00800c001014762b */ /* 0x001e0c0000000014 */
[----:B0-----:R-:W0:-:S04]  /*2950*/  DFMA R22, R16, R20, c[0x2][0x38] ;  /* 0x00800e001016762b */ /* 0x001e080000000014 */
[----:B------:R-:W1:-:S04]  /*2960*/  DMUL R20, R10, R10 ;  /* 0x0000000a0a147228 */ /* 0x000e480000000000 */
[----:B0-----:R-:W0:-:S04]  /*2970*/  DFMA R18, R16, R22, c[0x2][0x40] ;  /* 0x008010001012762b */ /* 0x001e080000000016 */
[----:B-1----:R-:W-:-:S04]  /*2980*/  DFMA R12, R10, R10, -R20 ;  /* 0x0000000a0a0c722b */ /* 0x002fc80000000814 */
[----:B0-----:R-:W0:-:S06]  /*2990*/  DADD R30, -R18, c[0x2][0x40] ;  /* 0x00801000121e7629 */ /* 0x001e0c0000000100 */
[----:B0-----:R-:W0:-:S04]  /*29a0*/  DFMA R30, R16, R22, R30 ;  /* 0x00000016101e722b */ /* 0x001e08000000001e */
[----:B------:R-:W1:-:S04]  /*29b0*/  DMUL R16, R10, R20 ;  /* 0x000000140a107228 */ /* 0x000e480000000000 */
[----:B0-----:R-:W0:-:S04]  /*29c0*/  DADD R22, RZ, R30 ;  /* 0x00000000ff167229 */ /* 0x001e08000000001e */
[----:B-1----:R-:W1:-:S04]  /*29d0*/  DFMA R28, R10, R20, -R16 ;  /* 0x000000140a1c722b */ /* 0x002e480000000810 */
[----:B0-----:R-:W0:-:S04]  /*29e0*/  DADD R22, R22, c[0x2][0x48] ;  /* 0x0080120016167629 */ /* 0x001e080000000000 */
[----:B-1----:R1:W-:Y:S02]  /*29f0*/  DFMA R30, R14, R20, R28 ;  /* 0x000000140e1e722b */ /* 0x0023e4000000001c */
[----:B-1----:R-:W-:Y:S01]  /*2a00*/  IADD3 R29, R15, 0x100000, RZ ;  /* 0x001000000f1d7810 */ /* 0x002fe20007ffe0ff */
[----:B------:R-:W-:Y:S01]  /*2a10*/  IMAD.MOV.U32 R28, RZ, RZ, R14 ;  /* 0x000000ffff1c7224 */ /* 0x000fe200078e000e */
[----:B0-----:R-:W0:-:S05]  /*2a20*/  DADD R20, R18, R22 ;  /* 0x0000000012147229 */ /* 0x001e0a0000000016 */
[----:B------:R-:W1:-:S04]  /*2a30*/  DFMA R28, R10, R28, R12 ;  /* 0x0000001c0a1c722b */ /* 0x000e48000000000c */
[----:B0-----:R-:W0:-:S04]  /*2a40*/  DMUL R12, R20, R16 ;  /* 0x00000010140c7228 */ /* 0x001e080000000000 */
[----:B-1----:R-:W-:-:S04]  /*2a50*/  DFMA R28, R10, R28, R30 ;  /* 0x0000001c0a1c722b */ /* 0x002fc8000000001e */
[----:B------:R-:W1:-:S04]  /*2a60*/  DADD R18, R18, -R20 ;  /* 0x0000000012127229 */ /* 0x000e480000000814 */
[----:B0-----:R-:W0:-:S04]  /*2a70*/  DFMA R30, R20, R16, -R12 ;  /* 0x00000010141e722b */ /* 0x001e08000000080c */
[----:B-1----:R-:W-:-:S04]  /*2a80*/  DADD R18, R22, R18 ;  /* 0x0000000016127229 */ /* 0x002fc80000000012 */
[----:B0-----:R-:W0:-:S06]  /*2a90*/  DFMA R28, R20, R28, R30 ;  /* 0x0000001c141c722b */ /* 0x001e0c000000001e */
[----:B0-----:R-:W0:-:S06]  /*2aa0*/  DFMA R18, R18, R16, R28 ;  /* 0x000000101212722b */ /* 0x001e0c000000001c */
[----:B0-----:R-:W0:-:S06]  /*2ab0*/  DADD R20, R12, R18 ;  /* 0x000000000c147229 */ /* 0x001e0c0000000012 */
[----:B0-----:R-:W0:-:S04]  /*2ac0*/  DADD R16, R10, R20 ;  /* 0x000000000a107229 */ /* 0x001e080000000014 */
[----:B------:R-:W1:-:S04]  /*2ad0*/  DADD R12, R12, -R20 ;  /* 0x000000000c0c7229 */ /* 0x000e480000000814 */
[----:B0-----:R-:W0:-:S04]  /*2ae0*/  DADD R10, R10, -R16 ;  /* 0x000000000a0a7229 */ /* 0x001e080000000810 */
[----:B-1----:R1:W-:Y:S02]  /*2af0*/  DADD R12, R18, R12 ;  /* 0x00000000120c7229 */ /* 0x0023e4000000000c */
[C---:B-1----:R-:W-:Y:S02]  /*2b00*/  IADD3 R18, R9.reuse, -0x3ff, RZ ;  /* 0xfffffc0109127810 */ /* 0x042fe40007ffe0ff */
[----:B0-----:R-:W0:Y:S01]  /*2b10*/  DADD R10, R20, R10 ;  /* 0x00000000140a7229 */ /* 0x001e22000000000a */
[----:B------:R-:W-:Y:S01]  /*2b20*/  @P2 IADD3 R18, R9, -0x3fe, RZ ;  /* 0xfffffc0209122810 */ /* 0x000fe20007ffe0ff */
[----:B------:R-:W-:-:S04]  /*2b30*/  IMAD.MOV.U32 R9, RZ, RZ, R7 ;  /* 0x000000ffff097224 */ /* 0x000fc800078e0007 */
[----:B0-----:R0:W1:Y:S01]  /*2b40*/  DADD R10, R12, R10 ;  /* 0x000000000c0a7229 */ /* 0x001062000000000a */
[----:B------:R-:W-:Y:S01]  /*2b50*/  IMAD.SHL.U32 R7, R9, 0x2, RZ ;  /* 0x0000000209077824 */ /* 0x000fe200078e00ff */
[----:B0-----:R-:W-:Y:S01]  /*2b60*/  LOP3.LUT R12, R18, 0x80000000, RZ, 0x3c, !PT ;  /* 0x80000000120c7812 */ /* 0x001fe200078e3cff */
[----:B------:R-:W-:-:S03]  /*2b70*/  IMAD.MOV.U32 R13, RZ, RZ, 0x43300000 ;  /* 0x43300000ff0d7424 */ /* 0x000fc600078e00ff */
[----:B-1----:R-:W0:Y:S01]  /*2b80*/  DADD R14, R14, R10 ;  /* 0x000000000e0e7229 */ /* 0x002e22000000000a */
[----:B------:R-:W-:-:S03]  /*2b90*/  ISETP.GT.U32.AND P1, PT, R7, -0x2000001, PT ;  /* 0xfdffffff0700780c */ /* 0x000fc60003f24070 */
[----:B------:R-:W-:-:S04]  /*2ba0*/  DADD R18, R12, c[0x2][0x50] ;  /* 0x008014000c127629 */ /* 0x000fc80000000000 */
[----:B0-----:R-:W0:-:S06]  /*2bb0*/  DADD R12, R16, R14 ;  /* 0x00000000100c7229 */ /* 0x001e0c000000000e */
[----:B0-----:R-:W0:-:S04]  /*2bc0*/  DFMA R10, R18, c[0x2][0x58], R12 ;  /* 0x00801600120a7a2b */ /* 0x001e08000000000c */
[----:B------:R-:W1:-:S04]  /*2bd0*/  DADD R16, R16, -R12 ;  /* 0x0000000010107229 */ /* 0x000e48000000080c */
[----:B0-----:R-:W0:-:S04]  /*2be0*/  DFMA R20, -R18, c[0x2][0x58], R10 ;  /* 0x0080160012147a2b */ /* 0x001e08000000010a */
[----:B-1----:R1:W-:Y:S02]  /*2bf0*/  DADD R16, R14, R16 ;  /* 0x000000000e107229 */ /* 0x0023e40000000010 */
[----:B-1----:R-:W-:Y:S01]  /*2c00*/  LOP3.LUT R15, R9, 0xff0fffff, RZ, 0xc0, !PT ;  /* 0xff0fffff090f7812 */ /* 0x002fe200078ec0ff */
[----:B------:R-:W-:Y:S01]  /*2c10*/  IMAD.MOV.U32 R14, RZ, RZ, R8 ;  /* 0x000000ffff0e7224 */ /* 0x000fe200078e0008 */
[----:B0-----:R-:W0:Y:S02]  /*2c20*/  DADD R20, -R12, R20 ;  /* 0x000000000c147229 */ /* 0x001e240000000114 */
[----:B------:R-:W-:-:S04]  /*2c30*/  SEL R15, R15, R9, P1 ;  /* 0x000000090f0f7207 */ /* 0x000fc80000800000 */
[----:B0-----:R0:W1:Y:S02]  /*2c40*/  DADD R16, R16, -R20 ;  /* 0x0000000010107229 */ /* 0x0010640000000814 */
[----:B0-----:R-:W-:Y:S02]  /*2c50*/  IMAD.MOV.U32 R20, RZ, RZ, 0x69ce2bdf ;  /* 0x69ce2bdfff147424 */ /* 0x001fe400078e00ff */
[----:B------:R-:W-:Y:S02]  /*2c60*/  IMAD.MOV.U32 R21, RZ, RZ, 0x3e5ade15 ;  /* 0x3e5ade15ff157424 */ /* 0x000fe400078e00ff */
[----:B-1----:R-:W0:-:S06]  /*2c70*/  DFMA R16, R18, c[0x2][0x60], R16 ;  /* 0x0080180012107a2b */ /* 0x002e0c0000000010 */
[----:B0-----:R-:W0:-:S06]  /*2c80*/  DADD R12, R10, R16 ;  /* 0x000000000a0c7229 */ /* 0x001e0c0000000010 */
[----:B0-----:R-:W0:-:S04]  /*2c90*/  DADD R10, R10, -R12 ;  /* 0x000000000a0a7229 */ /* 0x001e08000000080c */
[----:B------:R-:W1:-:S04]  /*2ca0*/  DMUL R8, R12, R14 ;  /* 0x0000000e0c087228 */ /* 0x000e480000000000 */
[----:B0-----:R-:W-:-:S04]  /*2cb0*/  DADD R10, R16, R10 ;  /* 0x00000000100a7229 */ /* 0x001fc8000000000a */
[----:B-1----:R-:W0:-:S06]  /*2cc0*/  DFMA R12, R12, R14, -R8 ;  /* 0x0000000e0c0c722b */ /* 0x002e0c0000000808 */
[----:B0-----:R0:W1:Y:S02]  /*2cd0*/  DFMA R10, R10, R14, R12 ;  /* 0x0000000e0a0a722b */ /* 0x001064000000000c */
[----:B0-----:R-:W-:Y:S02]  /*2ce0*/  IMAD.MOV.U32 R12, RZ, RZ, 0x652b82fe ;  /* 0x652b82feff0c7424 */ /* 0x001fe400078e00ff */
[----:B------:R-:W-:Y:S02]  /*2cf0*/  IMAD.MOV.U32 R13, RZ, RZ, 0x3ff71547 ;  /* 0x3ff71547ff0d7424 */ /* 0x000fe400078e00ff */
[----:B-1----:R-:W0:-:S06]  /*2d00*/  DADD R14, R8, R10 ;  /* 0x00000000080e7229 */ /* 0x002e0c000000000a */
[----:B0-----:R-:W0:-:S04]  /*2d10*/  DFMA R12, R14, R12, 6.75539944105574400000e+15 ;  /* 0x433800000e0c742b */ /* 0x001e08000000000c */
[----:B------:R-:W-:Y:S02]  /*2d20*/  FSETP.GEU.FTZ.AND P1, PT, |R15|, 4.1917929649353027344, PT ;  /* 0x4086232b0f00780b */ /* 0x000fe40003f3e200 */
[----:B0-----:R-:W0:-:S06]  /*2d30*/  DADD R16, R12, -6.75539944105574400000e+15 ;  /* 0xc33800000c107429 */ /* 0x001e0c0000000000 */
[----:B0-----:R-:W0:-:S06]  /*2d40*/  DFMA R18, R16, c[0x2][0x68], R14 ;  /* 0x00801a0010127a2b */ /* 0x001e0c000000000e */
[----:B0-----:R-:W0:-:S06]  /*2d50*/  DFMA R18, R16, c[0x2][0x70], R18 ;  /* 0x00801c0010127a2b */ /* 0x001e0c0000000012 */
[----:B0-----:R-:W0:-:S06]  /*2d60*/  DFMA R16, R18, R20, c[0x2][0x78] ;  /* 0x00801e001210762b */ /* 0x001e0c0000000014 */
        /* <DEDUP_REMOVED lines=8> */
[----:B0-----:R-:W0:-:S06]  /*2df0*/  DFMA R16, R18, R16, 1 ;  /* 0x3ff000001210742b */ /* 0x001e0c0000000010 */
[----:B0-----:R-:W0:-:S10]  /*2e00*/  DFMA R18, R18, R16, 1 ;  /* 0x3ff000001212742b */ /* 0x001e140000000010 */
[----:B0-----:R-:W-:Y:S02]  /*2e10*/  IMAD R17, R12, 0x100000, R19 ;  /* 0x001000000c117824 */ /* 0x001fe400078e0213 */
[----:B------:R-:W-:Y:S01]  /*2e20*/  IMAD.MOV.U32 R16, RZ, RZ, R18 ;  /* 0x000000ffff107224 */ /* 0x000fe200078e0012 */
[----:B------:R-:W-:Y:S05]  /*2e30*/  @!P1 BRA `(.L_x_68) ;  /* 0x000000e000009947 */ /* 0x000fea0003800000 */
[----:B------:R-:W-:Y:S01]  /*2e40*/  FSETP.GEU.FTZ.AND P1, PT, |R15|, 4.2275390625, PT ;  /* 0x408748000f00780b */ /* 0x000fe20003f3e200 */
[----:B------:R-:W-:-:S04]  /*2e50*/  DADD R16, R14, +INF ;  /* 0x7ff000000e107429 */ /* 0x000fc80000000000 */
[----:B------:R-:W0:-:S06]  /*2e60*/  DSETP.GEU.AND P2, PT, R14, RZ, PT ;  /* 0x000000ff0e00722a */ /* 0x000e0c0003f4e000 */
[----:B0-----:R-:W-:Y:S02]  /*2e70*/  FSEL R16, R16, RZ, P2 ;  /* 0x000000ff10107208 */ /* 0x001fe40001000000 */
[----:B------:R-:W-:Y:S01]  /*2e80*/  FSEL R17, R17, RZ, P2 ;  /* 0x000000ff11117208 */ /* 0x000fe20001000000 */
[----:B------:R-:W-:Y:S05]  /*2e90*/  @P1 BRA `(.L_x_68) ;  /* 0x0000008000001947 */ /* 0x000fea0003800000 */
[----:B------:R-:W-:Y:S01]  /*2ea0*/  LEA.HI R7, R12, R12, RZ, 0x1 ;  /* 0x0000000c0c077211 */ /* 0x000fe200078f08ff */
[----:B------:R-:W-:-:S03]  /*2eb0*/  IMAD.MOV.U32 R16, RZ, RZ, R18 ;  /* 0x000000ffff107224 */ /* 0x000fc600078e0012 */
[----:B------:R-:W-:-:S05]  /*2ec0*/  SHF.R.S32.HI R7, RZ, 0x1, R7 ;  /* 0x00000001ff077819 */ /* 0x000fca0000011407 */
[----:B------:R-:W-:Y:S02]  /*2ed0*/  IMAD.IADD R12, R12, 0x1, -R7 ;  /* 0x000000010c0c7824 */ /* 0x000fe400078e0a07 */
[----:B------:R-:W-:-:S03]  /*2ee0*/  IMAD R17, R7, 0x100000, R19 ;  /* 0x0010000007117824 */ /* 0x000fc600078e0213 */
[----:B------:R-:W-:Y:S01]  /*2ef0*/  LEA R13, R12, 0x3ff00000, 0x14 ;  /* 0x3ff000000c0d7811 */ /* 0x000fe200078ea0ff */
[----:B------:R-:W-:-:S06]  /*2f00*/  IMAD.MOV.U32 R12, RZ, RZ, RZ ;  /* 0x000000ffff0c7224 */ /* 0x000fcc00078e00ff */
[----:B------:R0:W1:-:S06]  /*2f10*/  DMUL R16, R16, R12 ;  /* 0x0000000c10107228 */ /* 0x00004c0000000000 */
.L_x_68:
[----:B-1----:R-:W-:Y:S01]  /*2f20*/  DSETP.NEU.AND P1, PT, |R16|, +INF , PT ;  /* 0x7ff000001000742a */ /* 0x002fe20003f2d200 */
[----:B------:R-:W-:-:S03]  /*2f30*/  IMAD.MOV.U32 R7, RZ, RZ, 0x0 ;  /* 0x00000000ff077424 */ /* 0x000fc600078e00ff */
[----:B------:R-:W1:-:S06]  /*2f40*/  DADD R8, R8, -R14 ;  /* 0x0000000008087229 */ /* 0x000e4c000000080e */
[----:B-1----:R-:W1:-:S06]  /*2f50*/  DADD R8, R10, R8 ;  /* 0x000000000a087229 */ /* 0x002e4c0000000008 */
[----:B-1----:R1:W2:Y:S01]  /*2f60*/  @P1 DFMA R16, R8, R16, R16 ;  /* 0x000000100810122b */ /* 0x0022a20000000010 */
[----:B------:R-:W-:Y:S10]  /*2f70*/  RET.REL.NODEC R6 `(_Z25multi_tensor_apply_kernelI18TensorListMetadataILi5EE25DistAdamCapturableFunctorIN3c108BFloat16ES4_S4_EJPfffPiifS6_10adamMode_tfEEvlPViT_T0_DpT1_) ;  /* 0xffffd08006007950 */ /* 0x000ff40003c3ffff */
.L_x_69:
        /* <DEDUP_REMOVED lines=16> */
.L_x_939:


//--------------------- .text._Z25multi_tensor_apply_kernelI18TensorListMetadataILi5EE25DistAdamCapturableFunctorIN3c108BFloat16ES4_NS3_4HalfEEJPfffPiifS7_10adamMode_tfEEvlPViT_T0_DpT1_ --------------------------
	.section	.text._Z25multi_tensor_apply_kernelI18TensorListMetadataILi5EE25DistAdamCapturableFunctorIN3c108BFloat16ES4_NS3_4HalfEEJPfffPiifS7_10adamMode_tfEEvlPViT_T0_DpT1_,"ax",@progbits
	.sectioninfo	@"SHI_REGISTERS=48"
	.align	128
        .global         _Z25multi_tensor_apply_kernelI18TensorListMetadataILi5EE25DistAdamCapturableFunctorIN3c108BFloat16ES4_NS3_4HalfEEJPfffPiifS7_10adamMode_tfEEvlPViT_T0_DpT1_
        .type           _Z25multi_tensor_apply_kernelI18TensorListMetadataILi5EE25DistAdamCapturableFunctorIN3c108BFloat16ES4_NS3_4HalfEEJPfffPiifS7_10adamMode_tfEEvlPViT_T0_DpT1_,@function
        .size           _Z25multi_tensor_apply_kernelI18TensorListMetadataILi5EE25DistAdamCapturableFunctorIN3c108BFloat16ES4_NS3_4HalfEEJPfffPiifS7_10adamMode_tfEEvlPViT_T0_DpT1_,(.L_x_940 - _Z25multi_tensor_apply_kernelI18TensorListMetadataILi5EE25DistAdamCapturableFunctorIN3c108BFloat16ES4_NS3_4HalfEEJPfffPiifS7_10adamMode_tfEEvlPViT_T0_DpT1_)
        .other          _Z25multi_tensor_apply_kernelI18TensorListMetadataILi5EE25DistAdamCapturableFunctorIN3c108BFloat16ES4_NS3_4HalfEEJPfffPiifS7_10adamMode_tfEEvlPViT_T0_DpT1_,@"STO_CUDA_ENTRY STV_DEFAULT"
_Z25multi_tensor_apply_kernelI18TensorListMetadataILi5EE25DistAdamCapturableFunctorIN3c108BFloat16ES4_NS3_4HalfEEJPfffPiifS7_10adamMode_tfEEvlPViT_T0_DpT1_:
.text._Z25multi_tensor_apply_kernelI18TensorListMetadataILi5EE25DistAdamCapturableFunctorIN3c108BFloat16ES4_NS3_4HalfEEJPfffPiifS7_10adamMode_tfEEvlPViT_T0_DpT1_:
        /* <DEDUP_REMOVED lines=23> */
.L_x_70:
        /* <DEDUP_REMOVED lines=22> */
.L_x_71:
        /* <DEDUP_REMOVED lines=22> */
.L_x_72:
        /* <DEDUP_REMOVED lines=22> */
.L_x_73:
        /* <DEDUP_REMOVED lines=32> */
[----:B------:R-:W-:Y:S05]  /*0790*/  CALL.REL.NOINC `($_Z25multi_tensor_apply_kernelI18TensorListMetadataILi5EE25DistAdamCapturableFunctorIN3c108BFloat16ES4_NS3_4HalfEEJPfffPiifS7_10adamMode_tfEEvlPViT_T0_DpT1_$__internal_accurate_pow) ;  /* 0x0000203000007944 */ /* 0x000fea0003c00000 */
        /* <DEDUP_REMOVED lines=22> */
.L_x_75:
[----:B------:R-:W-:Y:S01]  /*0900*/  ISETP.GE.AND P2, PT, R5, RZ, PT ;  /* 0x000000ff0500720c */ /* 0x000fe20003f46270 */
[----:B------:R-:W2:Y:S01]  /*0910*/  DSETP.NEU.AND P1, PT, |R4|, 0.5, !P0 ;  /* 0x3fe000000400742a */ /* 0x000ea2000472d200 */
[----:B------:R-:W-:-:S05]  /*0920*/  IMAD.MOV.U32 R2, RZ, RZ, RZ ;  /* 0x000000ffff027224 */ /* 0x000fca00078e00ff */
[----:B-12---:R-:W-:-:S06]  /*0930*/  SEL R3, R9, RZ, P1 ;  /* 0x000000ff09037207 */ /* 0x006fcc0000800000 */
[----:B------:R-:W-:Y:S02]  /*0940*/  @!P2 LOP3.LUT R3, R3, 0x7ff00000, RZ, 0xfc, !PT ;  /* 0x7ff000000303a812 */ /* 0x000fe400078efcff */
.L_x_76:
        /* <DEDUP_REMOVED lines=17> */
.L_x_79:
        /* <DEDUP_REMOVED lines=10> */
.L_x_78:
[----:B------:R1:W2:-:S04]  /*0b00*/  DADD R2, R4, R8 ;  /* 0x0000000004027229 */ /* 0x0002880000000008 */
.L_x_77:
        /* <DEDUP_REMOVED lines=8> */
[----:B--2---:R-:W-:Y:S05]  /*0b90*/  CALL.REL.NOINC `($_Z25multi_tensor_apply_kernelI18TensorListMetadataILi5EE25DistAdamCapturableFunctorIN3c108BFloat16ES4_NS3_4HalfEEJPfffPiifS7_10adamMode_tfEEvlPViT_T0_DpT1_$__internal_accurate_pow) ;  /* 0x00001c3000007944 */ /* 0x004fea0003c00000 */
        /* <DEDUP_REMOVED lines=19> */
.L_x_80:
[----:B------:R-:W-:Y:S01]  /*0cd0*/  ISETP.GE.AND P1, PT, R5, RZ, PT ;  /* 0x000000ff0500720c */ /* 0x000fe20003f26270 */
[----:B------:R-:W3:Y:S01]  /*0ce0*/  DSETP.NEU.AND P0, PT, |R4|, 0.5, !P0 ;  /* 0x3fe000000400742a */ /* 0x000ee2000470d200 */
[----:B------:R-:W-:-:S05]  /*0cf0*/  IMAD.MOV.U32 R6, RZ, RZ, RZ ;  /* 0x000000ffff067224 */ /* 0x000fca00078e00ff */
[----:B--23--:R-:W-:Y:S02]  /*0d00*/  SEL R7, R11, RZ, P0 ;  /* 0x000000ff0b077207 */ /* 0x00cfe40000000000 */
[----:B------:R-:W-:-:S04]  /*0d10*/  SEL R24, RZ, 0x1, !P0 ;  /* 0x00000001ff187807 */ /* 0x000fc80004000000 */
[----:B------:R-:W-:Y:S02]  /*0d20*/  @!P1 LOP3.LUT R7, R7, 0x7ff00000, RZ, 0xfc, !PT ;  /* 0x7ff0000007079812 */ /* 0x000fe400078efcff */
.L_x_81:
        /* <DEDUP_REMOVED lines=17> */
.L_x_84:
        /* <DEDUP_REMOVED lines=11> */
.L_x_83:
[----:B------:R1:W2:-:S06]  /*0ef0*/  DADD R6, R4, R10 ;  /* 0x0000000004067229 */ /* 0x00028c000000000a */
.L_x_82:
        /* <DEDUP_REMOVED lines=14> */
.L_x_74:
        /* <DEDUP_REMOVED lines=42> */
.L_x_85:
[----:B----4-:R-:W-:Y:S05]  /*1280*/  @P2 EXIT ;  /* 0x000000000000294d */ /* 0x010fea0003800000 */
[----:B-1----:R-:W-:-:S04]  /*1290*/  PRMT R2, R3, 0x9910, RZ ;  /* 0x0000991003027816 */ /* 0x002fc800000000ff */
[----:B------:R-:W-:Y:S02]  /*12a0*/  ISETP.NE.AND P0, PT, R2, RZ, PT ;  /* 0x000000ff0200720c */ /* 0x000fe40003f05270 */
.L_x_92:
        /* <DEDUP_REMOVED lines=67> */
.L_x_86:
[----:B------:R-:W-:Y:S01]  /*16e0*/  ISETP.NE.AND P1, PT, RZ, c[0x0][0xd88], PT ;  /* 0x00036200ff007a0c */ /* 0x000fe20003f25270 */
[----:B0-----:R-:W-:Y:S01]  /*16f0*/  IMAD.MOV.U32 R18, RZ, RZ, c[0x0][0xd80] ;  /* 0x00036000ff127624 */ /* 0x001fe200078e00ff */
[----:B------:R-:W-:Y:S01]  /*1700*/  ULDC.64 UR4, c[0x0][0x118] ;  /* 0x0000460000047ab9 */ /* 0x000fe20000000a00 */
[----:B------:R-:W-:-:S05]  /*1710*/  IMAD.MOV.U32 R19, RZ, RZ, c[0x0][0xd84] ;  /* 0x00036100ff137624 */ /* 0x000fca00078e00ff */
[----:B------:R0:W5:Y:S02]  /*1720*/  LDG.E R18, [R18.64] ;  /* 0x0000000412127981 */ /* 0x000164000c1e1900 */
[----:B0----5:R-:W-:-:S05]  /*1730*/  PRMT R19, RZ, 0x5410, R24 ;  /* 0x00005410ff137816 */ /* 0x021fca0000000018 */
[----:B------:R-:W-:Y:S01]  /*1740*/  FMUL.FTZ R24, R28, R19 ;  /* 0x000000131c187220 */ /* 0x000fe20000410000 */
[----:B------:R-:W-:Y:S05]  /*1750*/  @!P1 BRA `(.L_x_87) ;  /* 0x0000063000009947 */ /* 0x000fea0003800000 */
[C---:B------:R-:W-:Y:S01]  /*1760*/  FMUL.FTZ R19, R24.reuse, R24 ;  /* 0x0000001818137220 */ /* 0x040fe20000410000 */
[----:B------:R-:W-:Y:S01]  /*1770*/  PRMT R20, RZ, 0x5410, R20 ;  /* 0x00005410ff147816 */ /* 0x000fe20000000014 */
[----:B------:R-:W-:Y:S01]  /*1780*/  FFMA.FTZ R43, R24, -c[0x0][0xd68], R24 ;  /* 0x80035a00182b7a23 */ /* 0x000fe20000010018 */
[----:B------:R-:W-:Y:S01]  /*1790*/  PRMT R41, RZ, 0x5410, R41 ;  /* 0x00005410ff297816 */ /* 0x000fe20000000029 */
[----:B------:R-:W-:Y:S01]  /*17a0*/  FFMA.FTZ R44, R19, -c[0x0][0xd6c], R19 ;  /* 0x80035b00132c7a23 */ /* 0x000fe20000010013 */
[----:B------:R-:W-:Y:S01]  /*17b0*/  PRMT R19, RZ, 0x5410, R22 ;  /* 0x00005410ff137816 */ /* 0x000fe20000000016 */
[----:B------:R-:W-:Y:S01]  /*17c0*/  FFMA.FTZ R20, R20, c[0x0][0xd68], R43 ;  /* 0x00035a0014147a23 */ /* 0x000fe2000001002b */
[----:B------:R-:W0:Y:S01]  /*17d0*/  MUFU.RCP R22, R30 ;  /* 0x0000001e00167308 */ /* 0x000e220000001000 */
[----:B------:R-:W-:Y:S02]  /*17e0*/  PRMT R39, RZ, 0x5410, R39 ;  /* 0x00005410ff277816 */ /* 0x000fe40000000027 */
[----:B------:R-:W-:Y:S01]  /*17f0*/  FFMA.FTZ R19, R19, c[0x0][0xd6c], R44 ;  /* 0x00035b0013137a23 */ /* 0x000fe2000001002c */
[----:B------:R-:W-:-:S02]  /*1800*/  PRMT R37, RZ, 0x5410, R37 ;  /* 0x00005410ff257816 */ /* 0x000fc40000000025 */
[----:B------:R-:W-:Y:S02]  /*1810*/  PRMT R23, RZ, 0x5410, R23 ;  /* 0x00005410ff177816 */ /* 0x000fe40000000017 */
[----:B------:R-:W1:Y:S01]  /*1820*/  MUFU.RCP R24, R32 ;  /* 0x0000002000187308 */ /* 0x000e620000001000 */
[----:B------:R-:W-:Y:S02]  /*1830*/  PRMT R21, RZ, 0x5410, R21 ;  /* 0x00005410ff157816 */ /* 0x000fe40000000015 */
[----:B------:R-:W-:Y:S02]  /*1840*/  PRMT R34, RZ, 0x5410, R34 ;  /* 0x00005410ff227816 */ /* 0x000fe40000000022 */
[----:B------:R-:W-:Y:S02]  /*1850*/  PRMT R27, RZ, 0x5410, R27 ;  /* 0x00005410ff1b7816 */ /* 0x000fe4000000001b */
[----:B------:R-:W-:Y:S01]  /*1860*/  PRMT R36, RZ, 0x5410, R36 ;  /* 0x00005410ff247816 */ /* 0x000fe20000000024 */
[C---:B0-----:R-:W-:Y:S01]  /*1870*/  FMUL.FTZ R43, R19.reuse, R22 ;  /* 0x00000016132b7220 */ /* 0x041fe20000410000 */
[----:B------:R-:W-:-:S05]  /*1880*/  F2FP.BF16.PACK_AB R19, R19, R20 ;  /* 0x000000141313723e */ /* 0x000fca00000010ff */
[----:B------:R-:W0:Y:S01]  /*1890*/  MUFU.SQRT R43, R43 ;  /* 0x0000002b002b7308 */ /* 0x000e220000002000 */
[----:B-1----:R-:W-:Y:S02]  /*18a0*/  FMUL.FTZ R20, R20, R24 ;  /* 0x0000001814147220 */ /* 0x002fe40000410000 */
[----:B0-----:R-:W-:Y:S01]  /*18b0*/  FADD.FTZ R44, R43, c[0x0][0xd7c] ;  /* 0x00035f002b2c7621 */ /* 0x001fe20000010000 */
[----:B------:R-:W-:-:S04]  /*18c0*/  PRMT R43, RZ, 0x5410, R25 ;  /* 0x00005410ff2b7816 */ /* 0x000fc80000000019 */
[----:B------:R-:W0:Y:S01]  /*18d0*/  MUFU.RCP R45, R44 ;  /* 0x0000002c002d7308 */ /* 0x000e220000001000 */
[----:B------:R-:W-:Y:S02]  /*18e0*/  FMUL.FTZ R43, R28, R43 ;  /* 0x0000002b1c2b7220 */ /* 0x000fe40000410000 */
[----:B0-----:R-:W-:Y:S01]  /*18f0*/  FMUL.FTZ R45, R20, R45 ;  /* 0x0000002d142d7220 */ /* 0x001fe20000410000 */
[----:B------:R-:W-:Y:S01]  /*1900*/  PRMT R20, RZ, 0x5410, R26 ;  /* 0x00005410ff147816 */ /* 0x000fe2000000001a */
[----:B------:R-:W-:-:S04]  /*1910*/  FMUL.FTZ R26, R28, R41 ;  /* 0x000000291c1a7220 */ /* 0x000fc80000410000 */
[C---:B------:R-:W-:Y:S02]  /*1920*/  FMUL.FTZ R41, R26.reuse, R26 ;  /* 0x0000001a1a297220 */ /* 0x040fe40000410000 */
[----:B------:R-:W-:Y:S02]  /*1930*/  FFMA.FTZ R26, R26, -c[0x0][0xd68], R26 ;  /* 0x80035a001a1a7a23 */ /* 0x000fe4000001001a */
[----:B------:R-:W-:Y:S02]  /*1940*/  FFMA.FTZ R44, R41, -c[0x0][0xd6c], R41 ;  /* 0x80035b00292c7a23 */ /* 0x000fe40000010029 */
[----:B------:R-:W-:Y:S02]  /*1950*/  FFMA.FTZ R37, R37, c[0x0][0xd68], R26 ;  /* 0x00035a0025257a23 */ /* 0x000fe4000001001a */
[----:B------:R-:W-:Y:S02]  /*1960*/  FFMA.FTZ R39, R39, c[0x0][0xd6c], R44 ;  /* 0x00035b0027277a23 */ /* 0x000fe4000001002c */
[----:B------:R-:W-:-:S02]  /*1970*/  FFMA.FTZ R45, R20, c[0x0][0xd8c], R45 ;  /* 0x00036300142d7a23 */ /* 0x000fc4000001002d */
[----:B------:R-:W-:Y:S02]  /*1980*/  FMUL.FTZ R44, R39, R22 ;  /* 0x00000016272c7220 */ /* 0x000fe40000410000 */
[----:B------:R-:W-:Y:S02]  /*1990*/  FMUL.FTZ R26, R37, R24 ;  /* 0x00000018251a7220 */ /* 0x000fe40000410000 */
[----:B------:R-:W-:Y:S02]  /*19a0*/  FMUL.FTZ R45, R18, R45 ;  /* 0x0000002d122d7220 */ /* 0x000fe40000410000 */
[----:B------:R-:W0:Y:S03]  /*19b0*/  MUFU.SQRT R44, R44 ;  /* 0x0000002c002c7308 */ /* 0x000e260000002000 */
[----:B------:R-:W-:-:S04]  /*19c0*/  F2FP.BF16.PACK_AB R45, RZ, R45 ;  /* 0x0000002dff2d723e */ /* 0x000fc800000010ff */
[----:B------:R-:W-:-:S05]  /*19d0*/  PRMT R45, RZ, 0x5410, R45 ;  /* 0x00005410ff2d7816 */ /* 0x000fca000000002d */
[----:B------:R-:W-:Y:S02]  /*19e0*/  FADD.FTZ R20, R20, -R45 ;  /* 0x8000002d14147221 */ /* 0x000fe40000010000 */
[----:B0-----:R-:W-:-:S03]  /*19f0*/  FADD.FTZ R41, R44, c[0x0][0xd7c] ;  /* 0x00035f002c297621 */ /* 0x001fc60000010000 */
[----:B------:R-:W-:Y:S01]  /*1a00*/  F2FP.BF16.PACK_AB R37, R37, R20 ;  /* 0x000000142525723e */ /* 0x000fe200000010ff */
[----:B------:R-:W-:Y:S02]  /*1a10*/  FFMA.FTZ R44, R43, -c[0x0][0xd68], R43 ;  /* 0x80035a002b2c7a23 */ /* 0x000fe4000001002b */
[----:B------:R-:W0:Y:S02]  /*1a20*/  MUFU.RCP R41, R41 ;  /* 0x0000002900297308 */ /* 0x000e240000001000 */
[----:B------:R-:W-:Y:S02]  /*1a30*/  FFMA.FTZ R21, R21, c[0x0][0xd68], R44 ;  /* 0x00035a0015157a23 */ /* 0x000fe4000001002c */
[----:B0-----:R-:W-:Y:S01]  /*1a40*/  FMUL.FTZ R25, R26, R41 ;  /* 0x000000291a197220 */ /* 0x001fe20000410000 */
[----:B------:R-:W-:Y:S01]  /*1a50*/  PRMT R41, RZ, 0x5410, R42 ;  /* 0x00005410ff297816 */ /* 0x000fe2000000002a */
[----:B------:R-:W-:Y:S02]  /*1a60*/  FMUL.FTZ R26, R43, R43 ;  /* 0x0000002b2b1a7220 */ /* 0x000fe40000410000 */
[----:B------:R-:W-:-:S02]  /*1a70*/  FFMA.FTZ R25, R34, c[0x0][0xd8c], R25 ;  /* 0x0003630022197a23 */ /* 0x000fc40000010019 */
[----:B------:R-:W-:Y:S02]  /*1a80*/  FFMA.FTZ R26, R26, -c[0x0][0xd6c], R26 ;  /* 0x80035b001a1a7a23 */ /* 0x000fe4000001001a */
[----:B------:R-:W-:Y:S02]  /*1a90*/  FMUL.FTZ R42, R28, R41 ;  /* 0x000000291c2a7220 */ /* 0x000fe40000410000 */
[----:B------:R-:W-:Y:S02]  /*1aa0*/  FFMA.FTZ R23, R23, c[0x0][0xd6c], R26 ;  /* 0x00035b0017177a23 */ /* 0x000fe4000001001a */
[----:B------:R-:W-:Y:S02]  /*1ab0*/  FMUL.FTZ R41, R21, R24 ;  /* 0x0000001815297220 */ /* 0x000fe40000410000 */
[----:B------:R-:W-:-:S06]  /*1ac0*/  FMUL.FTZ R45, R23, R22 ;  /* 0x00000016172d7220 */ /* 0x000fcc0000410000 */
[----:B------:R-:W0:Y:S02]  /*1ad0*/  MUFU.SQRT R45, R45 ;  /* 0x0000002d002d7308 */ /* 0x000e240000002000 */
[----:B0-----:R-:W-:Y:S01]  /*1ae0*/  FADD.FTZ R26, R45, c[0x0][0xd7c] ;  /* 0x00035f002d1a7621 */ /* 0x001fe20000010000 */
[----:B------:R-:W-:-:S05]  /*1af0*/  PRMT R45, RZ, 0x5410, R38 ;  /* 0x00005410ff2d7816 */ /* 0x000fca0000000026 */
[----:B------:R-:W0:Y:S02]  /*1b00*/  MUFU.RCP R26, R26 ;  /* 0x0000001a001a7308 */ /* 0x000e240000001000 */
[----:B0-----:R-:W-:Y:S02]  /*1b10*/  FMUL.FTZ R26, R41, R26 ;  /* 0x0000001a291a7220 */ /* 0x001fe40000410000 */
[C---:B------:R-:W-:Y:S02]  /*1b20*/  FMUL.FTZ R41, R42.reuse, R42 ;  /* 0x0000002a2a297220 */ /* 0x040fe40000410000 */
[----:B------:R-:W-:Y:S02]  /*1b30*/  FFMA.FTZ R42, R42, -c[0x0][0xd68], R42 ;  /* 0x80035a002a2a7a23 */ /* 0x000fe4000001002a */
[----:B------:R-:W-:Y:S01]  /*1b40*/  FFMA.FTZ R44, R41, -c[0x0][0xd6c], R41 ;  /* 0x80035b00292c7a23 */ /* 0x000fe20000010029 */
[----:B------:R-:W-:Y:S01]  /*1b50*/  PRMT R41, RZ, 0x5410, R40 ;  /* 0x00005410ff297816 */ /* 0x000fe20000000028 */
[----:B------:R-:W-:-:S04]  /*1b60*/  FFMA.FTZ R45, R45, c[0x0][0xd68], R42 ;  /* 0x00035a002d2d7a23 */ /* 0x000fc8000001002a */
[----:B------:R-:W-:Y:S02]  /*1b70*/  FFMA.FTZ R41, R41, c[0x0][0xd6c], R44 ;  /* 0x00035b0029297a23 */ /* 0x000fe4000001002c */
[----:B------:R-:W-:Y:S02]  /*1b80*/  FMUL.FTZ R24, R45, R24 ;  /* 0x000000182d187220 */ /* 0x000fe40000410000 */
[----:B------:R-:W-:-:S06]  /*1b90*/  FMUL.FTZ R22, R41, R22 ;  /* 0x0000001629167220 */ /* 0x000fcc0000410000 */
[----:B------:R-:W0:Y:S02]  /*1ba0*/  MUFU.SQRT R22, R22 ;  /* 0x0000001600167308 */ /* 0x000e240000002000 */
[----:B0-----:R-:W-:Y:S02]  /*1bb0*/  FADD.FTZ R40, R22, c[0x0][0xd7c] ;  /* 0x00035f0016287621 */ /* 0x001fe40000010000 */
[----:B------:R-:W-:-:S04]  /*1bc0*/  FMUL.FTZ R22, R18, R25 ;  /* 0x0000001912167220 */ /* 0x000fc80000410000 */
[----:B------:R-:W0:Y:S01]  /*1bd0*/  MUFU.RCP R43, R40 ;  /* 0x00000028002b7308 */ /* 0x000e220000001000 */
[----:B------:R-:W-:Y:S02]  /*1be0*/  F2FP.BF16.PACK_AB R25, R22, R39 ;  /* 0x000000271619723e */ /* 0x000fe400000010ff */
[----:B------:R-:W-:Y:S01]  /*1bf0*/  PRMT R39, R19, 0x7610, R39 ;  /* 0x0000761013277816 */ /* 0x000fe20000000027 */
[----:B0-----:R-:W-:Y:S02]  /*1c00*/  FMUL.FTZ R24, R24, R43 ;  /* 0x0000002b18187220 */ /* 0x001fe40000410000 */
[----:B------:R-:W-:Y:S02]  /*1c10*/  FFMA.FTZ R43, R27, c[0x0][0xd8c], R26 ;  /* 0x000363001b2b7a23 */ /* 0x000fe4000001001a */
[----:B------:R-:W-:Y:S02]  /*1c20*/  FFMA.FTZ R26, R36, c[0x0][0xd8c], R24 ;  /* 0x00036300241a7a23 */ /* 0x000fe40000010018 */
[----:B------:R-:W-:-:S02]  /*1c30*/  FMUL.FTZ R24, R18, R43 ;  /* 0x0000002b12187220 */ /* 0x000fc40000410000 */
[----:B------:R-:W-:-:S03]  /*1c40*/  FMUL.FTZ R26, R18, R26 ;  /* 0x0000001a121a7220 */ /* 0x000fc60000410000 */
[----:B------:R-:W-:Y:S02]  /*1c50*/  F2FP.BF16.PACK_AB R43, R24, R23 ;  /* 0x00000017182b723e */ /* 0x000fe400000010ff */
[----:B------:R-:W-:Y:S02]  /*1c60*/  PRMT R23, RZ, 0x7610, R25 ;  /* 0x00007610ff177816 */ /* 0x000fe40000000019 */
[----:B------:R-:W-:Y:S02]  /*1c70*/  F2FP.BF16.PACK_AB R41, R26, R41 ;  /* 0x000000291a29723e */ /* 0x000fe400000010ff */
[----:B------:R-:W-:Y:S01]  /*1c80*/  PRMT R18, RZ, 0x7610, R43 ;  /* 0x00007610ff127816 */ /* 0x000fe2000000002b */
[----:B------:R-:W-:Y:S01]  /*1c90*/  FADD.FTZ R34, R34, -R23 ;  /* 0x8000001722227221 */ /* 0x000fe20000010000 */
[----:B------:R-:W-:Y:S02]  /*1ca0*/  PRMT R23, RZ, 0x7610, R41 ;  /* 0x00007610ff177816 */ /* 0x000fe40000000029 */
[----:B------:R-:W-:Y:S01]  /*1cb0*/  PRMT R20, R41, 0x7610, R20 ;  /* 0x0000761029147816 */ /* 0x000fe20000000014 */
[----:B------:R-:W-:Y:S01]  /*1cc0*/  FADD.FTZ R18, R27, -R18 ;  /* 0x800000121b127221 */ /* 0x000fe20000010000 */
[----:B------:R-:W-:Y:S01]  /*1cd0*/  F2FP.BF16.PACK_AB R34, R21, R34 ;  /* 0x000000221522723e */ /* 0x000fe200000010ff */
[--C-:B------:R-:W-:Y:S01]  /*1ce0*/  FADD.FTZ R36, R36, -R23.reuse ;  /* 0x8000001724247221 */ /* 0x100fe20000010000 */
[----:B------:R-:W-:-:S02]  /*1cf0*/  PRMT R23, R19, 0x7632, R23 ;  /* 0x0000763213177816 */ /* 0x000fc40000000017 */
[----:B------:R-:W-:Y:S02]  /*1d00*/  F2FP.BF16.PACK_AB R18, R45, R18 ;  /* 0x000000122d12723e */ /* 0x000fe400000010ff */
[----:B------:R-:W-:Y:S02]  /*1d10*/  F2FP.BF16.PACK_AB R36, RZ, R36 ;  /* 0x00000024ff24723e */ /* 0x000fe400000010ff */
[C---:B------:R-:W-:Y:S02]  /*1d20*/  PRMT R27, R37.reuse, 0x7632, R27 ;  /* 0x00007632251b7816 */ /* 0x040fe4000000001b */
[----:B------:R-:W-:Y:S02]  /*1d30*/  PRMT R41, R37, 0x7610, R41 ;  /* 0x0000761025297816 */ /* 0x000fe40000000029 */
[C---:B------:R-:W-:Y:S02]  /*1d40*/  PRMT R24, R34.reuse, 0x7632, R24 ;  /* 0x0000763222187816 */ /* 0x040fe40000000018 */
[----:B------:R-:W-:-:S02]  /*1d50*/  PRMT R22, R34, 0x7610, R22 ;  /* 0x0000761022167816 */ /* 0x000fc40000000016 */
[C---:B------:R-:W-:Y:S02]  /*1d60*/  PRMT R26, R18.reuse, 0x7632, R26 ;  /* 0x00007632121a7816 */ /* 0x040fe4000000001a */
[----:B------:R-:W-:Y:S01]  /*1d70*/  PRMT R38, R18, 0x7610, R38 ;  /* 0x0000761012267816 */ /* 0x000fe20000000026 */
[----:B------:R-:W-:Y:S05]  /*1d80*/  BRA `(.L_x_88) ;  /* 0x0000062000007947 */ /* 0x000fea0003800000 */
.L_x_87:
[----:B------:R-:W-:Y:S02]  /*1d90*/  PRMT R19, RZ, 0x5410, R26 ;  /* 0x00005410ff137816 */ /* 0x000fe4000000001a */
[----:B------:R-:W-:Y:S02]  /*1da0*/  PRMT R22, RZ, 0x5410, R22 ;  /* 0x00005410ff167816 */ /* 0x000fe40000000016 */
[----:B------:R-:W-:Y:S01]  /*1db0*/  PRMT R45, RZ, 0x5410, R20 ;  /* 0x00005410ff2d7816 */ /* 0x000fe20000000014 */
[----:B------:R-:W-:Y:S01]  /*1dc0*/  FFMA.FTZ R24, R19, c[0x0][0xd8c], R24 ;  /* 0x0003630013187a23 */ /* 0x000fe20000010018 */
[----:B------:R-:W-:Y:S02]  /*1dd0*/  PRMT R34, RZ, 0x5410, R34 ;  /* 0x00005410ff227816 */ /* 0x000fe40000000022 */
[----:B------:R-:W-:Y:S01]  /*1de0*/  PRMT R27, RZ, 0x5410, R27 ;  /* 0x00005410ff1b7816 */ /* 0x000fe2000000001b */
[----:B------:R-:W-:Y:S01]  /*1df0*/  FMUL.FTZ R26, R24, R24 ;  /* 0x00000018181a7220 */ /* 0x000fe20000410000 */
[----:B------:R-:W-:-:S02]  /*1e00*/  PRMT R37, RZ, 0x5410, R37 ;  /* 0x00005410ff257816 */ /* 0x000fc40000000025 */
[----:B------:R-:W-:Y:S01]  /*1e10*/  PRMT R25, RZ, 0x5410, R25 ;  /* 0x00005410ff197816 */ /* 0x000fe20000000019 */
[----:B------:R-:W-:Y:S01]  /*1e20*/  FFMA.FTZ R43, R26, -c[0x0][0xd6c], R26 ;  /* 0x80035b001a2b7a23 */ /* 0x000fe2000001001a */
[----:B------:R-:W-:Y:S01]  /*1e30*/  PRMT R36, RZ, 0x5410, R36 ;  /* 0x00005410ff247816 */ /* 0x000fe20000000024 */
[----:B------:R-:W-:Y:S01]  /*1e40*/  FFMA.FTZ R26, R24, -c[0x0][0xd68], R24 ;  /* 0x80035a00181a7a23 */ /* 0x000fe20000010018 */
[----:B------:R-:W-:Y:S01]  /*1e50*/  PRMT R42, RZ, 0x5410, R42 ;  /* 0x00005410ff2a7816 */ /* 0x000fe2000000002a */
[----:B------:R-:W-:Y:S01]  /*1e60*/  FFMA.FTZ R43, R22, c[0x0][0xd6c], R43 ;  /* 0x00035b00162b7a23 */ /* 0x000fe2000001002b */
[----:B------:R-:W0:Y:S01]  /*1e70*/  MUFU.RCP R24, R32 ;  /* 0x0000002000187308 */ /* 0x000e220000001000 */
[----:B------:R-:W-:Y:S01]  /*1e80*/  FFMA.FTZ R26, R45, c[0x0][0xd68], R26 ;  /* 0x00035a002d1a7a23 */ /* 0x000fe2000001001a */
[----:B------:R-:W-:Y:S02]  /*1e90*/  PRMT R40, RZ, 0x5410, R40 ;  /* 0x00005410ff287816 */ /* 0x000fe40000000028 */
[----:B------:R-:W-:-:S02]  /*1ea0*/  PRMT R38, RZ, 0x5410, R38 ;  /* 0x00005410ff267816 */ /* 0x000fc40000000026 */
[C---:B------:R-:W-:Y:S02]  /*1eb0*/  F2FP.BF16.PACK_AB R20, R43.reuse, R26 ;  /* 0x0000001a2b14723e */ /* 0x040fe400000010ff */
[----:B------:R-:W1:Y:S01]  /*1ec0*/  MUFU.RCP R22, R30 ;  /* 0x0000001e00167308 */ /* 0x000e620000001000 */
[----:B0-----:R-:W-:Y:S02]  /*1ed0*/  FMUL.FTZ R26, R26, R24 ;  /* 0x000000181a1a7220 */ /* 0x001fe40000410000 */
[----:B-1----:R-:W-:-:S06]  /*1ee0*/  FMUL.FTZ R44, R43, R22 ;  /* 0x000000162b2c7220 */ /* 0x002fcc0000410000 */
[----:B------:R-:W0:Y:S02]  /*1ef0*/  MUFU.SQRT R44, R44 ;  /* 0x0000002c002c7308 */ /* 0x000e240000002000 */
[----:B0-----:R-:W-:Y:S01]  /*1f00*/  FADD.FTZ R45, R44, c[0x0][0xd7c] ;  /* 0x00035f002c2d7621 */ /* 0x001fe20000010000 */
[----:B------:R-:W-:-:S05]  /*1f10*/  PRMT R44, RZ, 0x5410, R39 ;  /* 0x00005410ff2c7816 */ /* 0x000fca0000000027 */
[----:B------:R-:W0:Y:S02]  /*1f20*/  MUFU.RCP R45, R45 ;  /* 0x0000002d002d7308 */ /* 0x000e240000001000 */
[----:B0-----:R-:W-:Y:S02]  /*1f30*/  FMUL.FTZ R43, R26, R45 ;  /* 0x0000002d1a2b7220 */ /* 0x001fe40000410000 */
[----:B------:R-:W-:Y:S02]  /*1f40*/  FMUL.FTZ R45, R27, c[0x0][0xd8c] ;  /* 0x000363001b2d7a20 */ /* 0x000fe40000410000 */
[----:B------:R-:W-:Y:S02]  /*1f50*/  FMUL.FTZ R43, R18, R43 ;  /* 0x0000002b122b7220 */ /* 0x000fe40000410000 */
[----:B------:R-:W-:Y:S02]  /*1f60*/  FFMA.FTZ R25, R28, R25, R45 ;  /* 0x000000191c197223 */ /* 0x000fe4000001002d */
[----:B------:R-:W-:Y:S01]  /*1f70*/  FMUL.FTZ R45, R36, c[0x0][0xd8c] ;  /* 0x00036300242d7a20 */ /* 0x000fe20000410000 */
[----:B------:R-:W-:-:S03]  /*1f80*/  F2FP.BF16.PACK_AB R43, RZ, R43 ;  /* 0x0000002bff2b723e */ /* 0x000fc600000010ff */
[----:B------:R-:W-:Y:S01]  /*1f90*/  FFMA.FTZ R42, R28, R42, R45 ;  /* 0x0000002a1c2a7223 */ /* 0x000fe2000001002d */
[----:B------:R-:W-:Y:S01]  /*1fa0*/  PRMT R26, RZ, 0x5410, R43 ;  /* 0x00005410ff1a7816 */ /* 0x000fe2000000002b */
[----:B------:R-:W-:Y:S02]  /*1fb0*/  FMUL.FTZ R43, R34, c[0x0][0xd8c] ;  /* 0x00036300222b7a20 */ /* 0x000fe40000410000 */
[----:B------:R-:W-:Y:S02]  /*1fc0*/  FFMA.FTZ R45, R42, -c[0x0][0xd68], R42 ;  /* 0x80035a002a2d7a23 */ /* 0x000fe4000001002a */
[----:B------:R-:W-:Y:S01]  /*1fd0*/  FADD.FTZ R19, R19, -R26 ;  /* 0x8000001a13137221 */ /* 0x000fe20000010000 */
[----:B------:R-:W-:Y:S01]  /*1fe0*/  PRMT R26, RZ, 0x5410, R41 ;  /* 0x00005410ff1a7816 */ /* 0x000fe20000000029 */
[----:B------:R-:W-:-:S04]  /*1ff0*/  FFMA.FTZ R45, R38, c[0x0][0xd68], R45 ;  /* 0x00035a00262d7a23 */ /* 0x000fc8000001002d */
[----:B------:R-:W-:-:S04]  /*2000*/  FFMA.FTZ R26, R28, R26, R43 ;  /* 0x0000001a1c1a7223 */ /* 0x000fc8000001002b */
[C---:B------:R-:W-:Y:S02]  /*2010*/  FMUL.FTZ R41, R26.reuse, R26 ;  /* 0x0000001a1a297220 */ /* 0x040fe40000410000 */
[----:B------:R-:W-:Y:S02]  /*2020*/  FFMA.FTZ R26, R26, -c[0x0][0xd68], R26 ;  /* 0x80035a001a1a7a23 */ /* 0x000fe4000001001a */
[----:B------:R-:W-:Y:S02]  /*2030*/  FFMA.FTZ R41, R41, -c[0x0][0xd6c], R41 ;  /* 0x80035b0029297a23 */ /* 0x000fe40000010029 */
[----:B------:R-:W-:Y:S02]  /*2040*/  FFMA.FTZ R26, R37, c[0x0][0xd68], R26 ;  /* 0x00035a00251a7a23 */ /* 0x000fe4000001001a */
[----:B------:R-:W-:Y:S02]  /*2050*/  FFMA.FTZ R39, R44, c[0x0][0xd6c], R41 ;  /* 0x00035b002c277a23 */ /* 0x000fe40000010029 */
[C---:B------:R-:W-:Y:S01]  /*2060*/  FMUL.FTZ R44, R26.reuse, R24 ;  /* 0x000000181a2c7220 */ /* 0x040fe20000410000 */
[----:B------:R-:W-:Y:S01]  /*2070*/  F2FP.BF16.PACK_AB R19, R26, R19 ;  /* 0x000000131a13723e */ /* 0x000fe200000010ff */
[----:B------:R-:W-:-:S06]  /*2080*/  FMUL.FTZ R43, R39, R22 ;  /* 0x00000016272b7220 */ /* 0x000fcc0000410000 */
[----:B------:R-:W0:Y:S02]  /*2090*/  MUFU.SQRT R43, R43 ;  /* 0x0000002b002b7308 */ /* 0x000e240000002000 */
[----:B0-----:R-:W-:Y:S02]  /*20a0*/  FADD.FTZ R41, R43, c[0x0][0xd7c] ;  /* 0x00035f002b297621 */ /* 0x001fe40000010000 */
[C---:B------:R-:W-:Y:S02]  /*20b0*/  FMUL.FTZ R43, R25.reuse, R25 ;  /* 0x00000019192b7220 */ /* 0x040fe40000410000 */
[----:B------:R-:W-:Y:S02]  /*20c0*/  FFMA.FTZ R25, R25, -c[0x0][0xd68], R25 ;  /* 0x80035a0019197a23 */ /* 0x000fe40000010019 */
[----:B------:R-:W0:Y:S01]  /*20d0*/  MUFU.RCP R41, R41 ;  /* 0x0000002900297308 */ /* 0x000e220000001000 */
[----:B------:R-:W-:Y:S02]  /*20e0*/  FFMA.FTZ R43, R43, -c[0x0][0xd6c], R43 ;  /* 0x80035b002b2b7a23 */ /* 0x000fe4000001002b */
[----:B0-----:R-:W-:Y:S01]  /*20f0*/  FMUL.FTZ R37, R44, R41 ;  /* 0x000000292c257220 */ /* 0x001fe20000410000 */
[----:B------:R-:W-:-:S05]  /*2100*/  PRMT R44, RZ, 0x5410, R23 ;  /* 0x00005410ff2c7816 */ /* 0x000fca0000000017 */
[----:B------:R-:W-:Y:S01]  /*2110*/  FFMA.FTZ R23, R44, c[0x0][0xd6c], R43 ;  /* 0x00035b002c177a23 */ /* 0x000fe2000001002b */
[----:B------:R-:W-:-:S03]  /*2120*/  PRMT R44, RZ, 0x5410, R21 ;  /* 0x00005410ff2c7816 */ /* 0x000fc60000000015 */
[----:B------:R-:W-:Y:S02]  /*2130*/  FMUL.FTZ R43, R23, R22 ;  /* 0x00000016172b7220 */ /* 0x000fe40000410000 */
[----:B------:R-:W-:-:S04]  /*2140*/  FFMA.FTZ R21, R44, c[0x0][0xd68], R25 ;  /* 0x00035a002c157a23 */ /* 0x000fc80000010019 */
[----:B------:R-:W0:Y:S01]  /*2150*/  MUFU.SQRT R43, R43 ;  /* 0x0000002b002b7308 */ /* 0x000e220000002000 */
[-C--:B------:R-:W-:Y:S02]  /*2160*/  FMUL.FTZ R44, R21, R24.reuse ;  /* 0x00000018152c7220 */ /* 0x080fe40000410000 */
[----:B------:R-:W-:Y:S02]  /*2170*/  FMUL.FTZ R24, R45, R24 ;  /* 0x000000182d187220 */ /* 0x000fe40000410000 */
[----:B0-----:R-:W-:Y:S02]  /*2180*/  FADD.FTZ R41, R43, c[0x0][0xd7c] ;  /* 0x00035f002b297621 */ /* 0x001fe40000010000 */
[----:B------:R-:W-:-:S04]  /*2190*/  FMUL.FTZ R43, R42, R42 ;  /* 0x0000002a2a2b7220 */ /* 0x000fc80000410000 */
[----:B------:R-:W0:Y:S02]  /*21a0*/  MUFU.RCP R41, R41 ;  /* 0x0000002900297308 */ /* 0x000e240000001000 */
[----:B0-----:R-:W-:Y:S02]  /*21b0*/  FMUL.FTZ R25, R44, R41 ;  /* 0x000000292c197220 */ /* 0x001fe40000410000 */
[----:B------:R-:W-:-:S04]  /*21c0*/  FFMA.FTZ R41, R43, -c[0x0][0xd6c], R43 ;  /* 0x80035b002b297a23 */ /* 0x000fc8000001002b */
[----:B------:R-:W-:-:S04]  /*21d0*/  FFMA.FTZ R41, R40, c[0x0][0xd6c], R41 ;  /* 0x00035b0028297a23 */ /* 0x000fc80000010029 */
[----:B------:R-:W-:Y:S02]  /*21e0*/  FMUL.FTZ R40, R41, R22 ;  /* 0x0000001629287220 */ /* 0x000fe40000410000 */
[----:B------:R-:W-:-:S04]  /*21f0*/  FMUL.FTZ R22, R18, R37 ;  /* 0x0000002512167220 */ /* 0x000fc80000410000 */
[----:B------:R-:W0:Y:S02]  /*2200*/  MUFU.SQRT R40, R40 ;  /* 0x0000002800287308 */ /* 0x000e240000002000 */
[----:B0-----:R-:W-:-:S06]  /*2210*/  FADD.FTZ R44, R40, c[0x0][0xd7c] ;  /* 0x00035f00282c7621 */ /* 0x001fcc0000010000 */
[----:B------:R-:W0:Y:S02]  /*2220*/  MUFU.RCP R43, R44 ;  /* 0x0000002c002b7308 */ /* 0x000e240000001000 */
[----:B0-----:R-:W-:Y:S02]  /*2230*/  FMUL.FTZ R43, R24, R43 ;  /* 0x0000002b182b7220 */ /* 0x001fe40000410000 */
[----:B------:R-:W-:Y:S01]  /*2240*/  FMUL.FTZ R24, R18, R25 ;  /* 0x0000001912187220 */ /* 0x000fe20000410000 */
[----:B------:R-:W-:Y:S01]  /*2250*/  F2FP.BF16.PACK_AB R25, R22, R39 ;  /* 0x000000271619723e */ /* 0x000fe200000010ff */
[----:B------:R-:W-:Y:S01]  /*2260*/  FMUL.FTZ R18, R18, R43 ;  /* 0x0000002b12127220 */ /* 0x000fe20000410000 */
[----:B------:R-:W-:Y:S02]  /*2270*/  PRMT R39, R20, 0x7610, R39 ;  /* 0x0000761014277816 */ /* 0x000fe40000000027 */
[----:B------:R-:W-:Y:S02]  /*2280*/  F2FP.BF16.PACK_AB R43, R24, R23 ;  /* 0x00000017182b723e */ /* 0x000fe400000010ff */
[----:B------:R-:W-:-:S02]  /*2290*/  PRMT R23, RZ, 0x7610, R25 ;  /* 0x00007610ff177816 */ /* 0x000fc40000000019 */
[----:B------:R-:W-:Y:S02]  /*22a0*/  F2FP.BF16.PACK_AB R41, R18, R41 ;  /* 0x000000291229723e */ /* 0x000fe400000010ff */
[----:B------:R-:W-:Y:S01]  /*22b0*/  PRMT R18, RZ, 0x7610, R43 ;  /* 0x00007610ff127816 */ /* 0x000fe2000000002b */
[----:B------:R-:W-:Y:S01]  /*22c0*/  FADD.FTZ R34, R34, -R23 ;  /* 0x8000001722227221 */ /* 0x000fe20000010000 */
[----:B------:R-:W-:-:S03]  /*22d0*/  PRMT R23, RZ, 0x7610, R41 ;  /* 0x00007610ff177816 */ /* 0x000fc60000000029 */
[----:B------:R-:W-:Y:S01]  /*22e0*/  FADD.FTZ R18, R27, -R18 ;  /* 0x800000121b127221 */ /* 0x000fe20000010000 */
[----:B------:R-:W-:Y:S01]  /*22f0*/  F2FP.BF16.PACK_AB R34, R21, R34 ;  /* 0x000000221522723e */ /* 0x000fe200000010ff */
[--C-:B------:R-:W-:Y:S01]  /*2300*/  FADD.FTZ R36, R36, -R23.reuse ;  /* 0x8000001724247221 */ /* 0x100fe20000010000 */
[----:B------:R-:W-:Y:S02]  /*2310*/  PRMT R23, R20, 0x7632, R23 ;  /* 0x0000763214177816 */ /* 0x000fe40000000017 */
[----:B------:R-:W-:Y:S02]  /*2320*/  F2FP.BF16.PACK_AB R18, R45, R18 ;  /* 0x000000122d12723e */ /* 0x000fe400000010ff */
[----:B------:R-:W-:Y:S02]  /*2330*/  PRMT R20, R41, 0x7610, R20 ;  /* 0x0000761029147816 */ /* 0x000fe40000000014 */
[----:B------:R-:W-:Y:S02]  /*2340*/  F2FP.BF16.PACK_AB R36, RZ, R36 ;  /* 0x00000024ff24723e */ /* 0x000fe400000010ff */
[----:B------:R-:W-:-:S02]  /*2350*/  PRMT R27, R19, 0x7632, R27 ;  /* 0x00007632131b7816 */ /* 0x000fc4000000001b */
[----:B------:R-:W-:Y:S02]  /*2360*/  PRMT R41, R19, 0x7610, R41 ;  /* 0x0000761013297816 */ /* 0x000fe40000000029 */
[C---:B------:R-:W-:Y:S02]  /*2370*/  PRMT R24, R34.reuse, 0x7632, R24 ;  /* 0x0000763222187816 */ /* 0x040fe40000000018 */
[----:B------:R-:W-:Y:S02]  /*2380*/  PRMT R22, R34, 0x7610, R22 ;  /* 0x0000761022167816 */ /* 0x000fe40000000016 */
[C---:B------:R-:W-:Y:S02]  /*2390*/  PRMT R26, R18.reuse, 0x7632, R26 ;  /* 0x00007632121a7816 */ /* 0x040fe4000000001a */
[----:B------:R-:W-:Y:S02]  /*23a0*/  PRMT R38, R18, 0x7610, R38 ;  /* 0x0000761012267816 */ /* 0x000fe40000000026 */
.L_x_88:
[----:B------:R-:W-:Y:S02]  /*23b0*/  PRMT R37, RZ, 0x5410, R41 ;  /* 0x00005410ff257816 */ /* 0x000fe40000000029 */
[----:B------:R-:W-:-:S02]  /*23c0*/  PRMT R34, RZ, 0x5410, R22 ;  /* 0x00005410ff227816 */ /* 0x000fc40000000016 */
[----:B------:R-:W-:Y:S02]  /*23d0*/  PRMT R21, RZ, 0x5410, R38 ;  /* 0x00005410ff157816 */ /* 0x000fe40000000026 */
[----:B------:R-:W-:Y:S01]  /*23e0*/  PRMT R45, RZ, 0x5410, R36 ;  /* 0x00005410ff2d7816 */ /* 0x000fe20000000024 */
[----:B------:R-:W0:Y:S01]  /*23f0*/  F2F.F16.F32 R37, R37 ;  /* 0x0000002500257304 */ /* 0x000e220000200800 */
[----:B------:R-:W-:-:S05]  /*2400*/  IADD3 R18, P1, R8, R31, RZ ;  /* 0x0000001f08127210 */ /* 0x000fca0007f3e0ff */
[----:B------:R-:W-:Y:S02]  /*2410*/  IMAD.X R19, R9, 0x1, R29, P1 ;  /* 0x0000000109137824 */ /* 0x000fe400008e061d */
[----:B------:R-:W1:Y:S08]  /*2420*/  F2F.F16.F32 R34, R34 ;  /* 0x0000002200227304 */ /* 0x000e700000200800 */
[----:B------:R-:W2:Y:S08]  /*2430*/  F2F.F16.F32 R21, R21 ;  /* 0x0000001500157304 */ /* 0x000eb00000200800 */
[----:B------:R-:W3:Y:S01]  /*2440*/  F2F.F16.F32 R45, R45 ;  /* 0x0000002d002d7304 */ /* 0x000ee20000200800 */
[----:B------:R-:W-:Y:S05]  /*2450*/  @!P0 BRA `(.L_x_89) ;  /* 0x0000019000008947 */ /* 0x000fea0003800000 */
[----:B01----:R-:W-:Y:S01]  /*2460*/  PRMT R29, R24, 0x5410, R26 ;  /* 0x00005410181d7816 */ /* 0x003fe2000000001a */
[----:B---3--:R-:W-:Y:S01]  /*2470*/  IMAD.U32 R45, R45, 0x10000, RZ ;  /* 0x000100002d2d7824 */ /* 0x008fe200078e00ff */
[----:B------:R-:W-:Y:S01]  /*2480*/  LOP3.LUT R24, R22, 0xffff, RZ, 0xc0, !PT ;  /* 0x0000ffff16187812 */ /* 0x000fe200078ec0ff */
[----:B------:R-:W-:Y:S01]  /*2490*/  ULDC.64 UR4, c[0x0][0x118] ;  /* 0x0000460000047ab9 */ /* 0x000fe20000000a00 */
[----:B------:R-:W-:Y:S01]  /*24a0*/  LOP3.LUT R22, R27, 0xffff, RZ, 0xc0, !PT ;  /* 0x0000ffff1b167812 */ /* 0x000fe200078ec0ff */
[----:B------:R-:W-:Y:S01]  /*24b0*/  IMAD.WIDE.U32 R26, R34, 0x10000, RZ ;  /* 0x00010000221a7825 */ /* 0x000fe200078e00ff */
[----:B------:R-:W-:-:S02]  /*24c0*/  PRMT R31, R38, 0x5410, R36 ;  /* 0x00005410261f7816 */ /* 0x000fc40000000024 */
[----:B------:R-:W-:Y:S01]  /*24d0*/  LOP3.LUT R36, R25, 0xffff, RZ, 0xc0, !PT ;  /* 0x0000ffff19247812 */ /* 0x000fe200078ec0ff */
[----:B------:R-:W-:Y:S01]  /*24e0*/  IMAD.WIDE.U32 R24, R24, 0x10000, RZ ;  /* 0x0001000018187825 */ /* 0x000fe200078e00ff */
[----:B------:R-:W-:Y:S02]  /*24f0*/  PRMT R43, R43, 0x5410, R20 ;  /* 0x000054102b2b7816 */ /* 0x000fe40000000014 */
[----:B--2---:R-:W-:Y:S01]  /*2500*/  LOP3.LUT R27, R27, R45, R21, 0xfe, !PT ;  /* 0x0000002d1b1b7212 */ /* 0x004fe200078efe15 */
[----:B------:R-:W-:Y:S01]  /*2510*/  IMAD.WIDE.U32 R20, R22, 0x10000, RZ ;  /* 0x0001000016147825 */ /* 0x000fe200078e00ff */
[----:B------:R-:W-:Y:S02]  /*2520*/  LOP3.LUT R26, R26, R37, RZ, 0xfc, !PT ;  /* 0x000000251a1a7212 */ /* 0x000fe400078efcff */
[----:B------:R-:W-:Y:S01]  /*2530*/  LOP3.LUT R25, R31, R25, RZ, 0xfc, !PT ;  /* 0x000000191f197212 */ /* 0x000fe200078efcff */
[----:B------:R-:W-:Y:S01]  /*2540*/  IMAD.WIDE.U32 R36, R36, 0x10000, RZ ;  /* 0x0001000024247825 */ /* 0x000fe200078e00ff */
[----:B------:R-:W-:-:S02]  /*2550*/  LOP3.LUT R24, R24, 0xffff, R41, 0xf8, !PT ;  /* 0x0000ffff18187812 */ /* 0x000fc400078ef829 */
        /* <DEDUP_REMOVED lines=9> */
.L_x_89:
[C---:B01----:R-:W-:Y:S01]  /*25f0*/  IADD3 R40, R0.reuse, 0x1, RZ ;  /* 0x0000000100287810 */ /* 0x043fe20007ffe0ff */
[----:B------:R-:W-:Y:S01]  /*2600*/  ULDC.64 UR4, c[0x0][0x118] ;  /* 0x0000460000047ab9 */ /* 0x000fe20000000a00 */
[----:B------:R-:W-:-:S02]  /*2610*/  ISETP.GE.AND P1, PT, R0, R33, PT ;  /* 0x000000210000720c */ /* 0x000fc40003f26270 */
[----:B------:R-:W-:Y:S02]  /*2620*/  ISETP.GE.AND P2, PT, R40, R33, PT ;  /* 0x000000212800720c */ /* 0x000fe40003f46270 */
[----:B------:R-:W-:-:S04]  /*2630*/  IADD3 R40, R0, 0x2, RZ ;  /* 0x0000000200287810 */ /* 0x000fc80007ffe0ff */
        /* <DEDUP_REMOVED lines=14> */
[----:B--2---:R0:W-:Y:S04]  /*2720*/  @!P3 STG.E.U16 [R18.64+0x4], R21 ;  /* 0x000004151200b986 */ /* 0x0041e8000c101504 */
[----:B------:R0:W-:Y:S04]  /*2730*/  @!P4 STG.E.U16 [R6.64+0x6], R36 ;  /* 0x000006240600c986 */ /* 0x0001e8000c101504 */
[----:B------:R0:W-:Y:S04]  /*2740*/  @!P4 STG.E.U16 [R4.64+0x6], R26 ;  /* 0x0000061a0400c986 */ /* 0x0001e8000c101504 */
[----:B------:R0:W-:Y:S04]  /*2750*/  @!P4 STG.E.U16 [R2.64+0x6], R20 ;  /* 0x000006140200c986 */ /* 0x0001e8000c101504 */
[----:B---3--:R0:W-:Y:S02]  /*2760*/  @!P4 STG.E.U16 [R18.64+0x6], R45 ;  /* 0x0000062d1200c986 */ /* 0x0081e4000c101504 */
.L_x_90:
[----:B0-----:R-:W-:-:S04]  /*2770*/  IMAD.MOV.U32 R3, RZ, RZ, c[0x0][0x0] ;  /* 0x00000000ff037624 */ /* 0x001fc800078e00ff */
[----:B------:R-:W-:-:S05]  /*2780*/  IMAD R0, R3, 0x4, R0 ;  /* 0x0000000403007824 */ /* 0x000fca00078e0200 */
[----:B------:R-:W-:-:S13]  /*2790*/  ISETP.GE.AND P1, PT, R0, R33, PT ;  /* 0x000000210000720c */ /* 0x000fda0003f26270 */
[----:B------:R-:W-:Y:S01]  /*27a0*/  @P1 CALL.REL.NOINC `(.L_x_91) ;  /* 0x0000001000001944 */ /* 0x000fe20003c00000 */
[----:B------:R-:W-:Y:S05]  /*27b0*/  BRA `(.L_x_92) ;  /* 0xffffeaf000007947 */ /* 0x000fea000383ffff */
.L_x_91:
[----:B------:R-:W-:Y:S05]  /*27c0*/  EXIT ;  /* 0x000000000000794d */ /* 0x000fea0003800000 */
        .type           $_Z25multi_tensor_apply_kernelI18TensorListMetadataILi5EE25DistAdamCapturableFunctorIN3c108BFloat16ES4_NS3_4HalfEEJPfffPiifS7_10adamMode_tfEEvlPViT_T0_DpT1_$__internal_accurate_pow,@function
        .size           $_Z25multi_tensor_apply_kernelI18TensorListMetadataILi5EE25DistAdamCapturableFunctorIN3c108BFloat16ES4_NS3_4HalfEEJPfffPiifS7_10adamMode_tfEEvlPViT_T0_DpT1_$__internal_accurate_pow,(.L_x_940 - $_Z25multi_tensor_apply_kernelI18TensorListMetadataILi5EE25DistAdamCapturableFunctorIN3c108BFloat16ES4_NS3_4HalfEEJPfffPiifS7_10adamMode_tfEEvlPViT_T0_DpT1_$__internal_accurate_pow)
$_Z25multi_tensor_apply_kernelI18TensorListMetadataILi5EE25DistAdamCapturableFunctorIN3c108BFloat16ES4_NS3_4HalfEEJPfffPiifS7_10adamMode_tfEEvlPViT_T0_DpT1_$__internal_accurate_pow:
        /* <DEDUP_REMOVED lines=127> */
.L_x_93:
[----:B-1----:R-:W-:Y:S01]  /*2fc0*/  DSETP.NEU.AND P1, PT, |R16|, +INF , PT ;  /* 0x7ff000001000742a */ /* 0x002fe20003f2d200 */
[----:B------:R-:W-:-:S03]  /*2fd0*/  IMAD.MOV.U32 R7, RZ, RZ, 0x0 ;  /* 0x00000000ff077424 */ /* 0x000fc600078e00ff */
[----:B------:R-:W1:-:S06]  /*2fe0*/  DADD R8, R8, -R14 ;  /* 0x0000000008087229 */ /* 0x000e4c000000080e */
[----:B-1----:R-:W1:-:S06]  /*2ff0*/  DADD R8, R10, R8 ;  /* 0x000000000a087229 */ /* 0x002e4c0000000008 */
[----:B-1----:R1:W2:Y:S01]  /*3000*/  @P1 DFMA R16, R8, R16, R16 ;  /* 0x000000100810122b */ /* 0x0022a20000000010 */
[----:B------:R-:W-:Y:S10]  /*3010*/  RET.REL.NODEC R6 `(_Z25multi_tensor_apply_kernelI18TensorListMetadataILi5EE25DistAdamCapturableFunctorIN3c108BFloat16ES4_NS3_4HalfEEJPfffPiifS7_10adamMode_tfEEvlPViT_T0_DpT1_) ;  /* 0xffffcfe006007950 */ /* 0x000ff40003c3ffff */
.L_x_94:
        /* <DEDUP_REMOVED lines=14> */
.L_x_940:


//--------------------- .text._Z25multi_tensor_apply_kernelI18TensorListMetadataILi5EE25DistAdamCapturableFunctorIN3c108BFloat16ES4_fEJPfffPiifS6_10adamMode_tfEEvlPViT_T0_DpT1_ --------------------------
	.section	.text._Z25multi_tensor_apply_kernelI18TensorListMetadataILi5EE25DistAdamCapturableFunctorIN3c108BFloat16ES4_fEJPfffPiifS6_10adamMode_tfEEvlPViT_T0_DpT1_,"ax",@progbits
	.sectioninfo	@"SHI_REGISTERS=48"
	.align	128
        .global         _Z25multi_tensor_apply_kernelI18TensorListMetadataILi5EE25DistAdamCapturableFunctorIN3c108BFloat16ES4_fEJPfffPiifS6_10adamMode_tfEEvlPViT_T0_DpT1_
        .type           _Z25multi_tensor_apply_kernelI18TensorListMetadataILi5EE25DistAdamCapturableFunctorIN3c108BFloat16ES4_fEJPfffPiifS6_10adamMode_tfEEvlPViT_T0_DpT1_,@function
        .size           _Z25multi_tensor_apply_kernelI18TensorListMetadataILi5EE25DistAdamCapturableFunctorIN3c108BFloat16ES4_fEJPfffPiifS6_10adamMode_tfEEvlPViT_T0_DpT1_,(.L_x_941 - _Z25multi_tensor_apply_kernelI18TensorListMetadataILi5EE25DistAdamCapturableFunctorIN3c108BFloat16ES4_fEJPfffPiifS6_10adamMode_tfEEvlPViT_T0_DpT1_)
        .other          _Z25multi_tensor_apply_kernelI18TensorListMetadataILi5EE25DistAdamCapturableFunctorIN3c108BFloat16ES4_fEJPfffPiifS6_10adamMode_tfEEvlPViT_T0_DpT1_,@"STO_CUDA_ENTRY STV_DEFAULT"
_Z25multi_tensor_apply_kernelI18TensorListMetadataILi5EE25DistAdamCapturableFunctorIN3c108BFloat16ES4_fEJPfffPiifS6_10adamMode_tfEEvlPViT_T0_DpT1_:
.text._Z25multi_tensor_apply_kernelI18TensorListMetadataILi5EE25DistAdamCapturableFunctorIN3c108BFloat16ES4_fEJPfffPiifS6_10adamMode_tfEEvlPViT_T0_DpT1_:
        /* <DEDUP_REMOVED lines=23> */
.L_x_95:
        /* <DEDUP_REMOVED lines=22> */
.L_x_96:
        /* <DEDUP_REMOVED lines=22> */
.L_x_97:
        /* <DEDUP_REMOVED lines=22> */
.L_x_98:
        /* <DEDUP_REMOVED lines=32> */
[----:B------:R-:W-:Y:S05]  /*0790*/  CALL.REL.NOINC `($_Z25multi_tensor_apply_kernelI18TensorListMetadataILi5EE25DistAdamCapturableFunctorIN3c108BFloat16ES4_fEJPfffPiifS6_10adamMode_tfEEvlPViT_T0_DpT1_$__internal_accurate_pow) ;  /* 0x00001ff000007944 */ /* 0x000fea0003c00000 */
        /* <DEDUP_REMOVED lines=22> */
.L_x_100:
[----:B------:R-:W-:Y:S01]  /*0900*/  ISETP.GE.AND P2, PT, R5, RZ, PT ;  /* 0x000000ff0500720c */ /* 0x000fe20003f46270 */
[----:B------:R-:W2:Y:S01]  /*0910*/  DSETP.NEU.AND P1, PT, |R4|, 0.5, !P0 ;  /* 0x3fe000000400742a */ /* 0x000ea2000472d200 */
[----:B------:R-:W-:-:S05]  /*0920*/  IMAD.MOV.U32 R2, RZ, RZ, RZ ;  /* 0x000000ffff027224 */ /* 0x000fca00078e00ff */
[----:B-12---:R-:W-:-:S06]  /*0930*/  SEL R3, R9, RZ, P1 ;  /* 0x000000ff09037207 */ /* 0x006fcc0000800000 */
[----:B------:R-:W-:Y:S02]  /*0940*/  @!P2 LOP3.LUT R3, R3, 0x7ff00000, RZ, 0xfc, !PT ;  /* 0x7ff000000303a812 */ /* 0x000fe400078efcff */
.L_x_101:
        /* <DEDUP_REMOVED lines=17> */
.L_x_104:
        /* <DEDUP_REMOVED lines=10> */
.L_x_103:
[----:B------:R1:W2:-:S04]  /*0b00*/  DADD R2, R4, R8 ;  /* 0x0000000004027229 */ /* 0x0002880000000008 */
.L_x_102:
        /* <DEDUP_REMOVED lines=8> */
[----:B--2---:R-:W-:Y:S05]  /*0b90*/  CALL.REL.NOINC `($_Z25multi_tensor_apply_kernelI18TensorListMetadataILi5EE25DistAdamCapturableFunctorIN3c108BFloat16ES4_fEJPfffPiifS6_10adamMode_tfEEvlPViT_T0_DpT1_$__internal_accurate_pow) ;  /* 0x00001bf000007944 */ /* 0x004fea0003c00000 */
        /* <DEDUP_REMOVED lines=19> */
.L_x_105:
[----:B------:R-:W-:Y:S01]  /*0cd0*/  ISETP.GE.AND P1, PT, R5, RZ, PT ;  /* 0x000000ff0500720c */ /* 0x000fe20003f26270 */
[----:B------:R-:W3:Y:S01]  /*0ce0*/  DSETP.NEU.AND P0, PT, |R4|, 0.5, !P0 ;  /* 0x3fe000000400742a */ /* 0x000ee2000470d200 */
[----:B------:R-:W-:-:S05]  /*0cf0*/  IMAD.MOV.U32 R6, RZ, RZ, RZ ;  /* 0x000000ffff067224 */ /* 0x000fca00078e00ff */
[----:B--23--:R-:W-:Y:S02]  /*0d00*/  SEL R7, R11, RZ, P0 ;  /* 0x000000ff0b077207 */ /* 0x00cfe40000000000 */
[----:B------:R-:W-:-:S04]  /*0d10*/  SEL R24, RZ, 0x1, !P0 ;  /* 0x00000001ff187807 */ /* 0x000fc80004000000 */
[----:B------:R-:W-:Y:S02]  /*0d20*/  @!P1 LOP3.LUT R7, R7, 0x7ff00000, RZ, 0xfc, !PT ;  /* 0x7ff0000007079812 */ /* 0x000fe400078efcff */
.L_x_106:
        /* <DEDUP_REMOVED lines=17> */
.L_x_109:
        /* <DEDUP_REMOVED lines=11> */
.L_x_108:
[----:B------:R1:W2:-:S06]  /*0ef0*/  DADD R6, R4, R10 ;  /* 0x0000000004067229 */ /* 0x00028c000000000a */
.L_x_107:
        /* <DEDUP_REMOVED lines=14> */
.L_x_99:
[----:B------:R-:W2:Y:S01]  /*0fe0*/  S2R R3, SR_CTAID.X ;  /* 0x0000000000037919 */ /* 0x000ea20000002500 */
[----:B------:R-:W-:Y:S01]  /*0ff0*/  IMAD.MOV.U32 R0, RZ, RZ, 0x4 ;  /* 0x00000004ff007424 */ /* 0x000fe200078e00ff */
[----:B------:R-:W-:Y:S01]  /*1000*/  ULDC.64 UR4, c[0x0][0x118] ;  /* 0x0000460000047ab9 */ /* 0x000fe20000000a00 */
[----:B-1----:R-:W-:Y:S02]  /*1010*/  IMAD.MOV.U32 R5, RZ, RZ, 0x8 ;  /* 0x00000008ff057424 */ /* 0x002fe400078e00ff */
[----:B------:R-:W-:Y:S02]  /*1020*/  IMAD.MOV.U32 R28, RZ, RZ, c[0x0][0xd60] ;  /* 0x00035800ff1c7624 */ /* 0x000fe400078e00ff */
[----:B------:R-:W-:-:S05]  /*1030*/  IMAD.MOV.U32 R29, RZ, RZ, c[0x0][0xd64] ;  /* 0x00035900ff1d7624 */ /* 0x000fca00078e00ff */
[----:B------:R1:W5:Y:S01]  /*1040*/  LDG.E R28, [R28.64] ;  /* 0x000000041c1c7981 */ /* 0x000362000c1e1900 */
[----:B--2---:R-:W2:Y:S01]  /*1050*/  LDC.U8 R2, c[0x0][R3+0x710] ;  /* 0x0001c40003027b82 */ /* 0x004ea20000000000 */
[----:B------:R-:W-:-:S07]  /*1060*/  IMAD R0, R3, R0, c[0x2][0x8] ;  /* 0x0080020003007624 */ /* 0x000fce00078e0200 */
[----:B------:R-:W3:Y:S01]  /*1070*/  LDC R0, c[0x0][R0+0x840] ;  /* 0x0002100000007b82 */ /* 0x000ee20000000800 */
[----:B--2---:R-:W-:Y:S02]  /*1080*/  IMAD R4, R2, R5, c[0x2][0x8] ;  /* 0x0080020002047624 */ /* 0x004fe400078e0205 */
[----:B------:R-:W2:Y:S05]  /*1090*/  S2R R5, SR_TID.X ;  /* 0x0000000000057919 */ /* 0x000eaa0000002100 */
[----:B------:R-:W4:Y:S01]  /*10a0*/  LDC R2, c[0x0][R4+0x610] ;  /* 0x0001840004027b82 */ /* 0x000f220000000800 */
[----:B---3--:R-:W-:-:S07]  /*10b0*/  IMAD R31, R0, c[0x0][0x160], RZ ;  /* 0x00005800001f7a24 */ /* 0x008fce00078e02ff */
[----:B------:R3:W0:Y:S08]  /*10c0*/  LDC.64 R14, c[0x0][R4+0x160] ;  /* 0x00005800040e7b82 */ /* 0x0006300000000a00 */
[----:B0-----:R3:W0:Y:S01]  /*10d0*/  LDC.64 R12, c[0x0][R4+0x250] ;  /* 0x00009400040c7b82 */ /* 0x0016220000000a00 */
[----:B--2---:R-:W-:Y:S01]  /*10e0*/  IMAD.SHL.U32 R0, R5, 0x4, RZ ;  /* 0x0000000405007824 */ /* 0x004fe200078e00ff */
[----:B------:R-:W-:Y:S01]  /*10f0*/  PRMT R5, RZ, 0x7610, R5 ;  /* 0x00007610ff057816 */ /* 0x000fe20000000005 */
[----:B----4-:R-:W-:-:S05]  /*1100*/  IMAD.IADD R2, R2, 0x1, -R31 ;  /* 0x0000000102027824 */ /* 0x010fca00078e0a1f */
[----:B------:R3:W2:Y:S01]  /*1110*/  LDC.64 R10, c[0x0][R4+0x340] ;  /* 0x0000d000040a7b82 */ /* 0x0006a20000000a00 */
[----:B-1----:R-:W-:-:S07]  /*1120*/  IMNMX R29, R2, c[0x0][0x160], PT ;  /* 0x00005800021d7a17 */ /* 0x002fce0003800200 */
[----:B------:R3:W1:Y:S01]  /*1130*/  LDC.64 R8, c[0x0][R4+0x430] ;  /* 0x00010c0004087b82 */ /* 0x0006620000000a00 */
[----:B------:R-:W-:Y:S02]  /*1140*/  LOP3.LUT P0, RZ, R29, 0x3, RZ, 0xc0, !PT ;  /* 0x000000031dff7812 */ /* 0x000fe4000780c0ff */
[----:B------:R-:W-:-:S05]  /*1150*/  ISETP.GE.AND P2, PT, R0, R29, PT ;  /* 0x0000001d0000720c */ /* 0x000fca0003f46270 */
[----:B------:R3:W4:Y:S06]  /*1160*/  LDC.64 R2, c[0x0][R4+0x520] ;  /* 0x0001480004027b82 */ /* 0x00072c0000000a00 */
[----:B------:R-:W-:Y:S05]  /*1170*/  @P0 BRA `(.L_x_110) ;  /* 0x0000010000000947 */ /* 0x000fea0003800000 */
[----:B0-----:R-:W-:-:S04]  /*1180*/  IMAD.SHL.U32 R7, R31, 0x2, RZ ;  /* 0x000000021f077824 */ /* 0x001fc800078e00ff */
[--C-:B------:R-:W-:Y:S02]  /*1190*/  IMAD.IADD R6, R14, 0x1, R7.reuse ;  /* 0x000000010e067824 */ /* 0x100fe400078e0207 */
[----:B---3--:R-:W-:-:S03]  /*11a0*/  IMAD.IADD R4, R12, 0x1, R7 ;  /* 0x000000010c047824 */ /* 0x008fc600078e0207 */
[----:B------:R-:W-:Y:S02]  /*11b0*/  LOP3.LUT P0, RZ, R6, 0x7, RZ, 0xc0, !PT ;  /* 0x0000000706ff7812 */ /* 0x000fe4000780c0ff */
[----:B------:R-:W-:-:S04]  /*11c0*/  LOP3.LUT P1, RZ, R4, 0x7, RZ, 0xc0, !PT ;  /* 0x0000000704ff7812 */ /* 0x000fc8000782c0ff */
[----:B------:R-:W-:-:S13]  /*11d0*/  PLOP3.LUT P0, PT, P0, P1, PT, 0xa8, 0x0 ;  /* 0x000000000000781c */ /* 0x000fda0000703570 */
[----:B------:R-:W-:Y:S05]  /*11e0*/  @P0 BRA `(.L_x_110) ;  /* 0x0000009000000947 */ /* 0x000fea0003800000 */
[--C-:B--2---:R-:W-:Y:S02]  /*11f0*/  IMAD.IADD R6, R10, 0x1, R7.reuse ;  /* 0x000000010a067824 */ /* 0x104fe400078e0207 */
[----:B-1----:R-:W-:-:S03]  /*1200*/  IMAD.IADD R4, R8, 0x1, R7 ;  /* 0x0000000108047824 */ /* 0x002fc600078e0207 */
[----:B------:R-:W-:Y:S02]  /*1210*/  LOP3.LUT P0, RZ, R6, 0x7, RZ, 0xc0, !PT ;  /* 0x0000000706ff7812 */ /* 0x000fe4000780c0ff */
[----:B------:R-:W-:-:S04]  /*1220*/  LOP3.LUT P1, RZ, R4, 0x7, RZ, 0xc0, !PT ;  /* 0x0000000704ff7812 */ /* 0x000fc8000782c0ff */
[----:B------:R-:W-:-:S13]  /*1230*/  PLOP3.LUT P0, PT, P0, P1, PT, 0xa8, 0x0 ;  /* 0x000000000000781c */ /* 0x000fda0000703570 */
[----:B----4-:R-:W-:-:S05]  /*1240*/  @!P0 IMAD.U32 R4, R31, 0x4, R2 ;  /* 0x000000041f048824 */ /* 0x010fca00078e0002 */
[----:B------:R-:W-:-:S04]  /*1250*/  @!P0 LOP3.LUT P1, RZ, R4, 0xf, RZ, 0xc0, !PT ;  /* 0x0000000f04ff8812 */ /* 0x000fc8000782c0ff */
[----:B------:R-:W-:-:S04]  /*1260*/  @!P0 SEL R4, RZ, 0x1, P1 ;  /* 0x00000001ff048807 */ /* 0x000fc80000800000 */
[----:B------:R-:W-:Y:S02]  /*1270*/  @!P0 PRMT R5, R4, 0x7610, R5 ;  /* 0x0000761004058816 */ /* 0x000fe40000000005 */
.L_x_110:
[----:B0-----:R-:W-:Y:S05]  /*1280*/  @P2 EXIT ;  /* 0x000000000000294d */ /* 0x001fea0003800000 */
[----:B---3--:R-:W-:-:S04]  /*1290*/  PRMT R4, R5, 0x9910, RZ ;  /* 0x0000991005047816 */ /* 0x008fc800000000ff */
[----:B------:R-:W-:Y:S02]  /*12a0*/  ISETP.NE.AND P0, PT, R4, RZ, PT ;  /* 0x000000ff0400720c */ /* 0x000fe40003f05270 */
.L_x_117:
[----:B------:R-:W-:Y:S01]  /*12b0*/  IADD3 R34, P1, R31, R0, RZ ;  /* 0x000000001f227210 */ /* 0x000fe20007f3e0ff */
[----:B------:R-:W-:Y:S01]  /*12c0*/  ULDC.64 UR4, c[0x0][0x118] ;  /* 0x0000460000047ab9 */ /* 0x000fe20000000a00 */
[----:B------:R-:W-:-:S03]  /*12d0*/  SHF.R.S32.HI R4, RZ, 0x1f, R0 ;  /* 0x0000001fff047819 */ /* 0x000fc60000011400 */
[----:B------:R-:W-:Y:S01]  /*12e0*/  IMAD.SHL.U32 R5, R34, 0x2, RZ ;  /* 0x0000000222057824 */ /* 0x000fe200078e00ff */
[----:B------:R-:W-:-:S04]  /*12f0*/  LEA.HI.X.SX32 R33, R31, R4, 0x1, P1 ;  /* 0x000000041f217211 */ /* 0x000fc800008f0eff */
[-C--:B------:R-:W-:Y:S02]  /*1300*/  IADD3 R16, P1, R14, R5.reuse, RZ ;  /* 0x000000050e107210 */ /* 0x080fe40007f3e0ff */
[----:B------:R-:W-:Y:S02]  /*1310*/  SHF.L.U64.HI R23, R34, 0x1, R33 ;  /* 0x0000000122177819 */ /* 0x000fe40000010221 */
[----:B------:R-:W-:-:S03]  /*1320*/  IADD3 R18, P2, R12, R5, RZ ;  /* 0x000000050c127210 */ /* 0x000fc60007f5e0ff */
[--C-:B------:R-:W-:Y:S01]  /*1330*/  IMAD.X R17, R15, 0x1, R23.reuse, P1 ;  /* 0x000000010f117824 */ /* 0x100fe200008e0617 */
[-C--:B--2---:R-:W-:Y:S01]  /*1340*/  IADD3 R20, P1, R10, R5.reuse, RZ ;  /* 0x000000050a147210 */ /* 0x084fe20007f3e0ff */
[--C-:B------:R-:W-:Y:S01]  /*1350*/  IMAD.X R19, R13, 0x1, R23.reuse, P2 ;  /* 0x000000010d137824 */ /* 0x100fe200010e0617 */
[----:B-1----:R-:W-:Y:S02]  /*1360*/  IADD3 R4, P2, R8, R5, RZ ;  /* 0x0000000508047210 */ /* 0x002fe40007f5e0ff */
[----:B------:R-:W2:Y:S01]  /*1370*/  @P0 LDG.E.64 R26, [R16.64] ;  /* 0x00000004101a0981 */ /* 0x000ea2000c1e1b00 */
[--C-:B------:R-:W-:Y:S02]  /*1380*/  IMAD.X R21, R11, 0x1, R23.reuse, P1 ;  /* 0x000000010b157824 */ /* 0x100fe400008e0617 */
[----:B------:R-:W-:Y:S01]  /*1390*/  IMAD.X R5, R9, 0x1, R23, P2 ;  /* 0x0000000109057824 */ /* 0x000fe200010e0617 */
[----:B------:R-:W3:Y:S04]  /*13a0*/  @P0 LDG.E.64 R6, [R18.64] ;  /* 0x0000000412060981 */ /* 0x000ee8000c1e1b00 */
[----:B----4-:R-:W4:Y:S04]  /*13b0*/  @P0 LDG.E.64 R22, [R20.64] ;  /* 0x0000000414160981 */ /* 0x010f28000c1e1b00 */
[----:B------:R-:W4:Y:S01]  /*13c0*/  @P0 LDG.E.64 R24, [R4.64] ;  /* 0x0000000404180981 */ /* 0x000f22000c1e1b00 */
[----:B--2---:R-:W-:-:S02]  /*13d0*/  @P0 SHF.R.U64 R35, R26, 0x10, R27 ;  /* 0x000000101a230819 */ /* 0x004fc4000000121b */
[----:B------:R-:W-:Y:S02]  /*13e0*/  @P0 SHF.R.U32.HI R36, RZ, 0x10, R27 ;  /* 0x00000010ff240819 */ /* 0x000fe4000001161b */
[--C-:B---3--:R-:W-:Y:S02]  /*13f0*/  @P0 SHF.R.U64 R37, R6, 0x10, R7.reuse ;  /* 0x0000001006250819 */ /* 0x108fe40000001207 */
[----:B------:R-:W-:Y:S02]  /*1400*/  @P0 SHF.R.U32.HI R38, RZ, 0x10, R7 ;  /* 0x00000010ff260819 */ /* 0x000fe40000011607 */
[--C-:B----4-:R-:W-:Y:S02]  /*1410*/  @P0 SHF.R.U64 R39, R22, 0x10, R23.reuse ;  /* 0x0000001016270819 */ /* 0x110fe40000001217 */
        /* <DEDUP_REMOVED lines=44> */
.L_x_111:
        /* <DEDUP_REMOVED lines=22> */
[----:B------:R-:W-:Y:S01]  /*1840*/  PRMT R36, RZ, 0x5410, R36 ;  /* 0x00005410ff247816 */ /* 0x000fe20000000024 */
[C---:B0-----:R-:W-:Y:S01]  /*1850*/  FMUL.FTZ R43, R5.reuse, R22 ;  /* 0x00000016052b7220 */ /* 0x041fe20000410000 */
[----:B------:R-:W-:-:S05]  /*1860*/  F2FP.BF16.PACK_AB R5, R5, R6 ;  /* 0x000000060505723e */ /* 0x000fca00000010ff */
[----:B------:R-:W0:Y:S01]  /*1870*/  MUFU.SQRT R43, R43 ;  /* 0x0000002b002b7308 */ /* 0x000e220000002000 */
[----:B-1----:R-:W-:Y:S02]  /*1880*/  FMUL.FTZ R6, R6, R24 ;  /* 0x0000001806067220 */ /* 0x002fe40000410000 */
[----:B0-----:R-:W-:Y:S01]  /*1890*/  FADD.FTZ R44, R43, c[0x0][0xd7c] ;  /* 0x00035f002b2c7621 */ /* 0x001fe20000010000 */
[----:B------:R-:W-:Y:S02]  /*18a0*/  PRMT R43, RZ, 0x5410, R37 ;  /* 0x00005410ff2b7816 */ /* 0x000fe40000000025 */
[----:B------:R-:W-:Y:S02]  /*18b0*/  PRMT R37, RZ, 0x5410, R23 ;  /* 0x00005410ff257816 */ /* 0x000fe40000000017 */
[----:B------:R-:W0:Y:S01]  /*18c0*/  MUFU.RCP R45, R44 ;  /* 0x0000002c002d7308 */ /* 0x000e220000001000 */
[----:B------:R-:W-:-:S05]  /*18d0*/  PRMT R23, RZ, 0x5410, R42 ;  /* 0x00005410ff177816 */ /* 0x000fca000000002a */
[----:B------:R-:W-:Y:S02]  /*18e0*/  FMUL.FTZ R23, R28, R23 ;  /* 0x000000171c177220 */ /* 0x000fe40000410000 */
[----:B0-----:R-:W-:Y:S01]  /*18f0*/  FMUL.FTZ R45, R6, R45 ;  /* 0x0000002d062d7220 */ /* 0x001fe20000410000 */
[----:B------:R-:W-:Y:S01]  /*1900*/  PRMT R6, RZ, 0x5410, R26 ;  /* 0x00005410ff067816 */ /* 0x000fe2000000001a */
[----:B------:R-:W-:-:S04]  /*1910*/  FMUL.FTZ R26, R28, R41 ;  /* 0x000000291c1a7220 */ /* 0x000fc80000410000 */
[----:B------:R-:W-:Y:S02]  /*1920*/  FFMA.FTZ R45, R6, c[0x0][0xd8c], R45 ;  /* 0x00036300062d7a23 */ /* 0x000fe4000001002d */
[----:B------:R-:W-:Y:S02]  /*1930*/  FMUL.FTZ R41, R26, R26 ;  /* 0x0000001a1a297220 */ /* 0x000fe40000410000 */
[----:B------:R-:W-:Y:S02]  /*1940*/  FMUL.FTZ R45, R4, R45 ;  /* 0x0000002d042d7220 */ /* 0x000fe40000410000 */
[----:B------:R-:W-:Y:S02]  /*1950*/  FFMA.FTZ R44, R41, -c[0x0][0xd6c], R41 ;  /* 0x80035b00292c7a23 */ /* 0x000fe40000010029 */
[----:B------:R-:W-:Y:S01]  /*1960*/  FFMA.FTZ R26, R26, -c[0x0][0xd68], R26 ;  /* 0x80035a001a1a7a23 */ /* 0x000fe2000001001a */
[----:B------:R-:W-:Y:S01]  /*1970*/  F2FP.BF16.PACK_AB R45, RZ, R45 ;  /* 0x0000002dff2d723e */ /* 0x000fe200000010ff */
[----:B------:R-:W-:-:S02]  /*1980*/  FFMA.FTZ R39, R39, c[0x0][0xd6c], R44 ;  /* 0x00035b0027277a23 */ /* 0x000fc4000001002c */
[----:B------:R-:W-:Y:S01]  /*1990*/  FFMA.FTZ R43, R43, c[0x0][0xd68], R26 ;  /* 0x00035a002b2b7a23 */ /* 0x000fe2000001001a */
[----:B------:R-:W-:Y:S01]  /*19a0*/  PRMT R45, RZ, 0x5410, R45 ;  /* 0x00005410ff2d7816 */ /* 0x000fe2000000002d */
[----:B------:R-:W-:Y:S02]  /*19b0*/  FMUL.FTZ R44, R28, R25 ;  /* 0x000000191c2c7220 */ /* 0x000fe40000410000 */
[----:B------:R-:W-:Y:S02]  /*19c0*/  FMUL.FTZ R26, R43, R24 ;  /* 0x000000182b1a7220 */ /* 0x000fe40000410000 */
[----:B------:R-:W-:Y:S02]  /*19d0*/  FADD.FTZ R6, R6, -R45 ;  /* 0x8000002d06067221 */ /* 0x000fe40000010000 */
[----:B------:R-:W-:-:S03]  /*19e0*/  FMUL.FTZ R45, R39, R22 ;  /* 0x00000016272d7220 */ /* 0x000fc60000410000 */
[----:B------:R-:W-:-:S03]  /*19f0*/  F2FP.BF16.PACK_AB R6, R43, R6 ;  /* 0x000000062b06723e */ /* 0x000fc600000010ff */
[----:B------:R-:W0:Y:S02]  /*1a00*/  MUFU.SQRT R45, R45 ;  /* 0x0000002d002d7308 */ /* 0x000e240000002000 */
[----:B0-----:R-:W-:-:S06]  /*1a10*/  FADD.FTZ R41, R45, c[0x0][0xd7c] ;  /* 0x00035f002d297621 */ /* 0x001fcc0000010000 */
[----:B------:R-:W0:Y:S02]  /*1a20*/  MUFU.RCP R41, R41 ;  /* 0x0000002900297308 */ /* 0x000e240000001000 */
[----:B0-----:R-:W-:Y:S02]  /*1a30*/  FMUL.FTZ R25, R26, R41 ;  /* 0x000000291a197220 */ /* 0x001fe40000410000 */
[C---:B------:R-:W-:Y:S02]  /*1a40*/  FMUL.FTZ R26, R44.reuse, R44 ;  /* 0x0000002c2c1a7220 */ /* 0x040fe40000410000 */
[----:B------:R-:W-:Y:S02]  /*1a50*/  FFMA.FTZ R44, R44, -c[0x0][0xd68], R44 ;  /* 0x80035a002c2c7a23 */ /* 0x000fe4000001002c */
[----:B------:R-:W-:Y:S02]  /*1a60*/  FFMA.FTZ R26, R26, -c[0x0][0xd6c], R26 ;  /* 0x80035b001a1a7a23 */ /* 0x000fe4000001001a */
[----:B------:R-:W-:-:S02]  /*1a70*/  FFMA.FTZ R7, R7, c[0x0][0xd68], R44 ;  /* 0x00035a0007077a23 */ /* 0x000fc4000001002c */
[----:B------:R-:W-:Y:S02]  /*1a80*/  FFMA.FTZ R37, R37, c[0x0][0xd6c], R26 ;  /* 0x00035b0025257a23 */ /* 0x000fe4000001001a */
[----:B------:R-:W-:Y:S02]  /*1a90*/  FMUL.FTZ R41, R7, R24 ;  /* 0x0000001807297220 */ /* 0x000fe40000410000 */
[----:B------:R-:W-:-:S06]  /*1aa0*/  FMUL.FTZ R45, R37, R22 ;  /* 0x00000016252d7220 */ /* 0x000fcc0000410000 */
[----:B------:R-:W0:Y:S02]  /*1ab0*/  MUFU.SQRT R45, R45 ;  /* 0x0000002d002d7308 */ /* 0x000e240000002000 */
[----:B0-----:R-:W-:-:S06]  /*1ac0*/  FADD.FTZ R26, R45, c[0x0][0xd7c] ;  /* 0x00035f002d1a7621 */ /* 0x001fcc0000010000 */
[----:B------:R-:W0:Y:S02]  /*1ad0*/  MUFU.RCP R26, R26 ;  /* 0x0000001a001a7308 */ /* 0x000e240000001000 */
[----:B0-----:R-:W-:Y:S02]  /*1ae0*/  FMUL.FTZ R26, R41, R26 ;  /* 0x0000001a291a7220 */ /* 0x001fe40000410000 */
[----:B------:R-:W-:-:S04]  /*1af0*/  FMUL.FTZ R41, R23, R23 ;  /* 0x0000001717297220 */ /* 0x000fc80000410000 */
[----:B------:R-:W-:Y:S01]  /*1b00*/  FFMA.FTZ R42, R41, -c[0x0][0xd6c], R41 ;  /* 0x80035b00292a7a23 */ /* 0x000fe20000010029 */
[----:B------:R-:W-:-:S05]  /*1b10*/  PRMT R41, RZ, 0x5410, R40 ;  /* 0x00005410ff297816 */ /* 0x000fca0000000028 */
[----:B------:R-:W-:-:S04]  /*1b20*/  FFMA.FTZ R41, R41, c[0x0][0xd6c], R42 ;  /* 0x00035b0029297a23 */ /* 0x000fc8000001002a */
[----:B------:R-:W-:Y:S02]  /*1b30*/  FMUL.FTZ R40, R41, R22 ;  /* 0x0000001629287220 */ /* 0x000fe40000410000 */
[----:B------:R-:W-:Y:S01]  /*1b40*/  FFMA.FTZ R22, R23, -c[0x0][0xd68], R23 ;  /* 0x80035a0017167a23 */ /* 0x000fe20000010017 */
[----:B------:R-:W-:-:S03]  /*1b50*/  PRMT R23, RZ, 0x5410, R38 ;  /* 0x00005410ff177816 */ /* 0x000fc60000000026 */
[----:B------:R-:W0:Y:S02]  /*1b60*/  MUFU.SQRT R40, R40 ;  /* 0x0000002800287308 */ /* 0x000e240000002000 */
[----:B------:R-:W-:Y:S01]  /*1b70*/  FFMA.FTZ R23, R23, c[0x0][0xd68], R22 ;  /* 0x00035a0017177a23 */ /* 0x000fe20000010016 */
[----:B------:R-:W-:Y:S01]  /*1b80*/  PRMT R22, RZ, 0x5410, R35 ;  /* 0x00005410ff167816 */ /* 0x000fe20000000023 */
[----:B------:R-:W-:Y:S02]  /*1b90*/  FFMA.FTZ R35, R27, c[0x0][0xd8c], R26 ;  /* 0x000363001b237a23 */ /* 0x000fe4000001001a */
[----:B------:R-:W-:Y:S02]  /*1ba0*/  FMUL.FTZ R24, R23, R24 ;  /* 0x0000001817187220 */ /* 0x000fe40000410000 */
[----:B------:R-:W-:Y:S02]  /*1bb0*/  FFMA.FTZ R25, R22, c[0x0][0xd8c], R25 ;  /* 0x0003630016197a23 */ /* 0x000fe40000010019 */
[----:B------:R-:W-:Y:S01]  /*1bc0*/  FMUL.FTZ R26, R4, R35 ;  /* 0x00000023041a7220 */ /* 0x000fe20000410000 */
[----:B------:R-:W-:Y:S01]  /*1bd0*/  PRMT R35, R6, 0x7610, R35 ;  /* 0x0000761006237816 */ /* 0x000fe20000000023 */
[----:B0-----:R-:W-:-:S04]  /*1be0*/  FADD.FTZ R42, R40, c[0x0][0xd7c] ;  /* 0x00035f00282a7621 */ /* 0x001fc80000010000 */
[----:B------:R-:W0:Y:S02]  /*1bf0*/  MUFU.RCP R45, R42 ;  /* 0x0000002a002d7308 */ /* 0x000e240000001000 */
[----:B0-----:R-:W-:Y:S02]  /*1c00*/  FMUL.FTZ R45, R24, R45 ;  /* 0x0000002d182d7220 */ /* 0x001fe40000410000 */
[----:B------:R-:W-:Y:S02]  /*1c10*/  FMUL.FTZ R24, R4, R25 ;  /* 0x0000001904187220 */ /* 0x000fe40000410000 */
[----:B------:R-:W-:-:S03]  /*1c20*/  FFMA.FTZ R45, R36, c[0x0][0xd8c], R45 ;  /* 0x00036300242d7a23 */ /* 0x000fc6000001002d */
[----:B------:R-:W-:Y:S01]  /*1c30*/  F2FP.BF16.PACK_AB R39, R24, R39 ;  /* 0x000000271827723e */ /* 0x000fe200000010ff */
[----:B------:R-:W-:Y:S01]  /*1c40*/  FMUL.FTZ R38, R4, R45 ;  /* 0x0000002d04267220 */ /* 0x000fe20000410000 */
[----:B------:R-:W-:Y:S02]  /*1c50*/  F2FP.BF16.PACK_AB R4, R26, R37 ;  /* 0x000000251a04723e */ /* 0x000fe400000010ff */
[----:B------:R-:W-:Y:S02]  /*1c60*/  PRMT R25, RZ, 0x7610, R39 ;  /* 0x00007610ff197816 */ /* 0x000fe40000000027 */
[----:B------:R-:W-:Y:S02]  /*1c70*/  F2FP.BF16.PACK_AB R24, R38, R41 ;  /* 0x000000292618723e */ /* 0x000fe400000010ff */
[----:B------:R-:W-:Y:S01]  /*1c80*/  PRMT R37, R5, 0x7632, R37 ;  /* 0x0000763205257816 */ /* 0x000fe20000000025 */
[----:B------:R-:W-:Y:S01]  /*1c90*/  FADD.FTZ R26, R22, -R25 ;  /* 0x80000019161a7221 */ /* 0x000fe20000010000 */
[----:B------:R-:W-:-:S02]  /*1ca0*/  PRMT R22, RZ, 0x7610, R4 ;  /* 0x00007610ff167816 */ /* 0x000fc40000000004 */
[----:B------:R-:W-:Y:S02]  /*1cb0*/  PRMT R25, RZ, 0x7610, R24 ;  /* 0x00007610ff197816 */ /* 0x000fe40000000018 */
[----:B------:R-:W-:Y:S01]  /*1cc0*/  F2FP.BF16.PACK_AB R26, R7, R26 ;  /* 0x0000001a071a723e */ /* 0x000fe200000010ff */
[----:B------:R-:W-:Y:S01]  /*1cd0*/  FADD.FTZ R22, R27, -R22 ;  /* 0x800000161b167221 */ /* 0x000fe20000010000 */
[----:B------:R-:W-:Y:S01]  /*1ce0*/  PRMT R27, R39, 0x7610, R27 ;  /* 0x00007610271b7816 */ /* 0x000fe2000000001b */
[----:B------:R-:W-:Y:S01]  /*1cf0*/  FADD.FTZ R25, R36, -R25 ;  /* 0x8000001924197221 */ /* 0x000fe20000010000 */
[----:B------:R-:W-:Y:S02]  /*1d00*/  PRMT R36, R24, 0x7610, R36 ;  /* 0x0000761018247816 */ /* 0x000fe40000000024 */
[----:B------:R-:W-:Y:S02]  /*1d10*/  F2FP.BF16.PACK_AB R22, R23, R22 ;  /* 0x000000161716723e */ /* 0x000fe400000010ff */
[----:B------:R-:W-:-:S02]  /*1d20*/  PRMT R41, R5, 0x7610, R41 ;  /* 0x0000761005297816 */ /* 0x000fc40000000029 */
[----:B------:R-:W-:Y:S02]  /*1d30*/  PRMT R39, R4, 0x7610, R39 ;  /* 0x0000761004277816 */ /* 0x000fe40000000027 */
[----:B------:R-:W-:Y:S02]  /*1d40*/  F2FP.BF16.PACK_AB R25, RZ, R25 ;  /* 0x00000019ff19723e */ /* 0x000fe400000010ff */
[----:B------:R-:W-:Y:S02]  /*1d50*/  PRMT R45, R6, 0x7632, R45 ;  /* 0x00007632062d7816 */ /* 0x000fe4000000002d */
[----:B------:R-:W-:Y:S02]  /*1d60*/  PRMT R43, R26, 0x7632, R43 ;  /* 0x000076321a2b7816 */ /* 0x000fe4000000002b */
[C---:B------:R-:W-:Y:S02]  /*1d70*/  PRMT R38, R22.reuse, 0x7632, R38 ;  /* 0x0000763216267816 */ /* 0x040fe40000000026 */
[----:B------:R-:W-:Y:S01]  /*1d80*/  PRMT R24, R22, 0x7610, R24 ;  /* 0x0000761016187816 */ /* 0x000fe20000000018 */
[----:B------:R-:W-:Y:S05]  /*1d90*/  BRA `(.L_x_113) ;  /* 0x0000065000007947 */ /* 0x000fea0003800000 */
.L_x_112:
[----:B------:R-:W-:Y:S02]  /*1da0*/  PRMT R5, RZ, 0x5410, R26 ;  /* 0x00005410ff057816 */ /* 0x000fe4000000001a */
[----:B------:R-:W-:-:S02]  /*1db0*/  PRMT R22, RZ, 0x5410, R22 ;  /* 0x00005410ff167816 */ /* 0x000fc40000000016 */
[----:B------:R-:W-:Y:S01]  /*1dc0*/  PRMT R45, RZ, 0x5410, R6 ;  /* 0x00005410ff2d7816 */ /* 0x000fe20000000006 */
[----:B------:R-:W-:Y:S01]  /*1dd0*/  FFMA.FTZ R24, R5, c[0x0][0xd8c], R24 ;  /* 0x0003630005187a23 */ /* 0x000fe20000010018 */
[----:B------:R-:W-:Y:S02]  /*1de0*/  PRMT R35, RZ, 0x5410, R35 ;  /* 0x00005410ff237816 */ /* 0x000fe40000000023 */
[----:B------:R-:W-:Y:S01]  /*1df0*/  PRMT R27, RZ, 0x5410, R27 ;  /* 0x00005410ff1b7816 */ /* 0x000fe2000000001b */
[----:B------:R-:W-:Y:S01]  /*1e00*/  FMUL.FTZ R26, R24, R24 ;  /* 0x00000018181a7220 */ /* 0x000fe20000410000 */
[----:B------:R-:W-:Y:S02]  /*1e10*/  PRMT R37, RZ, 0x5410, R37 ;  /* 0x00005410ff257816 */ /* 0x000fe40000000025 */
        /* <DEDUP_REMOVED lines=8> */
[----:B------:R-:W-:-:S02]  /*1ea0*/  PRMT R40, RZ, 0x5410, R40 ;  /* 0x00005410ff287816 */ /* 0x000fc40000000028 */
[----:B------:R-:W-:Y:S02]  /*1eb0*/  PRMT R38, RZ, 0x5410, R38 ;  /* 0x00005410ff267816 */ /* 0x000fe40000000026 */
        /* <DEDUP_REMOVED lines=11> */
[----:B------:R-:W-:-:S03]  /*1f70*/  FFMA.FTZ R25, R28, R25, R45 ;  /* 0x000000191c197223 */ /* 0x000fc6000001002d */
[----:B------:R-:W-:-:S04]  /*1f80*/  F2FP.BF16.PACK_AB R43, RZ, R43 ;  /* 0x0000002bff2b723e */ /* 0x000fc800000010ff */
[----:B------:R-:W-:Y:S01]  /*1f90*/  PRMT R26, RZ, 0x5410, R43 ;  /* 0x00005410ff1a7816 */ /* 0x000fe2000000002b */
[----:B------:R-:W-:-:S04]  /*1fa0*/  FMUL.FTZ R43, R35, c[0x0][0xd8c] ;  /* 0x00036300232b7a20 */ /* 0x000fc80000410000 */
[----:B------:R-:W-:Y:S01]  /*1fb0*/  FADD.FTZ R5, R5, -R26 ;  /* 0x8000001a05057221 */ /* 0x000fe20000010000 */
[----:B------:R-:W-:-:S05]  /*1fc0*/  PRMT R26, RZ, 0x5410, R41 ;  /* 0x00005410ff1a7816 */ /* 0x000fca0000000029 */
        /* <DEDUP_REMOVED lines=20> */
[----:B------:R-:W-:Y:S02]  /*2110*/  FFMA.FTZ R7, R44, c[0x0][0xd68], R25 ;  /* 0x00035a002c077a23 */ /* 0x000fe40000010019 */
[----:B------:R-:W-:Y:S02]  /*2120*/  FMUL.FTZ R25, R36, c[0x0][0xd8c] ;  /* 0x0003630024197a20 */ /* 0x000fe40000410000 */
[----:B------:R-:W0:Y:S01]  /*2130*/  MUFU.SQRT R43, R43 ;  /* 0x0000002b002b7308 */ /* 0x000e220000002000 */
[----:B------:R-:W-:Y:S02]  /*2140*/  FMUL.FTZ R44, R7, R24 ;  /* 0x00000018072c7220 */ /* 0x000fe40000410000 */
[----:B------:R-:W-:-:S04]  /*2150*/  FFMA.FTZ R25, R28, R42, R25 ;  /* 0x0000002a1c197223 */ /* 0x000fc80000010019 */
[C---:B------:R-:W-:Y:S02]  /*2160*/  FMUL.FTZ R42, R25.reuse, R25 ;  /* 0x00000019192a7220 */ /* 0x040fe40000410000 */
[----:B------:R-:W-:-:S04]  /*2170*/  FFMA.FTZ R25, R25, -c[0x0][0xd68], R25 ;  /* 0x80035a0019197a23 */ /* 0x000fc80000010019 */
[----:B------:R-:W-:Y:S02]  /*2180*/  FFMA.FTZ R25, R38, c[0x0][0xd68], R25 ;  /* 0x00035a0026197a23 */ /* 0x000fe40000010019 */
[----:B0-----:R-:W-:Y:S02]  /*2190*/  FADD.FTZ R45, R43, c[0x0][0xd7c] ;  /* 0x00035f002b2d7621 */ /* 0x001fe40000010000 */
[----:B------:R-:W-:Y:S02]  /*21a0*/  FFMA.FTZ R43, R42, -c[0x0][0xd6c], R42 ;  /* 0x80035b002a2b7a23 */ /* 0x000fe4000001002a */
[----:B------:R-:W0:Y:S01]  /*21b0*/  MUFU.RCP R41, R45 ;  /* 0x0000002d00297308 */ /* 0x000e220000001000 */
[----:B------:R-:W-:Y:S02]  /*21c0*/  FMUL.FTZ R24, R25, R24 ;  /* 0x0000001819187220 */ /* 0x000fe40000410000 */
[----:B------:R-:W-:-:S04]  /*21d0*/  FFMA.FTZ R43, R40, c[0x0][0xd6c], R43 ;  /* 0x00035b00282b7a23 */ /* 0x000fc8000001002b */
[----:B------:R-:W-:Y:S02]  /*21e0*/  FMUL.FTZ R40, R43, R22 ;  /* 0x000000162b287220 */ /* 0x000fe40000410000 */
[----:B------:R-:W-:Y:S01]  /*21f0*/  FMUL.FTZ R22, R4, R37 ;  /* 0x0000002504167220 */ /* 0x000fe20000410000 */
[----:B------:R-:W-:-:S03]  /*2200*/  PRMT R37, R6, 0x7632, R37 ;  /* 0x0000763206257816 */ /* 0x000fc60000000025 */
[----:B------:R-:W1:Y:S01]  /*2210*/  MUFU.SQRT R40, R40 ;  /* 0x0000002800287308 */ /* 0x000e620000002000 */
[----:B------:R-:W-:Y:S01]  /*2220*/  F2FP.BF16.PACK_AB R39, R22, R39 ;  /* 0x000000271627723e */ /* 0x000fe200000010ff */
[----:B0-----:R-:W-:Y:S02]  /*2230*/  FMUL.FTZ R41, R44, R41 ;  /* 0x000000292c297220 */ /* 0x001fe40000410000 */
[----:B-1----:R-:W-:-:S04]  /*2240*/  FADD.FTZ R42, R40, c[0x0][0xd7c] ;  /* 0x00035f00282a7621 */ /* 0x002fc80000010000 */
[----:B------:R-:W0:Y:S02]  /*2250*/  MUFU.RCP R45, R42 ;  /* 0x0000002a002d7308 */ /* 0x000e240000001000 */
[----:B0-----:R-:W-:Y:S02]  /*2260*/  FMUL.FTZ R45, R24, R45 ;  /* 0x0000002d182d7220 */ /* 0x001fe40000410000 */
[----:B------:R-:W-:Y:S01]  /*2270*/  FMUL.FTZ R24, R4, R41 ;  /* 0x0000002904187220 */ /* 0x000fe20000410000 */
[----:B------:R-:W-:Y:S01]  /*2280*/  PRMT R41, R6, 0x7610, R41 ;  /* 0x0000761006297816 */ /* 0x000fe20000000029 */
[----:B------:R-:W-:Y:S01]  /*2290*/  FMUL.FTZ R4, R4, R45 ;  /* 0x0000002d04047220 */ /* 0x000fe20000410000 */
[----:B------:R-:W-:Y:S02]  /*22a0*/  PRMT R45, R5, 0x7632, R45 ;  /* 0x00007632052d7816 */ /* 0x000fe4000000002d */
[----:B------:R-:W-:Y:S02]  /*22b0*/  F2FP.BF16.PACK_AB R23, R24, R23 ;  /* 0x000000171817723e */ /* 0x000fe400000010ff */
[----:B------:R-:W-:-:S02]  /*22c0*/  F2FP.BF16.PACK_AB R43, R4, R43 ;  /* 0x0000002b042b723e */ /* 0x000fc400000010ff */
[----:B------:R-:W-:-:S05]  /*22d0*/  PRMT R4, RZ, 0x7610, R39 ;  /* 0x00007610ff047816 */ /* 0x000fca0000000027 */
[----:B------:R-:W-:Y:S01]  /*22e0*/  FADD.FTZ R22, R35, -R4 ;  /* 0x8000000423167221 */ /* 0x000fe20000010000 */
[----:B------:R-:W-:Y:S02]  /*22f0*/  PRMT R4, RZ, 0x7610, R23 ;  /* 0x00007610ff047816 */ /* 0x000fe40000000017 */
[----:B------:R-:W-:Y:S02]  /*2300*/  PRMT R35, R5, 0x7610, R35 ;  /* 0x0000761005237816 */ /* 0x000fe40000000023 */
[----:B------:R-:W-:Y:S01]  /*2310*/  F2FP.BF16.PACK_AB R22, R7, R22 ;  /* 0x000000160716723e */ /* 0x000fe200000010ff */
        /* <DEDUP_REMOVED lines=9> */
[----:B------:R-:W-:Y:S02]  /*23b0*/  PRMT R25, R24, 0x7610, R25 ;  /* 0x0000761018197816 */ /* 0x000fe40000000019 */
[----:B------:R-:W-:Y:S02]  /*23c0*/  PRMT R43, R22, 0x7632, R43 ;  /* 0x00007632162b7816 */ /* 0x000fe4000000002b */
[----:B------:R-:W-:-:S02]  /*23d0*/  PRMT R38, R4, 0x7632, R38 ;  /* 0x0000763204267816 */ /* 0x000fc40000000026 */
[----:B------:R-:W-:Y:S02]  /*23e0*/  PRMT R24, R4, 0x7610, R24 ;  /* 0x0000761004187816 */ /* 0x000fe40000000018 */
.L_x_113:
[C---:B------:R-:W-:Y:S02]  /*23f0*/  LEA R22, P1, R34.reuse, R2, 0x2 ;  /* 0x0000000222167211 */ /* 0x040fe400078210ff */
[----:B------:R-:W-:Y:S02]  /*2400*/  PRMT R4, RZ, 0x5410, R35 ;  /* 0x00005410ff047816 */ /* 0x000fe40000000023 */
[----:B------:R-:W-:Y:S02]  /*2410*/  LEA.HI.X R23, R34, R3, R33, 0x2, P1 ;  /* 0x0000000322177211 */ /* 0x000fe400008f1421 */
[----:B------:R-:W-:Y:S02]  /*2420*/  PRMT R5, RZ, 0x5410, R26 ;  /* 0x00005410ff057816 */ /* 0x000fe4000000001a */
[----:B------:R-:W-:Y:S02]  /*2430*/  PRMT R6, RZ, 0x5410, R24 ;  /* 0x00005410ff067816 */ /* 0x000fe40000000018 */
[----:B------:R-:W-:Y:S01]  /*2440*/  PRMT R7, RZ, 0x5410, R25 ;  /* 0x00005410ff077816 */ /* 0x000fe20000000019 */
[----:B------:R-:W-:Y:S05]  /*2450*/  @!P0 BRA `(.L_x_114) ;  /* 0x0000015000008947 */ /* 0x000fea0003800000 */
[----:B------:R-:W-:Y:S01]  /*2460*/  LOP3.LUT R26, R26, 0xffff, RZ, 0xc0, !PT ;  /* 0x0000ffff1a1a7812 */ /* 0x000fe200078ec0ff */
[----:B------:R-:W-:Y:S01]  /*2470*/  ULDC.64 UR4, c[0x0][0x118] ;  /* 0x0000460000047ab9 */ /* 0x000fe20000000a00 */
[----:B------:R-:W-:-:S02]  /*2480*/  PRMT R33, R24, 0x5410, R25 ;  /* 0x0000541018217816 */ /* 0x000fc40000000019 */
[----:B------:R-:W-:Y:S01]  /*2490*/  LOP3.LUT R34, R27, 0xffff, RZ, 0xc0, !PT ;  /* 0x0000ffff1b227812 */ /* 0x000fe200078ec0ff */
[----:B------:R-:W-:Y:S01]  /*24a0*/  IMAD.WIDE.U32 R24, R26, 0x10000, RZ ;  /* 0x000100001a187825 */ /* 0x000fe200078e00ff */
[----:B------:R-:W-:Y:S02]  /*24b0*/  LOP3.LUT R26, R45, 0xffff, RZ, 0xc0, !PT ;  /* 0x0000ffff2d1a7812 */ /* 0x000fe400078ec0ff */
[----:B------:R-:W-:Y:S02]  /*24c0*/  PRMT R43, R43, 0x5410, R38 ;  /* 0x000054102b2b7816 */ /* 0x000fe40000000026 */
[----:B------:R-:W-:Y:S01]  /*24d0*/  LOP3.LUT R24, R24, 0xffff, R35, 0xf8, !PT ;  /* 0x0000ffff18187812 */ /* 0x000fe200078ef823 */
[----:B------:R-:W-:Y:S01]  /*24e0*/  IMAD.WIDE.U32 R26, R26, 0x10000, RZ ;  /* 0x000100001a1a7825 */ /* 0x000fe200078e00ff */
[----:B------:R-:W-:Y:S02]  /*24f0*/  PRMT R39, R39, 0x5410, R36 ;  /* 0x0000541027277816 */ /* 0x000fe40000000024 */
[----:B------:R-:W-:Y:S01]  /*2500*/  LOP3.LUT R25, R33, R25, RZ, 0xfc, !PT ;  /* 0x0000001921197212 */ /* 0x000fe200078efcff */
[----:B------:R-:W-:Y:S01]  /*2510*/  IMAD.WIDE.U32 R34, R34, 0x10000, RZ ;  /* 0x0001000022227825 */ /* 0x000fe200078e00ff */
[----:B------:R-:W-:-:S02]  /*2520*/  LOP3.LUT R27, R43, R27, RZ, 0xfc, !PT ;  /* 0x0000001b2b1b7212 */ /* 0x000fc400078efcff */
[----:B------:R-:W-:Y:S01]  /*2530*/  LOP3.LUT R26, R26, 0xffff, R41, 0xf8, !PT ;  /* 0x0000ffff1a1a7812 */ /* 0x000fe200078ef829 */
[----:B------:R0:W-:Y:S01]  /*2540*/  STG.E.64 [R16.64], R24 ;  /* 0x0000001810007986 */ /* 0x0001e2000c101b04 */
[----:B------:R-:W-:Y:S02]  /*2550*/  LOP3.LUT R35, R39, R35, RZ, 0xfc, !PT ;  /* 0x0000002327237212 */ /* 0x000fe400078efcff */
[----:B------:R-:W-:Y:S01]  /*2560*/  LOP3.LUT R34, R34, 0xffff, R37, 0xf8, !PT ;  /* 0x0000ffff22227812 */ /* 0x000fe200078ef825 */
[----:B------:R0:W-:Y:S04]  /*2570*/  STG.E.64 [R18.64], R26 ;  /* 0x0000001a12007986 */ /* 0x0001e8000c101b04 */
[----:B------:R0:W-:Y:S04]  /*2580*/  STG.E.64 [R20.64], R34 ;  /* 0x0000002214007986 */ /* 0x0001e8000c101b04 */
[----:B------:R0:W-:Y:S01]  /*2590*/  STG.E.128 [R22.64], R4 ;  /* 0x0000000416007986 */ /* 0x0001e2000c101d04 */
[----:B------:R-:W-:Y:S05]  /*25a0*/  BRA `(.L_x_115) ;  /* 0x0000018000007947 */ /* 0x000fea0003800000 */
.L_x_114:
[C---:B------:R-:W-:Y:S01]  /*25b0*/  IADD3 R34, R0.reuse, 0x1, RZ ;  /* 0x0000000100227810 */ /* 0x040fe20007ffe0ff */
        /* <DEDUP_REMOVED lines=10> */
[----:B------:R0:W-:Y:S04]  /*2660*/  @!P1 STG.E [R22.64], R4 ;  /* 0x0000000416009986 */ /* 0x0001e8000c101904 */
[----:B------:R0:W-:Y:S04]  /*2670*/  @!P2 STG.E.U16 [R16.64+0x2], R26 ;  /* 0x0000021a1000a986 */ /* 0x0001e8000c101504 */
[----:B------:R0:W-:Y:S04]  /*2680*/  @!P2 STG.E.U16 [R18.64+0x2], R45 ;  /* 0x0000022d1200a986 */ /* 0x0001e8000c101504 */
[----:B------:R0:W-:Y:S04]  /*2690*/  @!P2 STG.E.U16 [R20.64+0x2], R27 ;  /* 0x0000021b1400a986 */ /* 0x0001e8000c101504 */
[----:B------:R0:W-:Y:S04]  /*26a0*/  @!P2 STG.E [R22.64+0x4], R5 ;  /* 0x000004051600a986 */ /* 0x0001e8000c101904 */
[----:B------:R0:W-:Y:S04]  /*26b0*/  @!P3 STG.E.U16 [R16.64+0x4], R24 ;  /* 0x000004181000b986 */ /* 0x0001e8000c101504 */
[----:B------:R0:W-:Y:S04]  /*26c0*/  @!P3 STG.E.U16 [R18.64+0x4], R43 ;  /* 0x0000042b1200b986 */ /* 0x0001e8000c101504 */
[----:B------:R0:W-:Y:S04]  /*26d0*/  @!P3 STG.E.U16 [R20.64+0x4], R39 ;  /* 0x000004271400b986 */ /* 0x0001e8000c101504 */
[----:B------:R0:W-:Y:S04]  /*26e0*/  @!P3 STG.E [R22.64+0x8], R6 ;  /* 0x000008061600b986 */ /* 0x0001e8000c101904 */
[----:B------:R0:W-:Y:S04]  /*26f0*/  @!P4 STG.E.U16 [R16.64+0x6], R25 ;  /* 0x000006191000c986 */ /* 0x0001e8000c101504 */
[----:B------:R0:W-:Y:S04]  /*2700*/  @!P4 STG.E.U16 [R18.64+0x6], R38 ;  /* 0x000006261200c986 */ /* 0x0001e8000c101504 */
[----:B------:R0:W-:Y:S04]  /*2710*/  @!P4 STG.E.U16 [R20.64+0x6], R36 ;  /* 0x000006241400c986 */ /* 0x0001e8000c101504 */
[----:B------:R0:W-:Y:S02]  /*2720*/  @!P4 STG.E [R22.64+0xc], R7 ;  /* 0x00000c071600c986 */ /* 0x0001e4000c101904 */
.L_x_115:
[----:B0-----:R-:W-:-:S04]  /*2730*/  IMAD.MOV.U32 R5, RZ, RZ, c[0x0][0x0] ;  /* 0x00000000ff057624 */ /* 0x001fc800078e00ff */
[----:B------:R-:W-:-:S05]  /*2740*/  IMAD R0, R5, 0x4, R0 ;  /* 0x0000000405007824 */ /* 0x000fca00078e0200 */
[----:B------:R-:W-:-:S13]  /*2750*/  ISETP.GE.AND P1, PT, R0, R29, PT ;  /* 0x0000001d0000720c */ /* 0x000fda0003f26270 */
[----:B------:R-:W-:Y:S01]  /*2760*/  @P1 CALL.REL.NOINC `(.L_x_116) ;  /* 0x0000001000001944 */ /* 0x000fe20003c00000 */
[----:B------:R-:W-:Y:S05]  /*2770*/  BRA `(.L_x_117) ;  /* 0xffffeb3000007947 */ /* 0x000fea000383ffff */
.L_x_116:
[----:B------:R-:W-:Y:S05]  /*2780*/  EXIT ;  /* 0x000000000000794d */ /* 0x000fea0003800000 */
        .type           $_Z25multi_tensor_apply_kernelI18TensorListMetadataILi5EE25DistAdamCapturableFunctorIN3c108BFloat16ES4_fEJPfffPiifS6_10adamMode_tfEEvlPViT_T0_DpT1_$__internal_accurate_pow,@function
        .size           $_Z25multi_tensor_apply_kernelI18TensorListMetadataILi5EE25DistAdamCapturableFunctorIN3c108BFloat16ES4_fEJPfffPiifS6_10adamMode_tfEEvlPViT_T0_DpT1_$__internal_accurate_pow,(.L_x_941 - $_Z25multi_tensor_apply_kernelI18TensorListMetadataILi5EE25DistAdamCapturableFunctorIN3c108BFloat16ES4_fEJPfffPiifS6_10adamMode_tfEEvlPViT_T0_DpT1_$__internal_accurate_pow)
$_Z25multi_tensor_apply_kernelI18TensorListMetadataILi5EE25DistAdamCapturableFunctorIN3c108BFloat16ES4_fEJPfffPiifS6_10adamMode_tfEEvlPViT_T0_DpT1_$__internal_accurate_pow:
        /* <DEDUP_REMOVED lines=127> */
.L_x_118:
[----:B-1----:R-:W-:Y:S01]  /*2f80*/  DSETP.NEU.AND P1, PT, |R16|, +INF , PT ;  /* 0x7ff000001000742a */ /* 0x002fe20003f2d200 */
[----:B------:R-:W-:-:S03]  /*2f90*/  IMAD.MOV.U32 R7, RZ, RZ, 0x0 ;  /* 0x00000000ff077424 */ /* 0x000fc600078e00ff */
[----:B------:R-:W1:-:S06]  /*2fa0*/  DADD R8, R8, -R14 ;  /* 0x0000000008087229 */ /* 0x000e4c000000080e */
[----:B-1----:R-:W1:-:S06]  /*2fb0*/  DADD R8, R10, R8 ;  /* 0x000000000a087229 */ /* 0x002e4c0000000008 */
[----:B-1----:R1:W2:Y:S01]  /*2fc0*/  @P1 DFMA R16, R8, R16, R16 ;  /* 0x000000100810122b */ /* 0x0022a20000000010 */
[----:B------:R-:W-:Y:S10]  /*2fd0*/  RET.REL.NODEC R6 `(_Z25multi_tensor_apply_kernelI18TensorListMetadataILi5EE25DistAdamCapturableFunctorIN3c108BFloat16ES4_fEJPfffPiifS6_10adamMode_tfEEvlPViT_T0_DpT1_) ;  /* 0xffffd02006007950 */ /* 0x000ff40003c3ffff */
.L_x_119:
        /* <DEDUP_REMOVED lines=10> */
.L_x_941:


//--------------------- .text._Z25multi_tensor_apply_kernelI18TensorListMetadataILi5EE25DistAdamCapturableFunctorIN3c108BFloat16ENS3_4HalfES4_EJPfffPiifS7_10adamMode_tfEEvlPViT_T0_DpT1_ --------------------------
	.section	.text._Z25multi_tensor_apply_kernelI18TensorListMetadataILi5EE25DistAdamCapturableFunctorIN3c108BFloat16ENS3_4HalfES4_EJPfffPiifS7_10adamMode_tfEEvlPViT_T0_DpT1_,"ax",@progbits
	.sectioninfo	@"SHI_REGISTERS=48"
	.align	128
        .global         _Z25multi_tensor_apply_kernelI18TensorListMetadataILi5EE25DistAdamCapturableFunctorIN3c108BFloat16ENS3_4HalfES4_EJPfffPiifS7_10adamMode_tfEEvlPViT_T0_DpT1_
        .type           _Z25multi_tensor_apply_kernelI18TensorListMetadataILi5EE25DistAdamCapturableFunctorIN3c108BFloat16ENS3_4HalfES4_EJPfffPiifS7_10adamMode_tfEEvlPViT_T0_DpT1_,@function
        .size           _Z25multi_tensor_apply_kernelI18TensorListMetadataILi5EE25DistAdamCapturableFunctorIN3c108BFloat16ENS3_4HalfES4_EJPfffPiifS7_10adamMode_tfEEvlPViT_T0_DpT1_,(.L_x_942 - _Z25multi_tensor_apply_kernelI18TensorListMetadataILi5EE25DistAdamCapturableFunctorIN3c108BFloat16ENS3_4HalfES4_EJPfffPiifS7_10adamMode_tfEEvlPViT_T0_DpT1_)
        .other          _Z25multi_tensor_apply_kernelI18TensorListMetadataILi5EE25DistAdamCapturableFunctorIN3c108BFloat16ENS3_4HalfES4_EJPfffPiifS7_10adamMode_tfEEvlPViT_T0_DpT1_,@"STO_CUDA_ENTRY STV_DEFAULT"
_Z25multi_tensor_apply_kernelI18TensorListMetadataILi5EE25DistAdamCapturableFunctorIN3c108BFloat16ENS3_4HalfES4_EJPfffPiifS7_10adamMode_tfEEvlPViT_T0_DpT1_:
.text._Z25multi_tensor_apply_kernelI18TensorListMetadataILi5EE25DistAdamCapturableFunctorIN3c108BFloat16ENS3_4HalfES4_EJPfffPiifS7_10adamMode_tfEEvlPViT_T0_DpT1_:
        /* <DEDUP_REMOVED lines=23> */
.L_x_120:
        /* <DEDUP_REMOVED lines=22> */
.L_x_121:
        /* <DEDUP_REMOVED lines=22> */
.L_x_122:
        /* <DEDUP_REMOVED lines=22> */
.L_x_123:
        /* <DEDUP_REMOVED lines=32> */
[----:B------:R-:W-:Y:S05]  /*0790*/  CALL.REL.NOINC `($_Z25multi_tensor_apply_kernelI18TensorListMetadataILi5EE25DistAdamCapturableFunctorIN3c108BFloat16ENS3_4HalfES4_EJPfffPiifS7_10adamMode_tfEEvlPViT_T0_DpT1_$__internal_accurate_pow) ;  /* 0x00001f9000007944 */ /* 0x000fea0003c00000 */
        /* <DEDUP_REMOVED lines=22> */
.L_x_125:
[----:B------:R-:W-:Y:S01]  /*0900*/  ISETP.GE.AND P2, PT, R5, RZ, PT ;  /* 0x000000ff0500720c */ /* 0x000fe20003f46270 */
[----:B------:R-:W2:Y:S01]  /*0910*/  DSETP.NEU.AND P1, PT, |R4|, 0.5, !P0 ;  /* 0x3fe000000400742a */ /* 0x000ea2000472d200 */
[----:B------:R-:W-:-:S05]  /*0920*/  IMAD.MOV.U32 R2, RZ, RZ, RZ ;  /* 0x000000ffff027224 */ /* 0x000fca00078e00ff */
[----:B-12---:R-:W-:-:S06]  /*0930*/  SEL R3, R9, RZ, P1 ;  /* 0x000000ff09037207 */ /* 0x006fcc0000800000 */
[----:B------:R-:W-:Y:S02]  /*0940*/  @!P2 LOP3.LUT R3, R3, 0x7ff00000, RZ, 0xfc, !PT ;  /* 0x7ff000000303a812 */ /* 0x000fe400078efcff */
.L_x_126:
        /* <DEDUP_REMOVED lines=17> */
.L_x_129:
        /* <DEDUP_REMOVED lines=10> */
.L_x_128:
[----:B------:R1:W2:-:S04]  /*0b00*/  DADD R2, R4, R8 ;  /* 0x0000000004027229 */ /* 0x0002880000000008 */
.L_x_127:
        /* <DEDUP_REMOVED lines=8> */
[----:B--2---:R-:W-:Y:S05]  /*0b90*/  CALL.REL.NOINC `($_Z25multi_tensor_apply_kernelI18TensorListMetadataILi5EE25DistAdamCapturableFunctorIN3c108BFloat16ENS3_4HalfES4_EJPfffPiifS7_10adamMode_tfEEvlPViT_T0_DpT1_$__internal_accurate_pow) ;  /* 0x00001b9000007944 */ /* 0x004fea0003c00000 */
        /* <DEDUP_REMOVED lines=19> */
.L_x_130:
[----:B------:R-:W-:Y:S01]  /*0cd0*/  ISETP.GE.AND P1, PT, R5, RZ, PT ;  /* 0x000000ff0500720c */ /* 0x000fe20003f26270 */
[----:B------:R-:W3:Y:S01]  /*0ce0*/  DSETP.NEU.AND P0, PT, |R4|, 0.5, !P0 ;  /* 0x3fe000000400742a */ /* 0x000ee2000470d200 */
[----:B------:R-:W-:-:S05]  /*0cf0*/  IMAD.MOV.U32 R6, RZ, RZ, RZ ;  /* 0x000000ffff067224 */ /* 0x000fca00078e00ff */
[----:B--23--:R-:W-:Y:S02]  /*0d00*/  SEL R7, R11, RZ, P0 ;  /* 0x000000ff0b077207 */ /* 0x00cfe40000000000 */
[----:B------:R-:W-:-:S04]  /*0d10*/  SEL R24, RZ, 0x1, !P0 ;  /* 0x00000001ff187807 */ /* 0x000fc80004000000 */
[----:B------:R-:W-:Y:S02]  /*0d20*/  @!P1 LOP3.LUT R7, R7, 0x7ff00000, RZ, 0xfc, !PT ;  /* 0x7ff0000007079812 */ /* 0x000fe400078efcff */
.L_x_131:
        /* <DEDUP_REMOVED lines=17> */
.L_x_134:
        /* <DEDUP_REMOVED lines=11> */
.L_x_133:
[----:B------:R1:W2:-:S06]  /*0ef0*/  DADD R6, R4, R10 ;  /* 0x0000000004067229 */ /* 0x00028c000000000a */
.L_x_132:
        /* <DEDUP_REMOVED lines=14> */
.L_x_124:
        /* <DEDUP_REMOVED lines=42> */
.L_x_135:
[----:B----4-:R-:W-:Y:S05]  /*1280*/  @P2 EXIT ;  /* 0x000000000000294d */ /* 0x010fea0003800000 */
[----:B-1----:R-:W-:-:S04]  /*1290*/  PRMT R2, R3, 0x9910, RZ ;  /* 0x0000991003027816 */ /* 0x002fc800000000ff */
[----:B------:R-:W-:Y:S02]  /*12a0*/  ISETP.NE.AND P0, PT, R2, RZ, PT ;  /* 0x000000ff0200720c */ /* 0x000fe40003f05270 */
.L_x_142:
        /* <DEDUP_REMOVED lines=67> */
.L_x_136:
[----:B------:R-:W-:Y:S01]  /*16e0*/  ISETP.NE.AND P1, PT, RZ, c[0x0][0xd88], PT ;  /* 0x00036200ff007a0c */ /* 0x000fe20003f25270 */
[----:B0-----:R-:W-:Y:S01]  /*16f0*/  IMAD.MOV.U32 R18, RZ, RZ, c[0x0][0xd80] ;  /* 0x00036000ff127624 */ /* 0x001fe200078e00ff */
[----:B------:R-:W-:Y:S01]  /*1700*/  ULDC.64 UR4, c[0x0][0x118] ;  /* 0x0000460000047ab9 */ /* 0x000fe20000000a00 */
[----:B------:R-:W-:Y:S01]  /*1710*/  IMAD.MOV.U32 R19, RZ, RZ, c[0x0][0xd84] ;  /* 0x00036100ff137624 */ /* 0x000fe200078e00ff */
[----:B-----5:R-:W-:-:S04]  /*1720*/  HADD2.F32 R43, -RZ, R24.H0_H0 ;  /* 0x20000018ff2b7230 */ /* 0x020fc80000004100 */
        /* <DEDUP_REMOVED lines=8> */
[----:B------:R-:W-:Y:S01]  /*17b0*/  HADD2.F32 R41, -RZ, R41.H0_H0 ;  /* 0x20000029ff297230 */ /* 0x000fe20000004100 */
[----:B------:R-:W-:Y:S02]  /*17c0*/  PRMT R37, RZ, 0x5410, R37 ;  /* 0x00005410ff257816 */ /* 0x000fe40000000025 */
        /* <DEDUP_REMOVED lines=17> */
[----:B------:R-:W-:-:S03]  /*18e0*/  HADD2.F32 R41, -RZ, R25.H0_H0 ;  /* 0x20000019ff297230 */ /* 0x000fc60000004100 */
        /* <DEDUP_REMOVED lines=19> */
[----:B------:R-:W-:Y:S01]  /*1a20*/  HADD2.F32 R39, -RZ, R42.H0_H0 ;  /* 0x2000002aff277230 */ /* 0x000fe20000004100 */
        /* <DEDUP_REMOVED lines=54> */
.L_x_137:
[----:B------:R-:W-:Y:S01]  /*1d90*/  PRMT R24, RZ, 0x5410, R26 ;  /* 0x00005410ff187816 */ /* 0x000fe2000000001a */
[----:B------:R-:W-:Y:S01]  /*1da0*/  HADD2.F32 R42, -RZ, R42.H0_H0 ;  /* 0x2000002aff2a7230 */ /* 0x000fe20000004100 */
        /* <DEDUP_REMOVED lines=16> */
[----:B------:R-:W-:-:S05]  /*1eb0*/  PRMT R38, RZ, 0x5410, R38 ;  /* 0x00005410ff267816 */ /* 0x000fca0000000026 */
[----:B------:R-:W0:Y:S02]  /*1ec0*/  MUFU.RCP R19, R30 ;  /* 0x0000001e00137308 */ /* 0x000e240000001000 */
[C---:B0-----:R-:W-:Y:S01]  /*1ed0*/  FMUL.FTZ R26, R22.reuse, R19 ;  /* 0x00000013161a7220 */ /* 0x041fe20000410000 */
[----:B------:R-:W-:Y:S01]  /*1ee0*/  F2FP.BF16.PACK_AB R22, R22, R43 ;  /* 0x0000002b1616723e */ /* 0x000fe200000010ff */
[----:B------:R-:W-:-:S04]  /*1ef0*/  FMUL.FTZ R43, R43, R20 ;  /* 0x000000142b2b7220 */ /* 0x000fc80000410000 */
[----:B------:R-:W0:Y:S02]  /*1f00*/  MUFU.SQRT R26, R26 ;  /* 0x0000001a001a7308 */ /* 0x000e240000002000 */
[----:B0-----:R-:W-:Y:S01]  /*1f10*/  FADD.FTZ R44, R26, c[0x0][0xd7c] ;  /* 0x00035f001a2c7621 */ /* 0x001fe20000010000 */
[----:B------:R-:W-:Y:S01]  /*1f20*/  HADD2.F32 R26, -RZ, R41.H0_H0 ;  /* 0x20000029ff1a7230 */ /* 0x000fe20000004100 */
[----:B------:R-:W-:-:S04]  /*1f30*/  FMUL.FTZ R41, R34, c[0x0][0xd8c] ;  /* 0x0003630022297a20 */ /* 0x000fc80000410000 */
[----:B------:R-:W0:Y:S01]  /*1f40*/  MUFU.RCP R44, R44 ;  /* 0x0000002c002c7308 */ /* 0x000e220000001000 */
[----:B------:R-:W-:-:S04]  /*1f50*/  FFMA.FTZ R41, R28, R26, R41 ;  /* 0x0000001a1c297223 */ /* 0x000fc80000010029 */
[C---:B------:R-:W-:Y:S02]  /*1f60*/  FMUL.FTZ R26, R41.reuse, R41 ;  /* 0x00000029291a7220 */ /* 0x040fe40000410000 */
[----:B------:R-:W-:Y:S02]  /*1f70*/  FFMA.FTZ R41, R41, -c[0x0][0xd68], R41 ;  /* 0x80035a0029297a23 */ /* 0x000fe40000010029 */
[----:B------:R-:W-:-:S04]  /*1f80*/  FFMA.FTZ R26, R26, -c[0x0][0xd6c], R26 ;  /* 0x80035b001a1a7a23 */ /* 0x000fc8000001001a */
[----:B------:R-:W-:Y:S02]  /*1f90*/  FFMA.FTZ R26, R39, c[0x0][0xd6c], R26 ;  /* 0x00035b00271a7a23 */ /* 0x000fe4000001001a */
[----:B0-----:R-:W-:Y:S01]  /*1fa0*/  FMUL.FTZ R43, R43, R44 ;  /* 0x0000002c2b2b7220 */ /* 0x001fe20000410000 */
[----:B------:R-:W-:-:S03]  /*1fb0*/  PRMT R44, RZ, 0x5410, R37 ;  /* 0x00005410ff2c7816 */ /* 0x000fc60000000025 */
[----:B-----5:R-:W-:Y:S02]  /*1fc0*/  FMUL.FTZ R43, R18, R43 ;  /* 0x0000002b122b7220 */ /* 0x020fe40000410000 */
[----:B------:R-:W-:Y:S01]  /*1fd0*/  FFMA.FTZ R37, R44, c[0x0][0xd68], R41 ;  /* 0x00035a002c257a23 */ /* 0x000fe20000010029 */
[----:B------:R-:W-:Y:S01]  /*1fe0*/  HADD2.F32 R41, -RZ, R25.H0_H0 ;  /* 0x20000019ff297230 */ /* 0x000fe20000004100 */
[----:B------:R-:W-:Y:S01]  /*1ff0*/  FMUL.FTZ R25, R27, c[0x0][0xd8c] ;  /* 0x000363001b197a20 */ /* 0x000fe20000410000 */
[----:B------:R-:W-:Y:S01]  /*2000*/  F2FP.BF16.PACK_AB R43, RZ, R43 ;  /* 0x0000002bff2b723e */ /* 0x000fe200000010ff */
[----:B------:R-:W-:Y:S02]  /*2010*/  FMUL.FTZ R44, R37, R20 ;  /* 0x00000014252c7220 */ /* 0x000fe40000410000 */
[----:B------:R-:W-:Y:S01]  /*2020*/  FFMA.FTZ R25, R28, R41, R25 ;  /* 0x000000291c197223 */ /* 0x000fe20000010019 */
[----:B------:R-:W-:-:S03]  /*2030*/  PRMT R43, RZ, 0x5410, R43 ;  /* 0x00005410ff2b7816 */ /* 0x000fc6000000002b */
[C---:B------:R-:W-:Y:S02]  /*2040*/  FMUL.FTZ R41, R25.reuse, R25 ;  /* 0x0000001919297220 */ /* 0x040fe40000410000 */
[----:B------:R-:W-:Y:S02]  /*2050*/  FADD.FTZ R24, R24, -R43 ;  /* 0x8000002b18187221 */ /* 0x000fe40000010000 */
[----:B------:R-:W-:Y:S02]  /*2060*/  FMUL.FTZ R43, R26, R19 ;  /* 0x000000131a2b7220 */ /* 0x000fe40000410000 */
[----:B------:R-:W-:Y:S01]  /*2070*/  FFMA.FTZ R25, R25, -c[0x0][0xd68], R25 ;  /* 0x80035a0019197a23 */ /* 0x000fe20000010019 */
[----:B------:R-:W-:-:S03]  /*2080*/  F2FP.BF16.PACK_AB R24, R37, R24 ;  /* 0x000000182518723e */ /* 0x000fc600000010ff */
[----:B------:R-:W0:Y:S01]  /*2090*/  MUFU.SQRT R43, R43 ;  /* 0x0000002b002b7308 */ /* 0x000e220000002000 */
[----:B------:R-:W-:Y:S01]  /*20a0*/  FFMA.FTZ R21, R21, c[0x0][0xd68], R25 ;  /* 0x00035a0015157a23 */ /* 0x000fe20000010019 */
[----:B------:R-:W-:-:S03]  /*20b0*/  PRMT R37, R24, 0x7610, R37 ;  /* 0x0000761018257816 */ /* 0x000fc60000000025 */
        /* <DEDUP_REMOVED lines=49> */
.L_x_138:
        /* <DEDUP_REMOVED lines=24> */
.L_x_139:
        /* <DEDUP_REMOVED lines=24> */
.L_x_140:
[----:B0-----:R-:W-:-:S04]  /*26d0*/  IMAD.MOV.U32 R3, RZ, RZ, c[0x0][0x0] ;  /* 0x00000000ff037624 */ /* 0x001fc800078e00ff */
[----:B------:R-:W-:-:S05]  /*26e0*/  IMAD R0, R3, 0x4, R0 ;  /* 0x0000000403007824 */ /* 0x000fca00078e0200 */
[----:B------:R-:W-:-:S13]  /*26f0*/  ISETP.GE.AND P1, PT, R0, R33, PT ;  /* 0x000000210000720c */ /* 0x000fda0003f26270 */
[----:B------:R-:W-:Y:S01]  /*2700*/  @P1 CALL.REL.NOINC `(.L_x_141) ;  /* 0x0000001000001944 */ /* 0x000fe20003c00000 */
[----:B------:R-:W-:Y:S05]  /*2710*/  BRA `(.L_x_142) ;  /* 0xffffeb9000007947 */ /* 0x000fea000383ffff */
.L_x_141:
[----:B------:R-:W-:Y:S05]  /*2720*/  EXIT ;  /* 0x000000000000794d */ /* 0x000fea0003800000 */
        .type           $_Z25multi_tensor_apply_kernelI18TensorListMetadataILi5EE25DistAdamCapturableFunctorIN3c108BFloat16ENS3_4HalfES4_EJPfffPiifS7_10adamMode_tfEEvlPViT_T0_DpT1_$__internal_accurate_pow,@function
        .size           $_Z25multi_tensor_apply_kernelI18TensorListMetadataILi5EE25DistAdamCapturableFunctorIN3c108BFloat16ENS3_4HalfES4_EJPfffPiifS7_10adamMode_tfEEvlPViT_T0_DpT1_$__internal_accurate_pow,(.L_x_942 - $_Z25multi_tensor_apply_kernelI18TensorListMetadataILi5EE25DistAdamCapturableFunctorIN3c108BFloat16ENS3_4HalfES4_EJPfffPiifS7_10adamMode_tfEEvlPViT_T0_DpT1_$__internal_accurate_pow)
$_Z25multi_tensor_apply_kernelI18TensorListMetadataILi5EE25DistAdamCapturableFunctorIN3c108BFloat16ENS3_4HalfES4_EJPfffPiifS7_10adamMode_tfEEvlPViT_T0_DpT1_$__internal_accurate_pow:
        /* <DEDUP_REMOVED lines=127> */
.L_x_143:
[----:B-1----:R-:W-:Y:S01]  /*2f20*/  DSETP.NEU.AND P1, PT, |R16|, +INF , PT ;  /* 0x7ff000001000742a */ /* 0x002fe20003f2d200 */
[----:B------:R-:W-:-:S03]  /*2f30*/  IMAD.MOV.U32 R7, RZ, RZ, 0x0 ;  /* 0x00000000ff077424 */ /* 0x000fc600078e00ff */
[----:B------:R-:W1:-:S06]  /*2f40*/  DADD R8, R8, -R14 ;  /* 0x0000000008087229 */ /* 0x000e4c000000080e */
[----:B-1----:R-:W1:-:S06]  /*2f50*/  DADD R8, R10, R8 ;  /* 0x000000000a087229 */ /* 0x002e4c0000000008 */
[----:B-1----:R1:W2:Y:S01]  /*2f60*/  @P1 DFMA R16, R8, R16, R16 ;  /* 0x000000100810122b */ /* 0x0022a20000000010 */
[----:B------:R-:W-:Y:S10]  /*2f70*/  RET.REL.NODEC R6 `(_Z25multi_tensor_apply_kernelI18TensorListMetadataILi5EE25DistAdamCapturableFunctorIN3c108BFloat16ENS3_4HalfES4_EJPfffPiifS7_10adamMode_tfEEvlPViT_T0_DpT1_) ;  /* 0xffffd08006007950 */ /* 0x000ff40003c3ffff */
.L_x_144:
        /* <DEDUP_REMOVED lines=16> */
.L_x_942:


//--------------------- .text._Z25multi_tensor_apply_kernelI18TensorListMetadataILi5EE25DistAdamCapturableFunctorIN3c108BFloat16ENS3_4HalfES5_EJPfffPiifS7_10adamMode_tfEEvlPViT_T0_DpT1_ --------------------------
	.section	.text._Z25multi_tensor_apply_kernelI18TensorListMetadataILi5EE25DistAdamCapturableFunctorIN3c108BFloat16ENS3_4HalfES5_EJPfffPiifS7_10adamMode_tfEEvlPViT_T0_DpT1_,"ax",@progbits
	.sectioninfo	@"SHI_REGISTERS=48"
	.align	128
        .global         _Z25multi_tensor_apply_kernelI18TensorListMetadataILi5EE25DistAdamCapturableFunctorIN3c108BFloat16ENS3_4HalfES5_EJPfffPiifS7_10adamMode_tfEEvlPViT_T0_DpT1_
        .type           _Z25multi_tensor_apply_kernelI18TensorListMetadataILi5EE25DistAdamCapturableFunctorIN3c108BFloat16ENS3_4HalfES5_EJPfffPiifS7_10adamMode_tfEEvlPViT_T0_DpT1_,@function
        .size           _Z25multi_tensor_apply_kernelI18TensorListMetadataILi5EE25DistAdamCapturableFunctorIN3c108BFloat16ENS3_4HalfES5_EJPfffPiifS7_10adamMode_tfEEvlPViT_T0_DpT1_,(.L_x_943 - _Z25multi_tensor_apply_kernelI18TensorListMetadataILi5EE25DistAdamCapturableFunctorIN3c108BFloat16ENS3_4HalfES5_EJPfffPiifS7_10adamMode_tfEEvlPViT_T0_DpT1_)
        .other          _Z25multi_tensor_apply_kernelI18TensorListMetadataILi5EE25DistAdamCapturableFunctorIN3c108BFloat16ENS3_4HalfES5_EJPfffPiifS7_10adamMode_tfEEvlPViT_T0_DpT1_,@"STO_CUDA_ENTRY STV_DEFAULT"
_Z25multi_tensor_apply_kernelI18TensorListMetadataILi5EE25DistAdamCapturableFunctorIN3c108BFloat16ENS3_4HalfES5_EJPfffPiifS7_10adamMode_tfEEvlPViT_T0_DpT1_:
.text._Z25multi_tensor_apply_kernelI18TensorListMetadataILi5EE25DistAdamCapturableFunctorIN3c108BFloat16ENS3_4HalfES5_EJPfffPiifS7_10adamMode_tfEEvlPViT_T0_DpT1_:
        /* <DEDUP_REMOVED lines=23> */
.L_x_145:
        /* <DEDUP_REMOVED lines=22> */
.L_x_146:
        /* <DEDUP_REMOVED lines=22> */
.L_x_147:
        /* <DEDUP_REMOVED lines=22> */
.L_x_148:
        /* <DEDUP_REMOVED lines=32> */
[----:B------:R-:W-:Y:S05]  /*0790*/  CALL.REL.NOINC `($_Z25multi_tensor_apply_kernelI18TensorListMetadataILi5EE25DistAdamCapturableFunctorIN3c108BFloat16ENS3_4HalfES5_EJPfffPiifS7_10adamMode_tfEEvlPViT_T0_DpT1_$__internal_accurate_pow) ;  /* 0x0000204000007944 */ /* 0x000fea0003c00000 */
        /* <DEDUP_REMOVED lines=22> */
.L_x_150:
[----:B------:R-:W-:Y:S01]  /*0900*/  ISETP.GE.AND P2, PT, R5, RZ, PT ;  /* 0x000000ff0500720c */ /* 0x000fe20003f46270 */
[----:B------:R-:W2:Y:S01]  /*0910*/  DSETP.NEU.AND P1, PT, |R4|, 0.5, !P0 ;  /* 0x3fe000000400742a */ /* 0x000ea2000472d200 */
[----:B------:R-:W-:-:S05]  /*0920*/  IMAD.MOV.U32 R2, RZ, RZ, RZ ;  /* 0x000000ffff027224 */ /* 0x000fca00078e00ff */
[----:B-12---:R-:W-:-:S06]  /*0930*/  SEL R3, R9, RZ, P1 ;  /* 0x000000ff09037207 */ /* 0x006fcc0000800000 */
[----:B------:R-:W-:Y:S02]  /*0940*/  @!P2 LOP3.LUT R3, R3, 0x7ff00000, RZ, 0xfc, !PT ;  /* 0x7ff000000303a812 */ /* 0x000fe400078efcff */
.L_x_151:
        /* <DEDUP_REMOVED lines=17> */
.L_x_154:
        /* <DEDUP_REMOVED lines=10> */
.L_x_153:
[----:B------:R1:W2:-:S04]  /*0b00*/  DADD R2, R4, R8 ;  /* 0x0000000004027229 */ /* 0x0002880000000008 */
.L_x_152:
        /* <DEDUP_REMOVED lines=8> */
[----:B--2---:R-:W-:Y:S05]  /*0b90*/  CALL.REL.NOINC `($_Z25multi_tensor_apply_kernelI18TensorListMetadataILi5EE25DistAdamCapturableFunctorIN3c108BFloat16ENS3_4HalfES5_EJPfffPiifS7_10adamMode_tfEEvlPViT_T0_DpT1_$__internal_accurate_pow) ;  /* 0x00001c4000007944 */ /* 0x004fea0003c00000 */
        /* <DEDUP_REMOVED lines=19> */
.L_x_155:
[----:B------:R-:W-:Y:S01]  /*0cd0*/  ISETP.GE.AND P1, PT, R5, RZ, PT ;  /* 0x000000ff0500720c */ /* 0x000fe20003f26270 */
[----:B------:R-:W3:Y:S01]  /*0ce0*/  DSETP.NEU.AND P0, PT, |R4|, 0.5, !P0 ;  /* 0x3fe000000400742a */ /* 0x000ee2000470d200 */
[----:B------:R-:W-:-:S05]  /*0cf0*/  IMAD.MOV.U32 R6, RZ, RZ, RZ ;  /* 0x000000ffff067224 */ /* 0x000fca00078e00ff */
[----:B--23--:R-:W-:Y:S02]  /*0d00*/  SEL R7, R11, RZ, P0 ;  /* 0x000000ff0b077207 */ /* 0x00cfe40000000000 */
[----:B------:R-:W-:-:S04]  /*0d10*/  SEL R24, RZ, 0x1, !P0 ;  /* 0x00000001ff187807 */ /* 0x000fc80004000000 */
[----:B------:R-:W-:Y:S02]  /*0d20*/  @!P1 LOP3.LUT R7, R7, 0x7ff00000, RZ, 0xfc, !PT ;  /* 0x7ff0000007079812 */ /* 0x000fe400078efcff */
.L_x_156:
        /* <DEDUP_REMOVED lines=17> */
.L_x_159:
        /* <DEDUP_REMOVED lines=11> */
.L_x_158:
[----:B------:R1:W2:-:S06]  /*0ef0*/  DADD R6, R4, R10 ;  /* 0x0000000004067229 */ /* 0x00028c000000000a */
.L_x_157:
        /* <DEDUP_REMOVED lines=14> */
.L_x_149:
        /* <DEDUP_REMOVED lines=42> */
.L_x_160:
[----:B----4-:R-:W-:Y:S05]  /*1280*/  @P2 EXIT ;  /* 0x000000000000294d */ /* 0x010fea0003800000 */
[----:B-1----:R-:W-:-:S04]  /*1290*/  PRMT R2, R3, 0x9910, RZ ;  /* 0x0000991003027816 */ /* 0x002fc800000000ff */
[----:B------:R-:W-:Y:S02]  /*12a0*/  ISETP.NE.AND P0, PT, R2, RZ, PT ;  /* 0x000000ff0200720c */ /* 0x000fe40003f05270 */
.L_x_167:
        /* <DEDUP_REMOVED lines=67> */
.L_x_161:
        /* <DEDUP_REMOVED lines=11> */
[----:B------:R-:W-:Y:S01]  /*1790*/  HADD2.F32 R41, -RZ, R41.H0_H0 ;  /* 0x20000029ff297230 */ /* 0x000fe20000004100 */
[----:B------:R-:W-:Y:S01]  /*17a0*/  FFMA.FTZ R44, R19, -c[0x0][0xd6c], R19 ;  /* 0x80035b00132c7a23 */ /* 0x000fe20000010013 */
[----:B------:R-:W-:Y:S01]  /*17b0*/  PRMT R19, RZ, 0x5410, R22 ;  /* 0x00005410ff137816 */ /* 0x000fe20000000016 */
[----:B------:R-:W-:Y:S01]  /*17c0*/  FFMA.FTZ R20, R20, c[0x0][0xd68], R43 ;  /* 0x00035a0014147a23 */ /* 0x000fe2000001002b */
[----:B------:R-:W0:Y:S01]  /*17d0*/  MUFU.RCP R22, R30 ;  /* 0x0000001e00167308 */ /* 0x000e220000001000 */
[----:B------:R-:W-:Y:S01]  /*17e0*/  PRMT R39, RZ, 0x5410, R39 ;  /* 0x00005410ff277816 */ /* 0x000fe20000000027 */
[----:B------:R-:W-:Y:S01]  /*17f0*/  HADD2.F32 R25, -RZ, R25.H0_H0 ;  /* 0x20000019ff197230 */ /* 0x000fe20000004100 */
[----:B------:R-:W-:Y:S01]  /*1800*/  FFMA.FTZ R19, R19, c[0x0][0xd6c], R44 ;  /* 0x00035b0013137a23 */ /* 0x000fe2000001002c */
[----:B------:R-:W-:-:S02]  /*1810*/  PRMT R23, RZ, 0x5410, R23 ;  /* 0x00005410ff177816 */ /* 0x000fc40000000017 */
[----:B------:R-:W-:Y:S01]  /*1820*/  PRMT R21, RZ, 0x5410, R21 ;  /* 0x00005410ff157816 */ /* 0x000fe20000000015 */
[----:B------:R-:W-:Y:S01]  /*1830*/  FMUL.FTZ R25, R28, R25 ;  /* 0x000000191c197220 */ /* 0x000fe20000410000 */
[----:B------:R-:W1:Y:S01]  /*1840*/  MUFU.RCP R24, R32 ;  /* 0x0000002000187308 */ /* 0x000e620000001000 */
[----:B------:R-:W-:Y:S01]  /*1850*/  PRMT R36, RZ, 0x5410, R36 ;  /* 0x00005410ff247816 */ /* 0x000fe20000000024 */
[C---:B0-----:R-:W-:Y:S01]  /*1860*/  FMUL.FTZ R43, R19.reuse, R22 ;  /* 0x00000016132b7220 */ /* 0x041fe20000410000 */
[----:B------:R-:W-:-:S05]  /*1870*/  F2FP.BF16.PACK_AB R19, R19, R20 ;  /* 0x000000141313723e */ /* 0x000fca00000010ff */
[----:B------:R-:W0:Y:S01]  /*1880*/  MUFU.SQRT R43, R43 ;  /* 0x0000002b002b7308 */ /* 0x000e220000002000 */
[----:B-1----:R-:W-:Y:S02]  /*1890*/  FMUL.FTZ R20, R20, R24 ;  /* 0x0000001814147220 */ /* 0x002fe40000410000 */
[----:B0-----:R-:W-:-:S05]  /*18a0*/  FADD.FTZ R44, R43, c[0x0][0xd7c] ;  /* 0x00035f002b2c7621 */ /* 0x001fca0000010000 */
[----:B------:R-:W0:Y:S02]  /*18b0*/  MUFU.RCP R45, R44 ;  /* 0x0000002c002d7308 */ /* 0x000e240000001000 */
[----:B0-----:R-:W-:Y:S01]  /*18c0*/  FMUL.FTZ R45, R20, R45 ;  /* 0x0000002d142d7220 */ /* 0x001fe20000410000 */
[----:B------:R-:W-:Y:S01]  /*18d0*/  PRMT R20, RZ, 0x5410, R26 ;  /* 0x00005410ff147816 */ /* 0x000fe2000000001a */
[----:B------:R-:W-:-:S04]  /*18e0*/  FMUL.FTZ R26, R28, R41 ;  /* 0x000000291c1a7220 */ /* 0x000fc80000410000 */
[C---:B------:R-:W-:Y:S02]  /*18f0*/  FMUL.FTZ R41, R26.reuse, R26 ;  /* 0x0000001a1a297220 */ /* 0x040fe40000410000 */
[----:B------:R-:W-:Y:S02]  /*1900*/  FFMA.FTZ R26, R26, -c[0x0][0xd68], R26 ;  /* 0x80035a001a1a7a23 */ /* 0x000fe4000001001a */
[----:B------:R-:W-:Y:S01]  /*1910*/  FFMA.FTZ R44, R41, -c[0x0][0xd6c], R41 ;  /* 0x80035b00292c7a23 */ /* 0x000fe20000010029 */
[----:B------:R-:W-:Y:S01]  /*1920*/  PRMT R41, RZ, 0x5410, R37 ;  /* 0x00005410ff297816 */ /* 0x000fe20000000025 */
[----:B------:R-:W-:Y:S02]  /*1930*/  FMUL.FTZ R37, R25, R25 ;  /* 0x0000001919257220 */ /* 0x000fe40000410000 */
[----:B------:R-:W-:Y:S02]  /*1940*/  FFMA.FTZ R39, R39, c[0x0][0xd6c], R44 ;  /* 0x00035b0027277a23 */ /* 0x000fe4000001002c */
[----:B------:R-:W-:-:S02]  /*1950*/  FFMA.FTZ R41, R41, c[0x0][0xd68], R26 ;  /* 0x00035a0029297a23 */ /* 0x000fc4000001001a */
[----:B------:R-:W-:Y:S02]  /*1960*/  FMUL.FTZ R44, R39, R22 ;  /* 0x00000016272c7220 */ /* 0x000fe40000410000 */
[----:B------:R-:W-:Y:S02]  /*1970*/  FMUL.FTZ R26, R41, R24 ;  /* 0x00000018291a7220 */ /* 0x000fe40000410000 */
[----:B------:R-:W-:Y:S02]  /*1980*/  FFMA.FTZ R45, R20, c[0x0][0xd8c], R45 ;  /* 0x00036300142d7a23 */ /* 0x000fe4000001002d */
[----:B------:R-:W0:Y:S02]  /*1990*/  MUFU.SQRT R44, R44 ;  /* 0x0000002c002c7308 */ /* 0x000e240000002000 */
[----:B-----5:R-:W-:-:S05]  /*19a0*/  FMUL.FTZ R45, R18, R45 ;  /* 0x0000002d122d7220 */ /* 0x020fca0000410000 */
[----:B------:R-:W-:-:S04]  /*19b0*/  F2FP.BF16.PACK_AB R45, RZ, R45 ;  /* 0x0000002dff2d723e */ /* 0x000fc800000010ff */
[----:B------:R-:W-:Y:S01]  /*19c0*/  PRMT R45, RZ, 0x5410, R45 ;  /* 0x00005410ff2d7816 */ /* 0x000fe2000000002d */
[----:B0-----:R-:W-:Y:S02]  /*19d0*/  FADD.FTZ R43, R44, c[0x0][0xd7c] ;  /* 0x00035f002c2b7621 */ /* 0x001fe40000010000 */
[----:B------:R-:W-:Y:S02]  /*19e0*/  FFMA.FTZ R44, R37, -c[0x0][0xd6c], R37 ;  /* 0x80035b00252c7a23 */ /* 0x000fe40000010025 */
[----:B------:R-:W-:Y:S02]  /*19f0*/  FADD.FTZ R20, R20, -R45 ;  /* 0x8000002d14147221 */ /* 0x000fe40000010000 */
[----:B------:R-:W0:Y:S01]  /*1a00*/  MUFU.RCP R43, R43 ;  /* 0x0000002b002b7308 */ /* 0x000e220000001000 */
[----:B------:R-:W-:Y:S02]  /*1a10*/  FFMA.FTZ R23, R23, c[0x0][0xd6c], R44 ;  /* 0x00035b0017177a23 */ /* 0x000fe4000001002c */
[----:B------:R-:W-:Y:S01]  /*1a20*/  FFMA.FTZ R44, R25, -c[0x0][0xd68], R25 ;  /* 0x80035a00192c7a23 */ /* 0x000fe20000010019 */
[----:B------:R-:W-:Y:S01]  /*1a30*/  HADD2.F32 R25, -RZ, R42.H0_H0 ;  /* 0x2000002aff197230 */ /* 0x000fe20000004100 */
[----:B------:R-:W-:-:S02]  /*1a40*/  F2FP.BF16.PACK_AB R41, R41, R20 ;  /* 0x000000142929723e */ /* 0x000fc400000010ff */
[----:B------:R-:W-:Y:S02]  /*1a50*/  FFMA.FTZ R21, R21, c[0x0][0xd68], R44 ;  /* 0x00035a0015157a23 */ /* 0x000fe4000001002c */
[----:B------:R-:W-:Y:S01]  /*1a60*/  FMUL.FTZ R25, R28, R25 ;  /* 0x000000191c197220 */ /* 0x000fe20000410000 */
[----:B------:R-:W-:Y:S01]  /*1a70*/  PRMT R20, R41, 0x7632, R20 ;  /* 0x0000763229147816 */ /* 0x000fe20000000014 */
[----:B------:R-:W-:Y:S02]  /*1a80*/  FMUL.FTZ R42, R21, R24 ;  /* 0x00000018152a7220 */ /* 0x000fe40000410000 */
[----:B0-----:R-:W-:Y:S02]  /*1a90*/  FMUL.FTZ R26, R26, R43 ;  /* 0x0000002b1a1a7220 */ /* 0x001fe40000410000 */
[----:B------:R-:W-:-:S06]  /*1aa0*/  FMUL.FTZ R43, R23, R22 ;  /* 0x00000016172b7220 */ /* 0x000fcc0000410000 */
[----:B------:R-:W0:Y:S02]  /*1ab0*/  MUFU.SQRT R43, R43 ;  /* 0x0000002b002b7308 */ /* 0x000e240000002000 */
[----:B0-----:R-:W-:Y:S01]  /*1ac0*/  FADD.FTZ R45, R43, c[0x0][0xd7c] ;  /* 0x00035f002b2d7621 */ /* 0x001fe20000010000 */
[----:B------:R-:W-:-:S05]  /*1ad0*/  PRMT R43, RZ, 0x5410, R40 ;  /* 0x00005410ff2b7816 */ /* 0x000fca0000000028 */
[----:B------:R-:W0:Y:S02]  /*1ae0*/  MUFU.RCP R37, R45 ;  /* 0x0000002d00257308 */ /* 0x000e240000001000 */
[----:B0-----:R-:W-:Y:S02]  /*1af0*/  FMUL.FTZ R37, R42, R37 ;  /* 0x000000252a257220 */ /* 0x001fe40000410000 */
[----:B------:R-:W-:-:S04]  /*1b00*/  FMUL.FTZ R42, R25, R25 ;  /* 0x00000019192a7220 */ /* 0x000fc80000410000 */
[----:B------:R-:W-:-:S04]  /*1b10*/  FFMA.FTZ R42, R42, -c[0x0][0xd6c], R42 ;  /* 0x80035b002a2a7a23 */ /* 0x000fc8000001002a */
[----:B------:R-:W-:-:S04]  /*1b20*/  FFMA.FTZ R43, R43, c[0x0][0xd6c], R42 ;  /* 0x00035b002b2b7a23 */ /* 0x000fc8000001002a */
[----:B------:R-:W-:Y:S02]  /*1b30*/  FMUL.FTZ R40, R43, R22 ;  /* 0x000000162b287220 */ /* 0x000fe40000410000 */
[----:B------:R-:W-:Y:S01]  /*1b40*/  FFMA.FTZ R22, R25, -c[0x0][0xd68], R25 ;  /* 0x80035a0019167a23 */ /* 0x000fe20000010019 */
[----:B------:R-:W-:-:S03]  /*1b50*/  PRMT R25, RZ, 0x5410, R38 ;  /* 0x00005410ff197816 */ /* 0x000fc60000000026 */
[----:B------:R-:W0:Y:S02]  /*1b60*/  MUFU.SQRT R40, R40 ;  /* 0x0000002800287308 */ /* 0x000e240000002000 */
[----:B------:R-:W-:Y:S01]  /*1b70*/  FFMA.FTZ R25, R25, c[0x0][0xd68], R22 ;  /* 0x00035a0019197a23 */ /* 0x000fe20000010016 */
[----:B------:R-:W-:-:S03]  /*1b80*/  PRMT R22, RZ, 0x5410, R27 ;  /* 0x00005410ff167816 */ /* 0x000fc6000000001b */
[----:B------:R-:W-:Y:S02]  /*1b90*/  FMUL.FTZ R24, R25, R24 ;  /* 0x0000001819187220 */ /* 0x000fe40000410000 */
[----:B------:R-:W-:Y:S02]  /*1ba0*/  FFMA.FTZ R37, R22, c[0x0][0xd8c], R37 ;  /* 0x0003630016257a23 */ /* 0x000fe40000010025 */
[----:B0-----:R-:W-:-:S04]  /*1bb0*/  FADD.FTZ R42, R40, c[0x0][0xd7c] ;  /* 0x00035f00282a7621 */ /* 0x001fc80000010000 */
[----:B------:R-:W0:Y:S02]  /*1bc0*/  MUFU.RCP R45, R42 ;  /* 0x0000002a002d7308 */ /* 0x000e240000001000 */
[----:B0-----:R-:W-:Y:S01]  /*1bd0*/  FMUL.FTZ R24, R24, R45 ;  /* 0x0000002d18187220 */ /* 0x001fe20000410000 */
[----:B------:R-:W-:-:S03]  /*1be0*/  PRMT R45, RZ, 0x5410, R34 ;  /* 0x00005410ff2d7816 */ /* 0x000fc60000000022 */
[----:B------:R-:W-:Y:S02]  /*1bf0*/  FFMA.FTZ R34, R36, c[0x0][0xd8c], R24 ;  /* 0x0003630024227a23 */ /* 0x000fe40000010018 */
[----:B------:R-:W-:Y:S02]  /*1c00*/  FFMA.FTZ R27, R45, c[0x0][0xd8c], R26 ;  /* 0x000363002d1b7a23 */ /* 0x000fe4000001001a */
[C---:B------:R-:W-:Y:S01]  /*1c10*/  FMUL.FTZ R26, R18.reuse, R37 ;  /* 0x00000025121a7220 */ /* 0x040fe20000410000 */
[----:B------:R-:W-:Y:S01]  /*1c20*/  PRMT R37, R19, 0x7632, R37 ;  /* 0x0000763213257816 */ /* 0x000fe20000000025 */
[C---:B------:R-:W-:Y:S02]  /*1c30*/  FMUL.FTZ R24, R18.reuse, R27 ;  /* 0x0000001b12187220 */ /* 0x040fe40000410000 */
[----:B------:R-:W-:Y:S01]  /*1c40*/  FMUL.FTZ R34, R18, R34 ;  /* 0x0000002212227220 */ /* 0x000fe20000410000 */
[----:B------:R-:W-:Y:S02]  /*1c50*/  F2FP.BF16.PACK_AB R27, R26, R23 ;  /* 0x000000171a1b723e */ /* 0x000fe400000010ff */
[----:B------:R-:W-:-:S02]  /*1c60*/  F2FP.BF16.PACK_AB R18, R24, R39 ;  /* 0x000000271812723e */ /* 0x000fc400000010ff */
        /* <DEDUP_REMOVED lines=11> */
[----:B------:R-:W-:Y:S02]  /*1d20*/  PRMT R45, R43, 0x7610, R45 ;  /* 0x000076102b2d7816 */ /* 0x000fe4000000002d */
[----:B------:R-:W-:Y:S02]  /*1d30*/  F2FP.BF16.PACK_AB R36, RZ, R36 ;  /* 0x00000024ff24723e */ /* 0x000fe400000010ff */
[C---:B------:R-:W-:Y:S02]  /*1d40*/  PRMT R24, R21.reuse, 0x7632, R24 ;  /* 0x0000763215187816 */ /* 0x040fe40000000018 */
[----:B------:R-:W-:Y:S02]  /*1d50*/  PRMT R25, R21, 0x7610, R25 ;  /* 0x0000761015197816 */ /* 0x000fe40000000019 */
[----:B------:R-:W-:-:S02]  /*1d60*/  PRMT R26, R22, 0x7632, R26 ;  /* 0x00007632161a7816 */ /* 0x000fc4000000001a */
[----:B------:R-:W-:Y:S01]  /*1d70*/  PRMT R38, R22, 0x7610, R38 ;  /* 0x0000761016267816 */ /* 0x000fe20000000026 */
[----:B------:R-:W-:Y:S05]  /*1d80*/  BRA `(.L_x_163) ;  /* 0x0000063000007947 */ /* 0x000fea0003800000 */
.L_x_162:
[----:B0-----:R-:W-:Y:S01]  /*1d90*/  PRMT R19, RZ, 0x5410, R26 ;  /* 0x00005410ff137816 */ /* 0x001fe2000000001a */
[----:B------:R-:W-:Y:S01]  /*1da0*/  HADD2.F32 R42, -RZ, R42.H0_H0 ;  /* 0x2000002aff2a7230 */ /* 0x000fe20000004100 */
[----:B------:R-:W-:Y:S02]  /*1db0*/  PRMT R22, RZ, 0x5410, R22 ;  /* 0x00005410ff167816 */ /* 0x000fe40000000016 */
[----:B------:R-:W-:Y:S01]  /*1dc0*/  PRMT R43, RZ, 0x5410, R20 ;  /* 0x00005410ff2b7816 */ /* 0x000fe20000000014 */
[----:B------:R-:W-:Y:S01]  /*1dd0*/  FFMA.FTZ R24, R19, c[0x0][0xd8c], R24 ;  /* 0x0003630013187a23 */ /* 0x000fe20000010018 */
[----:B------:R-:W-:Y:S02]  /*1de0*/  PRMT R34, RZ, 0x5410, R34 ;  /* 0x00005410ff227816 */ /* 0x000fe40000000022 */
[----:B------:R-:W-:Y:S01]  /*1df0*/  PRMT R39, RZ, 0x5410, R39 ;  /* 0x00005410ff277816 */ /* 0x000fe20000000027 */
[C---:B------:R-:W-:Y:S01]  /*1e00*/  FMUL.FTZ R26, R24.reuse, R24 ;  /* 0x00000018181a7220 */ /* 0x040fe20000410000 */
        /* <DEDUP_REMOVED lines=8> */
[----:B------:R-:W0:Y:S01]  /*1e90*/  MUFU.RCP R43, R32 ;  /* 0x00000020002b7308 */ /* 0x000e220000001000 */
[----:B------:R-:W-:-:S03]  /*1ea0*/  PRMT R40, RZ, 0x5410, R40 ;  /* 0x00005410ff287816 */ /* 0x000fc60000000028 */
[----:B------:R-:W-:-:S04]  /*1eb0*/  F2FP.BF16.PACK_AB R20, R45, R24 ;  /* 0x000000182d14723e */ /* 0x000fc800000010ff */
[----:B------:R-:W1:Y:S01]  /*1ec0*/  MUFU.RCP R22, R30 ;  /* 0x0000001e00167308 */ /* 0x000e620000001000 */
[----:B0-----:R-:W-:Y:S02]  /*1ed0*/  FMUL.FTZ R24, R24, R43 ;  /* 0x0000002b18187220 */ /* 0x001fe40000410000 */
[----:B-1----:R-:W-:-:S06]  /*1ee0*/  FMUL.FTZ R26, R45, R22 ;  /* 0x000000162d1a7220 */ /* 0x002fcc0000410000 */
[----:B------:R-:W0:Y:S02]  /*1ef0*/  MUFU.SQRT R26, R26 ;  /* 0x0000001a001a7308 */ /* 0x000e240000002000 */
[----:B0-----:R-:W-:-:S06]  /*1f00*/  FADD.FTZ R44, R26, c[0x0][0xd7c] ;  /* 0x00035f001a2c7621 */ /* 0x001fcc0000010000 */
[----:B------:R-:W0:Y:S02]  /*1f10*/  MUFU.RCP R44, R44 ;  /* 0x0000002c002c7308 */ /* 0x000e240000001000 */
[----:B0-----:R-:W-:Y:S01]  /*1f20*/  FMUL.FTZ R45, R24, R44 ;  /* 0x0000002c182d7220 */ /* 0x001fe20000410000 */
[----:B------:R-:W-:Y:S01]  /*1f30*/  HADD2.F32 R44, -RZ, R25.H0_H0 ;  /* 0x20000019ff2c7230 */ /* 0x000fe20000004100 */
[----:B------:R-:W-:Y:S02]  /*1f40*/  FMUL.FTZ R25, R27, c[0x0][0xd8c] ;  /* 0x000363001b197a20 */ /* 0x000fe40000410000 */
[----:B-----5:R-:W-:Y:S02]  /*1f50*/  FMUL.FTZ R45, R18, R45 ;  /* 0x0000002d122d7220 */ /* 0x020fe40000410000 */
[----:B------:R-:W-:-:S03]  /*1f60*/  FFMA.FTZ R25, R28, R44, R25 ;  /* 0x0000002c1c197223 */ /* 0x000fc60000010019 */
[----:B------:R-:W-:-:S04]  /*1f70*/  F2FP.BF16.PACK_AB R45, RZ, R45 ;  /* 0x0000002dff2d723e */ /* 0x000fc800000010ff */
[----:B------:R-:W-:-:S05]  /*1f80*/  PRMT R24, RZ, 0x5410, R45 ;  /* 0x00005410ff187816 */ /* 0x000fca000000002d */
[----:B------:R-:W-:Y:S01]  /*1f90*/  FADD.FTZ R19, R19, -R24 ;  /* 0x8000001813137221 */ /* 0x000fe20000010000 */
[----:B------:R-:W-:Y:S01]  /*1fa0*/  HADD2.F32 R24, -RZ, R41.H0_H0 ;  /* 0x20000029ff187230 */ /* 0x000fe20000004100 */
[----:B------:R-:W-:-:S04]  /*1fb0*/  FMUL.FTZ R41, R34, c[0x0][0xd8c] ;  /* 0x0003630022297a20 */ /* 0x000fc80000410000 */
        /* <DEDUP_REMOVED lines=11> */
[----:B------:R-:W-:-:S04]  /*2070*/  FMUL.FTZ R41, R25, R25 ;  /* 0x0000001919297220 */ /* 0x000fc80000410000 */
[----:B------:R-:W0:Y:S01]  /*2080*/  MUFU.RCP R26, R26 ;  /* 0x0000001a001a7308 */ /* 0x000e220000001000 */
[----:B------:R-:W-:Y:S02]  /*2090*/  FFMA.FTZ R41, R41, -c[0x0][0xd6c], R41 ;  /* 0x80035b0029297a23 */ /* 0x000fe40000010029 */
[----:B0-----:R-:W-:Y:S01]  /*20a0*/  FMUL.FTZ R37, R37, R26 ;  /* 0x0000001a25257220 */ /* 0x001fe20000410000 */
[----:B------:R-:W-:-:S05]  /*20b0*/  PRMT R26, RZ, 0x5410, R23 ;  /* 0x00005410ff1a7816 */ /* 0x000fca0000000017 */
[----:B------:R-:W-:Y:S02]  /*20c0*/  FFMA.FTZ R23, R26, c[0x0][0xd6c], R41 ;  /* 0x00035b001a177a23 */ /* 0x000fe40000010029 */
[----:B------:R-:W-:Y:S02]  /*20d0*/  FFMA.FTZ R26, R25, -c[0x0][0xd68], R25 ;  /* 0x80035a00191a7a23 */ /* 0x000fe40000010019 */
[----:B------:R-:W-:Y:S02]  /*20e0*/  FMUL.FTZ R45, R23, R22 ;  /* 0x00000016172d7220 */ /* 0x000fe40000410000 */
[----:B------:R-:W-:Y:S02]  /*20f0*/  FFMA.FTZ R26, R21, c[0x0][0xd68], R26 ;  /* 0x00035a00151a7a23 */ /* 0x000fe4000001001a */
[----:B------:R-:W-:Y:S02]  /*2100*/  FMUL.FTZ R25, R36, c[0x0][0xd8c] ;  /* 0x0003630024197a20 */ /* 0x000fe40000410000 */
[----:B------:R-:W0:Y:S01]  /*2110*/  MUFU.SQRT R45, R45 ;  /* 0x0000002d002d7308 */ /* 0x000e220000002000 */
[----:B------:R-:W-:-:S02]  /*2120*/  FMUL.FTZ R44, R26, R43 ;  /* 0x0000002b1a2c7220 */ /* 0x000fc40000410000 */
[----:B0-----:R-:W-:-:S06]  /*2130*/  FADD.FTZ R41, R45, c[0x0][0xd7c] ;  /* 0x00035f002d297621 */ /* 0x001fcc0000010000 */
[----:B------:R-:W0:Y:S02]  /*2140*/  MUFU.RCP R41, R41 ;  /* 0x0000002900297308 */ /* 0x000e240000001000 */
[----:B0-----:R-:W-:Y:S02]  /*2150*/  FMUL.FTZ R21, R44, R41 ;  /* 0x000000292c157220 */ /* 0x001fe40000410000 */
[----:B------:R-:W-:-:S04]  /*2160*/  FFMA.FTZ R41, R28, R42, R25 ;  /* 0x0000002a1c297223 */ /* 0x000fc80000010019 */
[----:B------:R-:W-:-:S04]  /*2170*/  FMUL.FTZ R25, R41, R41 ;  /* 0x0000002929197220 */ /* 0x000fc80000410000 */
[----:B------:R-:W-:-:S04]  /*2180*/  FFMA.FTZ R25, R25, -c[0x0][0xd6c], R25 ;  /* 0x80035b0019197a23 */ /* 0x000fc80000010019 */
[----:B------:R-:W-:Y:S02]  /*2190*/  FFMA.FTZ R25, R40, c[0x0][0xd6c], R25 ;  /* 0x00035b0028197a23 */ /* 0x000fe40000010019 */
[C---:B------:R-:W-:Y:S02]  /*21a0*/  FMUL.FTZ R40, R18.reuse, R21 ;  /* 0x0000001512287220 */ /* 0x040fe40000410000 */
[----:B------:R-:W-:Y:S02]  /*21b0*/  FMUL.FTZ R42, R25, R22 ;  /* 0x00000016192a7220 */ /* 0x000fe40000410000 */
[----:B------:R-:W-:Y:S01]  /*21c0*/  FFMA.FTZ R22, R41, -c[0x0][0xd68], R41 ;  /* 0x80035a0029167a23 */ /* 0x000fe20000010029 */
[----:B------:R-:W-:Y:S01]  /*21d0*/  PRMT R41, RZ, 0x5410, R38 ;  /* 0x00005410ff297816 */ /* 0x000fe20000000026 */
[----:B------:R-:W-:Y:S01]  /*21e0*/  FMUL.FTZ R38, R18, R37 ;  /* 0x0000002512267220 */ /* 0x000fe20000410000 */
[----:B------:R-:W-:Y:S01]  /*21f0*/  F2FP.BF16.PACK_AB R21, R40, R23 ;  /* 0x000000172815723e */ /* 0x000fe200000010ff */
[----:B------:R-:W0:Y:S01]  /*2200*/  MUFU.SQRT R42, R42 ;  /* 0x0000002a002a7308 */ /* 0x000e220000002000 */
[----:B------:R-:W-:Y:S01]  /*2210*/  PRMT R37, R20, 0x7632, R37 ;  /* 0x0000763214257816 */ /* 0x000fe20000000025 */
[----:B------:R-:W-:-:S04]  /*2220*/  FFMA.FTZ R22, R41, c[0x0][0xd68], R22 ;  /* 0x00035a0029167a23 */ /* 0x000fc80000010016 */
[----:B------:R-:W-:Y:S02]  /*2230*/  FMUL.FTZ R43, R22, R43 ;  /* 0x0000002b162b7220 */ /* 0x000fe40000410000 */
[----:B0-----:R-:W-:-:S06]  /*2240*/  FADD.FTZ R44, R42, c[0x0][0xd7c] ;  /* 0x00035f002a2c7621 */ /* 0x001fcc0000010000 */
[----:B------:R-:W0:Y:S02]  /*2250*/  MUFU.RCP R44, R44 ;  /* 0x0000002c002c7308 */ /* 0x000e240000001000 */
[----:B0-----:R-:W-:-:S04]  /*2260*/  FMUL.FTZ R43, R43, R44 ;  /* 0x0000002c2b2b7220 */ /* 0x001fc80000410000 */
[----:B------:R-:W-:Y:S01]  /*2270*/  FMUL.FTZ R43, R18, R43 ;  /* 0x0000002b122b7220 */ /* 0x000fe20000410000 */
[----:B------:R-:W-:Y:S02]  /*2280*/  F2FP.BF16.PACK_AB R18, R38, R39 ;  /* 0x000000272612723e */ /* 0x000fe400000010ff */
[----:B------:R-:W-:Y:S02]  /*2290*/  PRMT R39, R20, 0x7610, R39 ;  /* 0x0000761014277816 */ /* 0x000fe40000000027 */
[----:B------:R-:W-:Y:S02]  /*22a0*/  PRMT R23, RZ, 0x7610, R18 ;  /* 0x00007610ff177816 */ /* 0x000fe40000000012 */
[----:B------:R-:W-:Y:S02]  /*22b0*/  F2FP.BF16.PACK_AB R25, R43, R25 ;  /* 0x000000192b19723e */ /* 0x000fe400000010ff */
[----:B------:R-:W-:Y:S01]  /*22c0*/  PRMT R20, R19, 0x7632, R20 ;  /* 0x0000763213147816 */ /* 0x000fe20000000014 */
[----:B------:R-:W-:Y:S01]  /*22d0*/  FADD.FTZ R41, R34, -R23 ;  /* 0x8000001722297221 */ /* 0x000fe20000010000 */
[----:B------:R-:W-:-:S02]  /*22e0*/  PRMT R34, RZ, 0x7610, R21 ;  /* 0x00007610ff227816 */ /* 0x000fc40000000015 */
[----:B------:R-:W-:Y:S02]  /*22f0*/  PRMT R23, RZ, 0x7610, R25 ;  /* 0x00007610ff177816 */ /* 0x000fe40000000019 */
[----:B------:R-:W-:Y:S01]  /*2300*/  PRMT R45, R25, 0x7610, R45 ;  /* 0x00007610192d7816 */ /* 0x000fe2000000002d */
[----:B------:R-:W-:Y:S01]  /*2310*/  FADD.FTZ R43, R27, -R34 ;  /* 0x800000221b2b7221 */ /* 0x000fe20000010000 */
[----:B------:R-:W-:Y:S01]  /*2320*/  F2FP.BF16.PACK_AB R25, R26, R41 ;  /* 0x000000291a19723e */ /* 0x000fe200000010ff */
[--C-:B------:R-:W-:Y:S01]  /*2330*/  FADD.FTZ R36, R36, -R23.reuse ;  /* 0x8000001724247221 */ /* 0x100fe20000010000 */
[----:B------:R-:W-:Y:S02]  /*2340*/  PRMT R23, R18, 0x7610, R23 ;  /* 0x0000761012177816 */ /* 0x000fe40000000017 */
[----:B------:R-:W-:Y:S02]  /*2350*/  F2FP.BF16.PACK_AB R43, R22, R43 ;  /* 0x0000002b162b723e */ /* 0x000fe400000010ff */
[----:B------:R-:W-:-:S02]  /*2360*/  PRMT R27, R21, 0x7610, R27 ;  /* 0x00007610151b7816 */ /* 0x000fc4000000001b */
[----:B------:R-:W-:Y:S02]  /*2370*/  F2FP.BF16.PACK_AB R36, RZ, R36 ;  /* 0x00000024ff24723e */ /* 0x000fe400000010ff */
[----:B------:R-:W-:Y:S02]  /*2380*/  PRMT R41, R19, 0x7610, R41 ;  /* 0x0000761013297816 */ /* 0x000fe40000000029 */
[----:B------:R-:W-:Y:S02]  /*2390*/  PRMT R24, R25, 0x7632, R24 ;  /* 0x0000763219187816 */ /* 0x000fe40000000018 */
[C---:B------:R-:W-:Y:S02]  /*23a0*/  PRMT R26, R43.reuse, 0x7632, R26 ;  /* 0x000076322b1a7816 */ /* 0x040fe4000000001a */
[----:B------:R-:W-:Y:S02]  /*23b0*/  PRMT R38, R43, 0x7610, R38 ;  /* 0x000076102b267816 */ /* 0x000fe40000000026 */
.L_x_163:
        /* <DEDUP_REMOVED lines=12> */
[----:B------:R-:W-:Y:S01]  /*2480*/  ULDC.64 UR4, c[0x0][0x118] ;  /* 0x0000460000047ab9 */ /* 0x000fe20000000a00 */
[----:B------:R-:W-:Y:S01]  /*2490*/  LOP3.LUT R26, R25, 0xffff, RZ, 0xc0, !PT ;  /* 0x0000ffff191a7812 */ /* 0x000fe200078ec0ff */
[----:B------:R-:W-:Y:S01]  /*24a0*/  IMAD.WIDE.U32 R24, R34, 0x10000, RZ ;  /* 0x0001000022187825 */ /* 0x000fe200078e00ff */
[----:B------:R-:W-:-:S02]  /*24b0*/  LOP3.LUT R20, R20, 0xffff, RZ, 0xc0, !PT ;  /* 0x0000ffff14147812 */ /* 0x000fc400078ec0ff */
[----:B------:R-:W-:Y:S01]  /*24c0*/  PRMT R45, R27, 0x5410, R45 ;  /* 0x000054101b2d7816 */ /* 0x000fe2000000002d */
[----:B---3--:R-:W-:Y:S01]  /*24d0*/  IMAD.U32 R34, R22, 0x10000, RZ ;  /* 0x0001000016227824 */ /* 0x008fe200078e00ff */
[----:B------:R-:W-:Y:S01]  /*24e0*/  LOP3.LUT R27, R23, 0xffff, RZ, 0xc0, !PT ;  /* 0x0000ffff171b7812 */ /* 0x000fe200078ec0ff */
[----:B------:R-:W-:Y:S01]  /*24f0*/  IMAD.WIDE.U32 R22, R26, 0x10000, RZ ;  /* 0x000100001a167825 */ /* 0x000fe200078e00ff */
[----:B------:R-:W-:Y:S02]  /*2500*/  PRMT R31, R38, 0x5410, R36 ;  /* 0x00005410261f7816 */ /* 0x000fe40000000024 */
[----:B--2---:R-:W-:Y:S01]  /*2510*/  LOP3.LUT R25, R25, R34, R21, 0xfe, !PT ;  /* 0x0000002219197212 */ /* 0x004fe200078efe15 */
[----:B------:R-:W-:Y:S01]  /*2520*/  IMAD.WIDE.U32 R20, R20, 0x10000, RZ ;  /* 0x0001000014147825 */ /* 0x000fe200078e00ff */
[----:B------:R-:W-:Y:S02]  /*2530*/  LOP3.LUT R23, R31, R23, RZ, 0xfc, !PT ;  /* 0x000000171f177212 */ /* 0x000fe400078efcff */
[----:B------:R-:W-:Y:S01]  /*2540*/  LOP3.LUT R22, R22, 0xffff, R41, 0xf8, !PT ;  /* 0x0000ffff16167812 */ /* 0x000fe200078ef829 */
[----:B------:R-:W-:Y:S01]  /*2550*/  IMAD.WIDE.U32 R26, R27, 0x10000, RZ ;  /* 0x000100001b1a7825 */ /* 0x000fe200078e00ff */
[----:B------:R-:W-:-:S02]  /*2560*/  LOP3.LUT R21, R29, R21, RZ, 0xfc, !PT ;  /* 0x000000151d157212 */ /* 0x000fc400078efcff */
[----:B------:R-:W-:Y:S01]  /*2570*/  LOP3.LUT R20, R20, 0xffff, R39, 0xf8, !PT ;  /* 0x0000ffff14147812 */ /* 0x000fe200078ef827 */
[----:B------:R0:W-:Y:S01]  /*2580*/  STG.E.64 [R6.64], R22 ;  /* 0x0000001606007986 */ /* 0x0001e2000c101b04 */
[----:B------:R-:W-:Y:S02]  /*2590*/  LOP3.LUT R27, R45, R27, RZ, 0xfc, !PT ;  /* 0x0000001b2d1b7212 */ /* 0x000fe400078efcff */
[----:B------:R-:W-:Y:S01]  /*25a0*/  LOP3.LUT R26, R26, 0xffff, R37, 0xf8, !PT ;  /* 0x0000ffff1a1a7812 */ /* 0x000fe200078ef825 */
[----:B------:R0:W-:Y:S01]  /*25b0*/  STG.E.64 [R4.64], R20 ;  /* 0x0000001404007986 */ /* 0x0001e2000c101b04 */
[----:B------:R-:W-:-:S03]  /*25c0*/  LOP3.LUT R24, R24, R43, RZ, 0xfc, !PT ;  /* 0x0000002b18187212 */ /* 0x000fc600078efcff */
[----:B------:R0:W-:Y:S04]  /*25d0*/  STG.E.64 [R2.64], R26 ;  /* 0x0000001a02007986 */ /* 0x0001e8000c101b04 */
[----:B------:R0:W-:Y:S01]  /*25e0*/  STG.E.64 [R18.64], R24 ;  /* 0x0000001812007986 */ /* 0x0001e2000c101b04 */
[----:B------:R-:W-:Y:S05]  /*25f0*/  BRA `(.L_x_165) ;  /* 0x0000018000007947 */ /* 0x000fea0003800000 */
.L_x_164:
[C---:B01----:R-:W-:Y:S01]  /*2600*/  IADD3 R40, R0.reuse, 0x1, RZ ;  /* 0x0000000100287810 */ /* 0x043fe20007ffe0ff */
[----:B------:R-:W-:Y:S01]  /*2610*/  ULDC.64 UR4, c[0x0][0x118] ;  /* 0x0000460000047ab9 */ /* 0x000fe20000000a00 */
[-C--:B------:R-:W-:Y:S02]  /*2620*/  ISETP.GE.AND P1, PT, R0, R33.reuse, PT ;  /* 0x000000210000720c */ /* 0x080fe40003f26270 */
        /* <DEDUP_REMOVED lines=21> */
.L_x_165:
[----:B0-----:R-:W-:-:S04]  /*2780*/  IMAD.MOV.U32 R3, RZ, RZ, c[0x0][0x0] ;  /* 0x00000000ff037624 */ /* 0x001fc800078e00ff */
[----:B------:R-:W-:-:S05]  /*2790*/  IMAD R0, R3, 0x4, R0 ;  /* 0x0000000403007824 */ /* 0x000fca00078e0200 */
[----:B------:R-:W-:-:S13]  /*27a0*/  ISETP.GE.AND P1, PT, R0, R33, PT ;  /* 0x000000210000720c */ /* 0x000fda0003f26270 */
[----:B------:R-:W-:Y:S01]  /*27b0*/  @P1 CALL.REL.NOINC `(.L_x_166) ;  /* 0x0000001000001944 */ /* 0x000fe20003c00000 */
[----:B------:R-:W-:Y:S05]  /*27c0*/  BRA `(.L_x_167) ;  /* 0xffffeae000007947 */ /* 0x000fea000383ffff */
.L_x_166:
[----:B------:R-:W-:Y:S05]  /*27d0*/  EXIT ;  /* 0x000000000000794d */ /* 0x000fea0003800000 */
        .type           $_Z25multi_tensor_apply_kernelI18TensorListMetadataILi5EE25DistAdamCapturableFunctorIN3c108BFloat16ENS3_4HalfES5_EJPfffPiifS7_10adamMode_tfEEvlPViT_T0_DpT1_$__internal_accurate_pow,@function
        .size           $_Z25multi_tensor_apply_kernelI18TensorListMetadataILi5EE25DistAdamCapturableFunctorIN3c108BFloat16ENS3_4HalfES5_EJPfffPiifS7_10adamMode_tfEEvlPViT_T0_DpT1_$__internal_accurate_pow,(.L_x_943 - $_Z25multi_tensor_apply_kernelI18TensorListMetadataILi5EE25DistAdamCapturableFunctorIN3c108BFloat16ENS3_4HalfES5_EJPfffPiifS7_10adamMode_tfEEvlPViT_T0_DpT1_$__internal_accurate_pow)
$_Z25multi_tensor_apply_kernelI18TensorListMetadataILi5EE25DistAdamCapturableFunctorIN3c108BFloat16ENS3_4HalfES5_EJPfffPiifS7_10adamMode_tfEEvlPViT_T0_DpT1_$__internal_accurate_pow:
        /* <DEDUP_REMOVED lines=127> */
.L_x_168:
[----:B-1----:R-:W-:Y:S01]  /*2fd0*/  DSETP.NEU.AND P1, PT, |R16|, +INF , PT ;  /* 0x7ff000001000742a */ /* 0x002fe20003f2d200 */
[----:B------:R-:W-:-:S03]  /*2fe0*/  IMAD.MOV.U32 R7, RZ, RZ, 0x0 ;  /* 0x00000000ff077424 */ /* 0x000fc600078e00ff */
[----:B------:R-:W1:-:S06]  /*2ff0*/  DADD R8, R8, -R14 ;  /* 0x0000000008087229 */ /* 0x000e4c000000080e */
[----:B-1----:R-:W1:-:S06]  /*3000*/  DADD R8, R10, R8 ;  /* 0x000000000a087229 */ /* 0x002e4c0000000008 */
[----:B-1----:R1:W2:Y:S01]  /*3010*/  @P1 DFMA R16, R8, R16, R16 ;  /* 0x000000100810122b */ /* 0x0022a20000000010 */
[----:B------:R-:W-:Y:S10]  /*3020*/  RET.REL.NODEC R6 `(_Z25multi_tensor_apply_kernelI18TensorListMetadataILi5EE25DistAdamCapturableFunctorIN3c108BFloat16ENS3_4HalfES5_EJPfffPiifS7_10adamMode_tfEEvlPViT_T0_DpT1_) ;  /* 0xffffcfd006007950 */ /* 0x000ff40003c3ffff */
.L_x_169:
        /* <DEDUP_REMOVED lines=13> */
.L_x_943:


//--------------------- .text._Z25multi_tensor_apply_kernelI18TensorListMetadataILi5EE25DistAdamCapturableFunctorIN3c108BFloat16ENS3_4HalfEfEJPfffPiifS7_10adamMode_tfEEvlPViT_T0_DpT1_ --------------------------
	.section	.text._Z25multi_tensor_apply_kernelI18TensorListMetadataILi5EE25DistAdamCapturableFunctorIN3c108BFloat16ENS3_4HalfEfEJPfffPiifS7_10adamMode_tfEEvlPViT_T0_DpT1_,"ax",@progbits
	.sectioninfo	@"SHI_REGISTERS=48"
	.align	128
        .global         _Z25multi_tensor_apply_kernelI18TensorListMetadataILi5EE25DistAdamCapturableFunctorIN3c108BFloat16ENS3_4HalfEfEJPfffPiifS7_10adamMode_tfEEvlPViT_T0_DpT1_
        .type           _Z25multi_tensor_apply_kernelI18TensorListMetadataILi5EE25DistAdamCapturableFunctorIN3c108BFloat16ENS3_4HalfEfEJPfffPiifS7_10adamMode_tfEEvlPViT_T0_DpT1_,@function
        .size           _Z25multi_tensor_apply_kernelI18TensorListMetadataILi5EE25DistAdamCapturableFunctorIN3c108BFloat16ENS3_4HalfEfEJPfffPiifS7_10adamMode_tfEEvlPViT_T0_DpT1_,(.L_x_944 - _Z25multi_tensor_apply_kernelI18TensorListMetadataILi5EE25DistAdamCapturableFunctorIN3c108BFloat16ENS3_4HalfEfEJPfffPiifS7_10adamMode_tfEEvlPViT_T0_DpT1_)
        .other          _Z25multi_tensor_apply_kernelI18TensorListMetadataILi5EE25DistAdamCapturableFunctorIN3c108BFloat16ENS3_4HalfEfEJPfffPiifS7_10adamMode_tfEEvlPViT_T0_DpT1_,@"STO_CUDA_ENTRY STV_DEFAULT"
_Z25multi_tensor_apply_kernelI18TensorListMetadataILi5EE25DistAdamCapturableFunctorIN3c108BFloat16ENS3_4HalfEfEJPfffPiifS7_10adamMode_tfEEvlPViT_T0_DpT1_:
.text._Z25multi_tensor_apply_kernelI18TensorListMetadataILi5EE25DistAdamCapturableFunctorIN3c108BFloat16ENS3_4HalfEfEJPfffPiifS7_10adamMode_tfEEvlPViT_T0_DpT1_:
        /* <DEDUP_REMOVED lines=23> */
.L_x_170:
        /* <DEDUP_REMOVED lines=22> */
.L_x_171:
        /* <DEDUP_REMOVED lines=22> */
.L_x_172:
        /* <DEDUP_REMOVED lines=22> */
.L_x_173:
        /* <DEDUP_REMOVED lines=32> */
[----:B------:R-:W-:Y:S05]  /*0790*/  CALL.REL.NOINC `($_Z25multi_tensor_apply_kernelI18TensorListMetadataILi5EE25DistAdamCapturableFunctorIN3c108BFloat16ENS3_4HalfEfEJPfffPiifS7_10adamMode_tfEEvlPViT_T0_DpT1_$__internal_accurate_pow) ;  /* 0x00001fe000007944 */ /* 0x000fea0003c00000 */
        /* <DEDUP_REMOVED lines=22> */
.L_x_175:
[----:B------:R-:W-:Y:S01]  /*0900*/  ISETP.GE.AND P2, PT, R5, RZ, PT ;  /* 0x000000ff0500720c */ /* 0x000fe20003f46270 */
[----:B------:R-:W2:Y:S01]  /*0910*/  DSETP.NEU.AND P1, PT, |R4|, 0.5, !P0 ;  /* 0x3fe000000400742a */ /* 0x000ea2000472d200 */
[----:B------:R-:W-:-:S05]  /*0920*/  IMAD.MOV.U32 R2, RZ, RZ, RZ ;  /* 0x000000ffff027224 */ /* 0x000fca00078e00ff */
[----:B-12---:R-:W-:-:S06]  /*0930*/  SEL R3, R9, RZ, P1 ;  /* 0x000000ff09037207 */ /* 0x006fcc0000800000 */
[----:B------:R-:W-:Y:S02]  /*0940*/  @!P2 LOP3.LUT R3, R3, 0x7ff00000, RZ, 0xfc, !PT ;  /* 0x7ff000000303a812 */ /* 0x000fe400078efcff */
.L_x_176:
        /* <DEDUP_REMOVED lines=17> */
.L_x_179:
        /* <DEDUP_REMOVED lines=10> */
.L_x_178:
[----:B------:R1:W2:-:S04]  /*0b00*/  DADD R2, R4, R8 ;  /* 0x0000000004027229 */ /* 0x0002880000000008 */
.L_x_177:
        /* <DEDUP_REMOVED lines=8> */
[----:B--2---:R-:W-:Y:S05]  /*0b90*/  CALL.REL.NOINC `($_Z25multi_tensor_apply_kernelI18TensorListMetadataILi5EE25DistAdamCapturableFunctorIN3c108BFloat16ENS3_4HalfEfEJPfffPiifS7_10adamMode_tfEEvlPViT_T0_DpT1_$__internal_accurate_pow) ;  /* 0x00001be000007944 */ /* 0x004fea0003c00000 */
        /* <DEDUP_REMOVED lines=19> */
.L_x_180:
[----:B------:R-:W-:Y:S01]  /*0cd0*/  ISETP.GE.AND P1, PT, R5, RZ, PT ;  /* 0x000000ff0500720c */ /* 0x000fe20003f26270 */
[----:B------:R-:W3:Y:S01]  /*0ce0*/  DSETP.NEU.AND P0, PT, |R4|, 0.5, !P0 ;  /* 0x3fe000000400742a */ /* 0x000ee2000470d200 */
[----:B------:R-:W-:-:S05]  /*0cf0*/  IMAD.MOV.U32 R6, RZ, RZ, RZ ;  /* 0x000000ffff067224 */ /* 0x000fca00078e00ff */
[----:B--23--:R-:W-:Y:S02]  /*0d00*/  SEL R7, R11, RZ, P0 ;  /* 0x000000ff0b077207 */ /* 0x00cfe40000000000 */
[----:B------:R-:W-:-:S04]  /*0d10*/  SEL R24, RZ, 0x1, !P0 ;  /* 0x00000001ff187807 */ /* 0x000fc80004000000 */
[----:B------:R-:W-:Y:S02]  /*0d20*/  @!P1 LOP3.LUT R7, R7, 0x7ff00000, RZ, 0xfc, !PT ;  /* 0x7ff0000007079812 */ /* 0x000fe400078efcff */
.L_x_181:
        /* <DEDUP_REMOVED lines=17> */
.L_x_184:
        /* <DEDUP_REMOVED lines=11> */
.L_x_183:
[----:B------:R1:W2:-:S06]  /*0ef0*/  DADD R6, R4, R10 ;  /* 0x0000000004067229 */ /* 0x00028c000000000a */
.L_x_182:
        /* <DEDUP_REMOVED lines=14> */
.L_x_174:
        /* <DEDUP_REMOVED lines=42> */
.L_x_185:
[----:B0-----:R-:W-:Y:S05]  /*1280*/  @P2 EXIT ;  /* 0x000000000000294d */ /* 0x001fea0003800000 */
[----:B---3--:R-:W-:-:S04]  /*1290*/  PRMT R4, R5, 0x9910, RZ ;  /* 0x0000991005047816 */ /* 0x008fc800000000ff */
[----:B------:R-:W-:Y:S02]  /*12a0*/  ISETP.NE.AND P0, PT, R4, RZ, PT ;  /* 0x000000ff0400720c */ /* 0x000fe40003f05270 */
.L_x_192:
        /* <DEDUP_REMOVED lines=67> */
.L_x_186:
        /* <DEDUP_REMOVED lines=20> */
[----:B------:R-:W-:Y:S02]  /*1820*/  PRMT R27, RZ, 0x5410, R27 ;  /* 0x00005410ff1b7816 */ /* 0x000fe4000000001b */
[----:B------:R-:W1:Y:S01]  /*1830*/  MUFU.RCP R24, R32 ;  /* 0x0000002000187308 */ /* 0x000e620000001000 */
        /* <DEDUP_REMOVED lines=9> */
[----:B------:R-:W-:-:S05]  /*18d0*/  HADD2.F32 R23, -RZ, R42.H0_H0 ;  /* 0x2000002aff177230 */ /* 0x000fca0000004100 */
[----:B------:R-:W-:Y:S02]  /*18e0*/  FMUL.FTZ R23, R28, R23 ;  /* 0x000000171c177220 */ /* 0x000fe40000410000 */
[----:B0-----:R-:W-:Y:S01]  /*18f0*/  FMUL.FTZ R45, R6, R45 ;  /* 0x0000002d062d7220 */ /* 0x001fe20000410000 */
[----:B------:R-:W-:Y:S01]  /*1900*/  PRMT R6, RZ, 0x5410, R26 ;  /* 0x00005410ff067816 */ /* 0x000fe2000000001a */
[----:B------:R-:W-:-:S04]  /*1910*/  FMUL.FTZ R26, R28, R41 ;  /* 0x000000291c1a7220 */ /* 0x000fc80000410000 */
[----:B------:R-:W-:Y:S02]  /*1920*/  FFMA.FTZ R45, R6, c[0x0][0xd8c], R45 ;  /* 0x00036300062d7a23 */ /* 0x000fe4000001002d */
[----:B------:R-:W-:Y:S02]  /*1930*/  FMUL.FTZ R41, R26, R26 ;  /* 0x0000001a1a297220 */ /* 0x000fe40000410000 */
[----:B-----5:R-:W-:Y:S02]  /*1940*/  FMUL.FTZ R45, R4, R45 ;  /* 0x0000002d042d7220 */ /* 0x020fe40000410000 */
        /* <DEDUP_REMOVED lines=69> */
.L_x_187:
[----:B0-----:R-:W-:Y:S01]  /*1da0*/  PRMT R5, RZ, 0x5410, R26 ;  /* 0x00005410ff057816 */ /* 0x001fe2000000001a */
[----:B------:R-:W-:Y:S01]  /*1db0*/  HADD2.F32 R42, -RZ, R42.H0_H0 ;  /* 0x2000002aff2a7230 */ /* 0x000fe20000004100 */
[----:B------:R-:W-:-:S02]  /*1dc0*/  PRMT R22, RZ, 0x5410, R22 ;  /* 0x00005410ff167816 */ /* 0x000fc40000000016 */
        /* <DEDUP_REMOVED lines=55> */
[----:B0-----:R-:W-:Y:S01]  /*2140*/  FADD.FTZ R41, R45, c[0x0][0xd7c] ;  /* 0x00035f002d297621 */ /* 0x001fe20000010000 */
[----:B------:R-:W-:-:S05]  /*2150*/  PRMT R45, R5, 0x7632, R45 ;  /* 0x00007632052d7816 */ /* 0x000fca000000002d */
        /* <DEDUP_REMOVED lines=14> */
[----:B------:R-:W-:Y:S01]  /*2240*/  FFMA.FTZ R22, R41, c[0x0][0xd68], R22 ;  /* 0x00035a0029167a23 */ /* 0x000fe20000010016 */
[----:B------:R-:W-:-:S02]  /*2250*/  F2FP.BF16.PACK_AB R39, R38, R39 ;  /* 0x000000272627723e */ /* 0x000fc400000010ff */
[----:B------:R-:W-:Y:S01]  /*2260*/  PRMT R41, R6, 0x7610, R41 ;  /* 0x0000761006297816 */ /* 0x000fe20000000029 */
[----:B------:R-:W-:Y:S02]  /*2270*/  FMUL.FTZ R43, R22, R43 ;  /* 0x0000002b162b7220 */ /* 0x000fe40000410000 */
[----:B0-----:R-:W-:-:S06]  /*2280*/  FADD.FTZ R44, R42, c[0x0][0xd7c] ;  /* 0x00035f002a2c7621 */ /* 0x001fcc0000010000 */
[----:B------:R-:W0:Y:S02]  /*2290*/  MUFU.RCP R44, R44 ;  /* 0x0000002c002c7308 */ /* 0x000e240000001000 */
[----:B0-----:R-:W-:-:S04]  /*22a0*/  FMUL.FTZ R43, R43, R44 ;  /* 0x0000002c2b2b7220 */ /* 0x001fc80000410000 */
[----:B------:R-:W-:-:S05]  /*22b0*/  FMUL.FTZ R4, R4, R43 ;  /* 0x0000002b04047220 */ /* 0x000fca0000410000 */
[----:B------:R-:W-:Y:S02]  /*22c0*/  F2FP.BF16.PACK_AB R25, R4, R25 ;  /* 0x000000190419723e */ /* 0x000fe400000010ff */
[----:B------:R-:W-:-:S05]  /*22d0*/  PRMT R4, RZ, 0x7610, R39 ;  /* 0x00007610ff047816 */ /* 0x000fca0000000027 */
[----:B------:R-:W-:Y:S01]  /*22e0*/  FADD.FTZ R35, R35, -R4 ;  /* 0x8000000423237221 */ /* 0x000fe20000010000 */
[----:B------:R-:W-:-:S04]  /*22f0*/  PRMT R4, RZ, 0x7610, R23 ;  /* 0x00007610ff047816 */ /* 0x000fc80000000017 */
[----:B------:R-:W-:Y:S01]  /*2300*/  F2FP.BF16.PACK_AB R26, R26, R35 ;  /* 0x000000231a1a723e */ /* 0x000fe200000010ff */
[----:B------:R-:W-:Y:S01]  /*2310*/  FADD.FTZ R7, R27, -R4 ;  /* 0x800000041b077221 */ /* 0x000fe20000010000 */
[----:B------:R-:W-:Y:S02]  /*2320*/  PRMT R27, RZ, 0x7610, R25 ;  /* 0x00007610ff1b7816 */ /* 0x000fe40000000019 */
[----:B------:R-:W-:Y:S02]  /*2330*/  PRMT R35, R5, 0x7610, R35 ;  /* 0x0000761005237816 */ /* 0x000fe40000000023 */
[----:B------:R-:W-:Y:S01]  /*2340*/  F2FP.BF16.PACK_AB R7, R22, R7 ;  /* 0x000000071607723e */ /* 0x000fe200000010ff */
[--C-:B------:R-:W-:Y:S01]  /*2350*/  FADD.FTZ R4, R36, -R27.reuse ;  /* 0x8000001b24047221 */ /* 0x100fe20000010000 */
[----:B------:R-:W-:Y:S02]  /*2360*/  PRMT R27, R39, 0x7610, R27 ;  /* 0x00007610271b7816 */ /* 0x000fe4000000001b */
[----:B------:R-:W-:-:S02]  /*2370*/  PRMT R36, R25, 0x7610, R36 ;  /* 0x0000761019247816 */ /* 0x000fc40000000024 */
[----:B------:R-:W-:Y:S02]  /*2380*/  F2FP.BF16.PACK_AB R4, RZ, R4 ;  /* 0x00000004ff04723e */ /* 0x000fe400000010ff */
[----:B------:R-:W-:Y:S02]  /*2390*/  PRMT R39, R23, 0x7610, R39 ;  /* 0x0000761017277816 */ /* 0x000fe40000000027 */
[----:B------:R-:W-:Y:S02]  /*23a0*/  PRMT R25, R4, 0x7610, R25 ;  /* 0x0000761004197816 */ /* 0x000fe40000000019 */
[----:B------:R-:W-:Y:S02]  /*23b0*/  PRMT R43, R26, 0x7632, R43 ;  /* 0x000076321a2b7816 */ /* 0x000fe4000000002b */
[C---:B------:R-:W-:Y:S02]  /*23c0*/  PRMT R38, R7.reuse, 0x7632, R38 ;  /* 0x0000763207267816 */ /* 0x040fe40000000026 */
[----:B------:R-:W-:-:S02]  /*23d0*/  PRMT R24, R7, 0x7610, R24 ;  /* 0x0000761007187816 */ /* 0x000fc40000000018 */
.L_x_188:
[----:B------:R-:W-:Y:S02]  /*23e0*/  LEA R22, P1, R34, R2, 0x2 ;  /* 0x0000000222167211 */ /* 0x000fe400078210ff */
[----:B------:R-:W-:-:S02]  /*23f0*/  PRMT R4, RZ, 0x5410, R35 ;  /* 0x00005410ff047816 */ /* 0x000fc40000000023 */
[----:B------:R-:W-:Y:S02]  /*2400*/  LEA.HI.X R23, R34, R3, R33, 0x2, P1 ;  /* 0x0000000322177211 */ /* 0x000fe400008f1421 */
[----:B------:R-:W-:Y:S02]  /*2410*/  PRMT R5, RZ, 0x5410, R26 ;  /* 0x00005410ff057816 */ /* 0x000fe4000000001a */
[----:B------:R-:W-:Y:S02]  /*2420*/  PRMT R6, RZ, 0x5410, R24 ;  /* 0x00005410ff067816 */ /* 0x000fe40000000018 */
[----:B------:R-:W-:Y:S01]  /*2430*/  PRMT R7, RZ, 0x5410, R25 ;  /* 0x00005410ff077816 */ /* 0x000fe20000000019 */
[----:B------:R-:W-:Y:S05]  /*2440*/  @!P0 BRA `(.L_x_189) ;  /* 0x0000015000008947 */ /* 0x000fea0003800000 */
[----:B------:R-:W-:Y:S01]  /*2450*/  LOP3.LUT R26, R26, 0xffff, RZ, 0xc0, !PT ;  /* 0x0000ffff1a1a7812 */ /* 0x000fe200078ec0ff */
[----:B------:R-:W-:Y:S01]  /*2460*/  ULDC.64 UR4, c[0x0][0x118] ;  /* 0x0000460000047ab9 */ /* 0x000fe20000000a00 */
[----:B------:R-:W-:Y:S02]  /*2470*/  PRMT R33, R24, 0x5410, R25 ;  /* 0x0000541018217816 */ /* 0x000fe40000000019 */
[----:B------:R-:W-:Y:S01]  /*2480*/  LOP3.LUT R34, R27, 0xffff, RZ, 0xc0, !PT ;  /* 0x0000ffff1b227812 */ /* 0x000fe200078ec0ff */
[----:B------:R-:W-:Y:S01]  /*2490*/  IMAD.WIDE.U32 R24, R26, 0x10000, RZ ;  /* 0x000100001a187825 */ /* 0x000fe200078e00ff */
[----:B------:R-:W-:-:S02]  /*24a0*/  LOP3.LUT R26, R45, 0xffff, RZ, 0xc0, !PT ;  /* 0x0000ffff2d1a7812 */ /* 0x000fc400078ec0ff */
[----:B------:R-:W-:Y:S02]  /*24b0*/  PRMT R43, R43, 0x5410, R38 ;  /* 0x000054102b2b7816 */ /* 0x000fe40000000026 */
[----:B------:R-:W-:Y:S01]  /*24c0*/  LOP3.LUT R24, R24, 0xffff, R35, 0xf8, !PT ;  /* 0x0000ffff18187812 */ /* 0x000fe200078ef823 */
[----:B------:R-:W-:Y:S01]  /*24d0*/  IMAD.WIDE.U32 R26, R26, 0x10000, RZ ;  /* 0x000100001a1a7825 */ /* 0x000fe200078e00ff */
[----:B------:R-:W-:Y:S02]  /*24e0*/  PRMT R39, R39, 0x5410, R36 ;  /* 0x0000541027277816 */ /* 0x000fe40000000024 */
[----:B------:R-:W-:Y:S01]  /*24f0*/  LOP3.LUT R25, R33, R25, RZ, 0xfc, !PT ;  /* 0x0000001921197212 */ /* 0x000fe200078efcff */
[----:B------:R-:W-:Y:S01]  /*2500*/  IMAD.WIDE.U32 R34, R34, 0x10000, RZ ;  /* 0x0001000022227825 */ /* 0x000fe200078e00ff */
[----:B------:R-:W-:Y:S02]  /*2510*/  LOP3.LUT R27, R43, R27, RZ, 0xfc, !PT ;  /* 0x0000001b2b1b7212 */ /* 0x000fe400078efcff */
[----:B------:R-:W-:Y:S01]  /*2520*/  LOP3.LUT R26, R26, 0xffff, R41, 0xf8, !PT ;  /* 0x0000ffff1a1a7812 */ /* 0x000fe200078ef829 */
[----:B------:R0:W-:Y:S01]  /*2530*/  STG.E.64 [R16.64], R24 ;  /* 0x0000001810007986 */ /* 0x0001e2000c101b04 */
[----:B------:R-:W-:-:S02]  /*2540*/  LOP3.LUT R35, R39, R35, RZ, 0xfc, !PT ;  /* 0x0000002327237212 */ /* 0x000fc400078efcff */
[----:B------:R-:W-:Y:S01]  /*2550*/  LOP3.LUT R34, R34, 0xffff, R37, 0xf8, !PT ;  /* 0x0000ffff22227812 */ /* 0x000fe200078ef825 */
[----:B------:R0:W-:Y:S04]  /*2560*/  STG.E.64 [R18.64], R26 ;  /* 0x0000001a12007986 */ /* 0x0001e8000c101b04 */
[----:B------:R0:W-:Y:S04]  /*2570*/  STG.E.64 [R20.64], R34 ;  /* 0x0000002214007986 */ /* 0x0001e8000c101b04 */
[----:B------:R0:W-:Y:S01]  /*2580*/  STG.E.128 [R22.64], R4 ;  /* 0x0000000416007986 */ /* 0x0001e2000c101d04 */
[----:B------:R-:W-:Y:S05]  /*2590*/  BRA `(.L_x_190) ;  /* 0x0000018000007947 */ /* 0x000fea0003800000 */
.L_x_189:
        /* <DEDUP_REMOVED lines=24> */
.L_x_190:
[----:B0-----:R-:W-:-:S04]  /*2720*/  IMAD.MOV.U32 R5, RZ, RZ, c[0x0][0x0] ;  /* 0x00000000ff057624 */ /* 0x001fc800078e00ff */
[----:B------:R-:W-:-:S05]  /*2730*/  IMAD R0, R5, 0x4, R0 ;  /* 0x0000000405007824 */ /* 0x000fca00078e0200 */
[----:B------:R-:W-:-:S13]  /*2740*/  ISETP.GE.AND P1, PT, R0, R29, PT ;  /* 0x0000001d0000720c */ /* 0x000fda0003f26270 */
[----:B------:R-:W-:Y:S01]  /*2750*/  @P1 CALL.REL.NOINC `(.L_x_191) ;  /* 0x0000001000001944 */ /* 0x000fe20003c00000 */
[----:B------:R-:W-:Y:S05]  /*2760*/  BRA `(.L_x_192) ;  /* 0xffffeb4000007947 */ /* 0x000fea000383ffff */
.L_x_191:
[----:B------:R-:W-:Y:S05]  /*2770*/  EXIT ;  /* 0x000000000000794d */ /* 0x000fea0003800000 */
        .type           $_Z25multi_tensor_apply_kernelI18TensorListMetadataILi5EE25DistAdamCapturableFunctorIN3c108BFloat16ENS3_4HalfEfEJPfffPiifS7_10adamMode_tfEEvlPViT_T0_DpT1_$__internal_accurate_pow,@function
        .size           $_Z25multi_tensor_apply_kernelI18TensorListMetadataILi5EE25DistAdamCapturableFunctorIN3c108BFloat16ENS3_4HalfEfEJPfffPiifS7_10adamMode_tfEEvlPViT_T0_DpT1_$__internal_accurate_pow,(.L_x_944 - $_Z25multi_tensor_apply_kernelI18TensorListMetadataILi5EE25DistAdamCapturableFunctorIN3c108BFloat16ENS3_4HalfEfEJPfffPiifS7_10adamMode_tfEEvlPViT_T0_DpT1_$__internal_accurate_pow)
$_Z25multi_tensor_apply_kernelI18TensorListMetadataILi5EE25DistAdamCapturableFunctorIN3c108BFloat16ENS3_4HalfEfEJPfffPiifS7_10adamMode_tfEEvlPViT_T0_DpT1_$__internal_accurate_pow:
        /* <DEDUP_REMOVED lines=127> */
.L_x_193:
[----:B-1----:R-:W-:Y:S01]  /*2f70*/  DSETP.NEU.AND P1, PT, |R16|, +INF , PT ;  /* 0x7ff000001000742a */ /* 0x002fe20003f2d200 */
[----:B------:R-:W-:-:S03]  /*2f80*/  IMAD.MOV.U32 R7, RZ, RZ, 0x0 ;  /* 0x00000000ff077424 */ /* 0x000fc600078e00ff */
[----:B------:R-:W1:-:S06]  /*2f90*/  DADD R8, R8, -R14 ;  /* 0x0000000008087229 */ /* 0x000e4c000000080e */
[----:B-1----:R-:W1:-:S06]  /*2fa0*/  DADD R8, R10, R8 ;  /* 0x000000000a087229 */ /* 0x002e4c0000000008 */
[----:B-1----:R1:W2:Y:S01]  /*2fb0*/  @P1 DFMA R16, R8, R16, R16 ;  /* 0x000000100810122b */ /* 0x0022a20000000010 */
[----:B------:R-:W-:Y:S10]  /*2fc0*/  RET.REL.NODEC R6 `(_Z25multi_tensor_apply_kernelI18TensorListMetadataILi5EE25DistAdamCapturableFunctorIN3c108BFloat16ENS3_4HalfEfEJPfffPiifS7_10adamMode_tfEEvlPViT_T0_DpT1_) ;  /* 0xffffd03006007950 */ /* 0x000ff40003c3ffff */
.L_x_194:
        /* <DEDUP_REMOVED lines=11> */
.L_x_944:


//--------------------- .text._Z25multi_tensor_apply_kernelI18TensorListMetadataILi5EE25DistAdamCapturableFunctorIN3c108BFloat16EfS4_EJPfffPiifS6_10adamMode_tfEEvlPViT_T0_DpT1_ --------------------------
	.section	.text._Z25multi_tensor_apply_kernelI18TensorListMetadataILi5EE25DistAdamCapturableFunctorIN3c108BFloat16EfS4_EJPfffPiifS6_10adamMode_tfEEvlPViT_T0_DpT1_,"ax",@progbits
	.sectioninfo	@"SHI_REGISTERS=48"
	.align	128
        .global         _Z25multi_tensor_apply_kernelI18TensorListMetadataILi5EE25DistAdamCapturableFunctorIN3c108BFloat16EfS4_EJPfffPiifS6_10adamMode_tfEEvlPViT_T0_DpT1_
        .type           _Z25multi_tensor_apply_kernelI18TensorListMetadataILi5EE25DistAdamCapturableFunctorIN3c108BFloat16EfS4_EJPfffPiifS6_10adamMode_tfEEvlPViT_T0_DpT1_,@function
        .size           _Z25multi_tensor_apply_kernelI18TensorListMetadataILi5EE25DistAdamCapturableFunctorIN3c108BFloat16EfS4_EJPfffPiifS6_10adamMode_tfEEvlPViT_T0_DpT1_,(.L_x_945 - _Z25multi_tensor_apply_kernelI18TensorListMetadataILi5EE25DistAdamCapturableFunctorIN3c108BFloat16EfS4_EJPfffPiifS6_10adamMode_tfEEvlPViT_T0_DpT1_)
        .other          _Z25multi_tensor_apply_kernelI18TensorListMetadataILi5EE25DistAdamCapturableFunctorIN3c108BFloat16EfS4_EJPfffPiifS6_10adamMode_tfEEvlPViT_T0_DpT1_,@"STO_CUDA_ENTRY STV_DEFAULT"
_Z25multi_tensor_apply_kernelI18TensorListMetadataILi5EE25DistAdamCapturableFunctorIN3c108BFloat16EfS4_EJPfffPiifS6_10adamMode_tfEEvlPViT_T0_DpT1_:
.text._Z25multi_tensor_apply_kernelI18TensorListMetadataILi5EE25DistAdamCapturableFunctorIN3c108BFloat16EfS4_EJPfffPiifS6_10adamMode_tfEEvlPViT_T0_DpT1_:
        /* <DEDUP_REMOVED lines=23> */
.L_x_195:
        /* <DEDUP_REMOVED lines=22> */
.L_x_196:
        /* <DEDUP_REMOVED lines=22> */
.L_x_197:
        /* <DEDUP_REMOVED lines=22> */
.L_x_198:
        /* <DEDUP_REMOVED lines=32> */
[----:B------:R-:W-:Y:S05]  /*0790*/  CALL.REL.NOINC `($_Z25multi_tensor_apply_kernelI18TensorListMetadataILi5EE25DistAdamCapturableFunctorIN3c108BFloat16EfS4_EJPfffPiifS6_10adamMode_tfEEvlPViT_T0_DpT1_$__internal_accurate_pow) ;  /* 0x00001f4000007944 */ /* 0x000fea0003c00000 */
        /* <DEDUP_REMOVED lines=22> */
.L_x_200:
[----:B------:R-:W-:Y:S01]  /*0900*/  ISETP.GE.AND P2, PT, R5, RZ, PT ;  /* 0x000000ff0500720c */ /* 0x000fe20003f46270 */
[----:B------:R-:W2:Y:S01]  /*0910*/  DSETP.NEU.AND P1, PT, |R4|, 0.5, !P0 ;  /* 0x3fe000000400742a */ /* 0x000ea2000472d200 */
[----:B------:R-:W-:-:S05]  /*0920*/  IMAD.MOV.U32 R2, RZ, RZ, RZ ;  /* 0x000000ffff027224 */ /* 0x000fca00078e00ff */
[----:B-12---:R-:W-:-:S06]  /*0930*/  SEL R3, R9, RZ, P1 ;  /* 0x000000ff09037207 */ /* 0x006fcc0000800000 */
[----:B------:R-:W-:Y:S02]  /*0940*/  @!P2 LOP3.LUT R3, R3, 0x7ff00000, RZ, 0xfc, !PT ;  /* 0x7ff000000303a812 */ /* 0x000fe400078efcff */
.L_x_201:
        /* <DEDUP_REMOVED lines=17> */
.L_x_204:
        /* <DEDUP_REMOVED lines=10> */
.L_x_203:
[----:B------:R1:W2:-:S04]  /*0b00*/  DADD R2, R4, R8 ;  /* 0x0000000004027229 */ /* 0x0002880000000008 */
.L_x_202:
        /* <DEDUP_REMOVED lines=8> */
[----:B--2---:R-:W-:Y:S05]  /*0b90*/  CALL.REL.NOINC `($_Z25multi_tensor_apply_kernelI18TensorListMetadataILi5EE25DistAdamCapturableFunctorIN3c108BFloat16EfS4_EJPfffPiifS6_10adamMode_tfEEvlPViT_T0_DpT1_$__internal_accurate_pow) ;  /* 0x00001b4000007944 */ /* 0x004fea0003c00000 */
        /* <DEDUP_REMOVED lines=19> */
.L_x_205:
[----:B------:R-:W-:Y:S01]  /*0cd0*/  ISETP.GE.AND P1, PT, R5, RZ, PT ;  /* 0x000000ff0500720c */ /* 0x000fe20003f26270 */
[----:B------:R-:W3:Y:S01]  /*0ce0*/  DSETP.NEU.AND P0, PT, |R4|, 0.5, !P0 ;  /* 0x3fe000000400742a */ /* 0x000ee2000470d200 */
[----:B------:R-:W-:-:S05]  /*0cf0*/  IMAD.MOV.U32 R6, RZ, RZ, RZ ;  /* 0x000000ffff067224 */ /* 0x000fca00078e00ff */
[----:B--23--:R-:W-:Y:S02]  /*0d00*/  SEL R7, R11, RZ, P0 ;  /* 0x000000ff0b077207 */ /* 0x00cfe40000000000 */
[----:B------:R-:W-:-:S04]  /*0d10*/  SEL R24, RZ, 0x1, !P0 ;  /* 0x00000001ff187807 */ /* 0x000fc80004000000 */
[----:B------:R-:W-:Y:S02]  /*0d20*/  @!P1 LOP3.LUT R7, R7, 0x7ff00000, RZ, 0xfc, !PT ;  /* 0x7ff0000007079812 */ /* 0x000fe400078efcff */
.L_x_206:
        /* <DEDUP_REMOVED lines=17> */
.L_x_209:
        /* <DEDUP_REMOVED lines=11> */
.L_x_208:
[----:B------:R1:W2:-:S06]  /*0ef0*/  DADD R6, R4, R10 ;  /* 0x0000000004067229 */ /* 0x00028c000000000a */
.L_x_207:
        /* <DEDUP_REMOVED lines=14> */
.L_x_199:
[----:B------:R-:W2:Y:S01]  /*0fe0*/  S2R R3, SR_CTAID.X ;  /* 0x0000000000037919 */ /* 0x000ea20000002500 */
[----:B------:R-:W-:Y:S01]  /*0ff0*/  IMAD.MOV.U32 R0, RZ, RZ, 0x4 ;  /* 0x00000004ff007424 */ /* 0x000fe200078e00ff */
[----:B------:R-:W-:Y:S01]  /*1000*/  ULDC.64 UR4, c[0x0][0x118] ;  /* 0x0000460000047ab9 */ /* 0x000fe20000000a00 */
[----:B-1----:R-:W-:Y:S02]  /*1010*/  IMAD.MOV.U32 R5, RZ, RZ, 0x8 ;  /* 0x00000008ff057424 */ /* 0x002fe400078e00ff */
[----:B------:R-:W-:Y:S02]  /*1020*/  IMAD.MOV.U32 R30, RZ, RZ, c[0x0][0xd60] ;  /* 0x00035800ff1e7624 */ /* 0x000fe400078e00ff */
[----:B------:R-:W-:Y:S01]  /*1030*/  IMAD.MOV.U32 R31, RZ, RZ, c[0x0][0xd64] ;  /* 0x00035900ff1f7624 */ /* 0x000fe200078e00ff */
[----:B------:R-:W1:Y:S04]  /*1040*/  S2R R28, SR_TID.X ;  /* 0x00000000001c7919 */ /* 0x000e680000002100 */
[----:B------:R3:W5:Y:S01]  /*1050*/  LDG.E R30, [R30.64] ;  /* 0x000000041e1e7981 */ /* 0x000762000c1e1900 */
[----:B--2---:R-:W2:Y:S01]  /*1060*/  LDC.U8 R2, c[0x0][R3+0x710] ;  /* 0x0001c40003027b82 */ /* 0x004ea20000000000 */
[----:B------:R-:W-:-:S07]  /*1070*/  IMAD R0, R3, R0, c[0x2][0x8] ;  /* 0x0080020003007624 */ /* 0x000fce00078e0200 */
[----:B------:R-:W4:Y:S01]  /*1080*/  LDC R0, c[0x0][R0+0x840] ;  /* 0x0002100000007b82 */ /* 0x000f220000000800 */
[----:B-1----:R-:W-:Y:S02]  /*1090*/  IMAD.SHL.U32 R28, R28, 0x4, RZ ;  /* 0x000000041c1c7824 */ /* 0x002fe400078e00ff */
[----:B--2---:R-:W-:Y:S01]  /*10a0*/  IMAD R4, R2, R5, c[0x2][0x8] ;  /* 0x0080020002047624 */ /* 0x004fe200078e0205 */
[----:B------:R-:W-:-:S04]  /*10b0*/  PRMT R5, RZ, 0x7610, R5 ;  /* 0x00007610ff057816 */ /* 0x000fc80000000005 */
[----:B------:R-:W1:Y:S01]  /*10c0*/  LDC R2, c[0x0][R4+0x610] ;  /* 0x0001840004027b82 */ /* 0x000e620000000800 */
[----:B----4-:R-:W-:-:S07]  /*10d0*/  IMAD R33, R0, c[0x0][0x160], RZ ;  /* 0x0000580000217a24 */ /* 0x010fce00078e02ff */
[----:B------:R2:W4:Y:S08]  /*10e0*/  LDC.64 R8, c[0x0][R4+0x250] ;  /* 0x0000940004087b82 */ /* 0x0005300000000a00 */
[----:B------:R2:W0:Y:S01]  /*10f0*/  LDC.64 R10, c[0x0][R4+0x340] ;  /* 0x0000d000040a7b82 */ /* 0x0004220000000a00 */
[----:B-1----:R-:W-:-:S07]  /*1100*/  IMAD.IADD R2, R2, 0x1, -R33 ;  /* 0x0000000102027824 */ /* 0x002fce00078e0a21 */
[----:B0-----:R2:W0:Y:S01]  /*1110*/  LDC.64 R12, c[0x0][R4+0x430] ;  /* 0x00010c00040c7b82 */ /* 0x0014220000000a00 */
[----:B---3--:R-:W-:-:S07]  /*1120*/  IMNMX R31, R2, c[0x0][0x160], PT ;  /* 0x00005800021f7a17 */ /* 0x008fce0003800200 */
[----:B------:R2:W1:Y:S01]  /*1130*/  LDC.64 R2, c[0x0][R4+0x160] ;  /* 0x0000580004027b82 */ /* 0x0004620000000a00 */
[----:B------:R-:W-:Y:S02]  /*1140*/  LOP3.LUT P0, RZ, R31, 0x3, RZ, 0xc0, !PT ;  /* 0x000000031fff7812 */ /* 0x000fe4000780c0ff */
[----:B------:R-:W-:-:S05]  /*1150*/  ISETP.GE.AND P2, PT, R28, R31, PT ;  /* 0x0000001f1c00720c */ /* 0x000fca0003f46270 */
[----:B------:R2:W3:Y:S06]  /*1160*/  LDC.64 R14, c[0x0][R4+0x520] ;  /* 0x00014800040e7b82 */ /* 0x0004ec0000000a00 */
[----:B------:R-:W-:Y:S05]  /*1170*/  @P0 BRA `(.L_x_210) ;  /* 0x0000010000000947 */ /* 0x000fea0003800000 */
[----:B----4-:R-:W-:-:S04]  /*1180*/  IMAD.SHL.U32 R7, R33, 0x2, RZ ;  /* 0x0000000221077824 */ /* 0x010fc800078e00ff */
[--C-:B-12---:R-:W-:Y:S02]  /*1190*/  IMAD.IADD R4, R2, 0x1, R7.reuse ;  /* 0x0000000102047824 */ /* 0x106fe400078e0207 */
[----:B------:R-:W-:-:S03]  /*11a0*/  IMAD.IADD R0, R8, 0x1, R7 ;  /* 0x0000000108007824 */ /* 0x000fc600078e0207 */
[----:B------:R-:W-:Y:S02]  /*11b0*/  LOP3.LUT P0, RZ, R4, 0x7, RZ, 0xc0, !PT ;  /* 0x0000000704ff7812 */ /* 0x000fe4000780c0ff */
[----:B------:R-:W-:-:S04]  /*11c0*/  LOP3.LUT P1, RZ, R0, 0x7, RZ, 0xc0, !PT ;  /* 0x0000000700ff7812 */ /* 0x000fc8000782c0ff */
[----:B------:R-:W-:-:S13]  /*11d0*/  PLOP3.LUT P0, PT, P0, P1, PT, 0xa8, 0x0 ;  /* 0x000000000000781c */ /* 0x000fda0000703570 */
[----:B------:R-:W-:Y:S05]  /*11e0*/  @P0 BRA `(.L_x_210) ;  /* 0x0000009000000947 */ /* 0x000fea0003800000 */
[----:B------:R-:W-:Y:S02]  /*11f0*/  IMAD.IADD R4, R10, 0x1, R7 ;  /* 0x000000010a047824 */ /* 0x000fe400078e0207 */
[----:B0-----:R-:W-:-:S03]  /*1200*/  IMAD.U32 R0, R33, 0x4, R12 ;  /* 0x0000000421007824 */ /* 0x001fc600078e000c */
[----:B------:R-:W-:Y:S02]  /*1210*/  LOP3.LUT P0, RZ, R4, 0x7, RZ, 0xc0, !PT ;  /* 0x0000000704ff7812 */ /* 0x000fe4000780c0ff */
[----:B------:R-:W-:-:S04]  /*1220*/  LOP3.LUT P1, RZ, R0, 0xf, RZ, 0xc0, !PT ;  /* 0x0000000f00ff7812 */ /* 0x000fc8000782c0ff */
[----:B------:R-:W-:-:S13]  /*1230*/  PLOP3.LUT P0, PT, P0, P1, PT, 0xa8, 0x0 ;  /* 0x000000000000781c */ /* 0x000fda0000703570 */
[----:B---3--:R-:W-:-:S05]  /*1240*/  @!P0 IMAD.IADD R0, R14, 0x1, R7 ;  /* 0x000000010e008824 */ /* 0x008fca00078e0207 */
[----:B------:R-:W-:-:S04]  /*1250*/  @!P0 LOP3.LUT P1, RZ, R0, 0x7, RZ, 0xc0, !PT ;  /* 0x0000000700ff8812 */ /* 0x000fc8000782c0ff */
[----:B------:R-:W-:-:S04]  /*1260*/  @!P0 SEL R0, RZ, 0x1, P1 ;  /* 0x00000001ff008807 */ /* 0x000fc80000800000 */
[----:B------:R-:W-:Y:S02]  /*1270*/  @!P0 PRMT R5, R0, 0x7610, R5 ;  /* 0x0000761000058816 */ /* 0x000fe40000000005 */
.L_x_210:
[----:B----4-:R-:W-:Y:S05]  /*1280*/  @P2 EXIT ;  /* 0x000000000000294d */ /* 0x010fea0003800000 */
[----:B------:R-:W-:-:S04]  /*1290*/  PRMT R0, R5, 0x9910, RZ ;  /* 0x0000991005007816 */ /* 0x000fc800000000ff */
[----:B------:R-:W-:Y:S02]  /*12a0*/  ISETP.NE.AND P0, PT, R0, RZ, PT ;  /* 0x000000ff0000720c */ /* 0x000fe40003f05270 */
.L_x_217:
[----:B------:R-:W-:Y:S01]  /*12b0*/  IADD3 R23, P1, R33, R28, RZ ;  /* 0x0000001c21177210 */ /* 0x000fe20007f3e0ff */
[----:B------:R-:W-:Y:S01]  /*12c0*/  ULDC.64 UR4, c[0x0][0x118] ;  /* 0x0000460000047ab9 */ /* 0x000fe20000000a00 */
[----:B------:R-:W-:-:S03]  /*12d0*/  SHF.R.S32.HI R0, RZ, 0x1f, R28 ;  /* 0x0000001fff007819 */ /* 0x000fc6000001141c */
[----:B------:R-:W-:Y:S01]  /*12e0*/  IMAD.SHL.U32 R29, R23, 0x2, RZ ;  /* 0x00000002171d7824 */ /* 0x000fe200078e00ff */
[----:B------:R-:W-:-:S04]  /*12f0*/  LEA.HI.X.SX32 R0, R33, R0, 0x1, P1 ;  /* 0x0000000021007211 */ /* 0x000fc800008f0eff */
[----:B------:R-:W-:Y:S02]  /*1300*/  SHF.L.U64.HI R27, R23, 0x1, R0 ;  /* 0x00000001171b7819 */ /* 0x000fe40000010200 */
[-C--:B-1----:R-:W-:Y:S02]  /*1310*/  IADD3 R16, P1, R2, R29.reuse, RZ ;  /* 0x0000001d02107210 */ /* 0x082fe40007f3e0ff */
[----:B------:R-:W-:-:S03]  /*1320*/  IADD3 R18, P2, R8, R29, RZ ;  /* 0x0000001d08127210 */ /* 0x000fc60007f5e0ff */
[--C-:B------:R-:W-:Y:S01]  /*1330*/  IMAD.X R17, R3, 0x1, R27.reuse, P1 ;  /* 0x0000000103117824 */ /* 0x100fe200008e061b */
[----:B------:R-:W-:Y:S01]  /*1340*/  IADD3 R20, P1, R10, R29, RZ ;  /* 0x0000001d0a147210 */ /* 0x000fe20007f3e0ff */
[----:B------:R-:W-:-:S03]  /*1350*/  IMAD.X R19, R9, 0x1, R27, P2 ;  /* 0x0000000109137824 */ /* 0x000fc600010e061b */
[----:B------:R-:W4:Y:S01]  /*1360*/  @P0 LDG.E.64 R24, [R16.64] ;  /* 0x0000000410180981 */ /* 0x000f22000c1e1b00 */
[----:B------:R-:W-:-:S03]  /*1370*/  IMAD.X R21, R11, 0x1, R27, P1 ;  /* 0x000000010b157824 */ /* 0x000fc600008e061b */
[----:B--2---:R-:W2:Y:S04]  /*1380*/  @P0 LDG.E.64 R6, [R18.64] ;  /* 0x0000000412060981 */ /* 0x004ea8000c1e1b00 */
[----:B---3--:R-:W3:Y:S01]  /*1390*/  @P0 LDG.E.64 R4, [R20.64] ;  /* 0x0000000414040981 */ /* 0x008ee2000c1e1b00 */
[----:B0-----:R-:W-:-:S04]  /*13a0*/  LEA R22, P1, R23, R12, 0x2 ;  /* 0x0000000c17167211 */ /* 0x001fc800078210ff */
[----:B------:R-:W-:Y:S02]  /*13b0*/  LEA.HI.X R23, R23, R13, R0, 0x2, P1 ;  /* 0x0000000d17177211 */ /* 0x000fe400008f1400 */
[C---:B----4-:R-:W-:Y:S02]  /*13c0*/  @P0 SHF.R.U64 R40, R24.reuse, 0x10, R25 ;  /* 0x0000001018280819 */ /* 0x050fe40000001219 */
[----:B------:R-:W-:Y:S02]  /*13d0*/  @P0 PRMT R26, R24, 0x7610, R26 ;  /* 0x00007610181a0816 */ /* 0x000fe4000000001a */
[C-C-:B--2---:R-:W-:Y:S02]  /*13e0*/  @P0 SHF.R.U64 R41, R6.reuse, 0x10, R7.reuse ;  /* 0x0000001006290819 */ /* 0x144fe40000001207 */
[----:B------:R-:W-:Y:S02]  /*13f0*/  @P0 PRMT R24, R6, 0x7610, R24 ;  /* 0x0000761006180816 */ /* 0x000fe40000000018 */
[----:B------:R-:W-:-:S02]  /*1400*/  @P0 SHF.R.U32.HI R36, RZ, 0x10, R7 ;  /* 0x00000010ff240819 */ /* 0x000fc40000011607 */
[----:B------:R-:W-:Y:S02]  /*1410*/  @P0 PRMT R0, R7, 0x7610, R0 ;  /* 0x0000761007000816 */ /* 0x000fe40000000000 */
[C---:B---3--:R-:W-:Y:S02]  /*1420*/  @P0 SHF.R.U64 R38, R4.reuse, 0x10, R5 ;  /* 0x0000001004260819 */ /* 0x048fe40000001205 */
[----:B------:R-:W-:Y:S02]  /*1430*/  @P0 PRMT R35, R4, 0x7610, R35 ;  /* 0x0000761004230816 */ /* 0x000fe40000000023 */
[----:B------:R-:W-:Y:S02]  /*1440*/  @P0 SHF.R.U32.HI R42, RZ, 0x10, R5 ;  /* 0x00000010ff2a0819 */ /* 0x000fe40000011605 */
[----:B------:R-:W-:Y:S02]  /*1450*/  @P0 PRMT R39, R5, 0x7610, R39 ;  /* 0x0000761005270816 */ /* 0x000fe40000000027 */
[----:B-----5:R0:W5:Y:S01]  /*1460*/  @P0 LDG.E.128 R4, [R22.64] ;  /* 0x0000000416040981 */ /* 0x020162000c1e1d00 */
[----:B------:R-:W-:Y:S01]  /*1470*/  @P0 SHF.R.U32.HI R37, RZ, 0x10, R25 ;  /* 0x00000010ff250819 */ /* 0x000fe20000011619 */
[----:B------:R-:W-:Y:S05]  /*1480*/  @P0 BRA `(.L_x_211) ;  /* 0x0000028000000947 */ /* 0x000fea0003800000 */
[C---:B------:R-:W-:Y:S01]  /*1490*/  IADD3 R0, R28.reuse, 0x1, RZ ;  /* 0x000000011c007810 */ /* 0x040fe20007ffe0ff */
[----:B------:R-:W-:Y:S01]  /*14a0*/  ULDC.64 UR4, c[0x0][0x118] ;  /* 0x0000460000047ab9 */ /* 0x000fe20000000a00 */
[----:B-----5:R-:W-:-:S02]  /*14b0*/  IADD3 R4, R28, 0x2, RZ ;  /* 0x000000021c047810 */ /* 0x020fc40007ffe0ff */
[C---:B------:R-:W-:Y:S02]  /*14c0*/  IADD3 R6, R28.reuse, 0x3, RZ ;  /* 0x000000031c067810 */ /* 0x040fe40007ffe0ff */
[-C--:B------:R-:W-:Y:S02]  /*14d0*/  ISETP.GE.AND P1, PT, R28, R31.reuse, PT ;  /* 0x0000001f1c00720c */ /* 0x080fe40003f26270 */
[-C--:B------:R-:W-:Y:S02]  /*14e0*/  ISETP.GE.AND P2, PT, R0, R31.reuse, PT ;  /* 0x0000001f0000720c */ /* 0x080fe40003f46270 */
[-C--:B------:R-:W-:Y:S02]  /*14f0*/  ISETP.GE.AND P3, PT, R4, R31.reuse, PT ;  /* 0x0000001f0400720c */ /* 0x080fe40003f66270 */
[----:B------:R-:W-:-:S07]  /*1500*/  ISETP.GE.AND P4, PT, R6, R31, PT ;  /* 0x0000001f0600720c */ /* 0x000fce0003f86270 */
[----:B------:R-:W-:Y:S01]  /*1510*/  @P1 PRMT R26, RZ, 0x7610, R26 ;  /* 0x00007610ff1a1816 */ /* 0x000fe2000000001a */
[----:B------:R-:W-:Y:S01]  /*1520*/  @P1 IMAD.MOV.U32 R4, RZ, RZ, RZ ;  /* 0x000000ffff041224 */ /* 0x000fe200078e00ff */
[----:B------:R-:W-:Y:S01]  /*1530*/  @P1 PRMT R24, RZ, 0x7610, R24 ;  /* 0x00007610ff181816 */ /* 0x000fe20000000018 */
[----:B------:R-:W-:Y:S01]  /*1540*/  @P2 IMAD.MOV.U32 R5, RZ, RZ, RZ ;  /* 0x000000ffff052224 */ /* 0x000fe200078e00ff */
[----:B------:R-:W-:Y:S01]  /*1550*/  @P1 PRMT R35, RZ, 0x7610, R35 ;  /* 0x00007610ff231816 */ /* 0x000fe20000000023 */
[----:B------:R-:W-:Y:S01]  /*1560*/  @P3 IMAD.MOV.U32 R6, RZ, RZ, RZ ;  /* 0x000000ffff063224 */ /* 0x000fe200078e00ff */
[----:B------:R-:W-:Y:S01]  /*1570*/  @P2 PRMT R40, RZ, 0x7610, R40 ;  /* 0x00007610ff282816 */ /* 0x000fe20000000028 */
[----:B------:R-:W-:Y:S01]  /*1580*/  @P4 IMAD.MOV.U32 R7, RZ, RZ, RZ ;  /* 0x000000ffff074224 */ /* 0x000fe200078e00ff */
[----:B------:R-:W-:Y:S01]  /*1590*/  @P2 PRMT R41, RZ, 0x7610, R41 ;  /* 0x00007610ff292816 */ /* 0x000fe20000000029 */
[----:B------:R1:W5:Y:S01]  /*15a0*/  @!P1 LDG.E R4, [R22.64] ;  /* 0x0000000416049981 */ /* 0x000362000c1e1900 */
[----:B------:R-:W-:-:S02]  /*15b0*/  @P2 PRMT R38, RZ, 0x7610, R38 ;  /* 0x00007610ff262816 */ /* 0x000fc40000000026 */
[----:B------:R-:W-:Y:S01]  /*15c0*/  @P3 PRMT R25, RZ, 0x7610, R25 ;  /* 0x00007610ff193816 */ /* 0x000fe20000000019 */
[----:B------:R1:W5:Y:S01]  /*15d0*/  @!P2 LDG.E R5, [R22.64+0x4] ;  /* 0x000004041605a981 */ /* 0x000362000c1e1900 */
[----:B------:R-:W-:Y:S02]  /*15e0*/  @P3 PRMT R0, RZ, 0x7610, R0 ;  /* 0x00007610ff003816 */ /* 0x000fe40000000000 */
[----:B------:R-:W-:Y:S01]  /*15f0*/  @P3 PRMT R39, RZ, 0x7610, R39 ;  /* 0x00007610ff273816 */ /* 0x000fe20000000027 */
[----:B------:R1:W5:Y:S01]  /*1600*/  @!P3 LDG.E R6, [R22.64+0x8] ;  /* 0x000008041606b981 */ /* 0x000362000c1e1900 */
[----:B------:R-:W-:Y:S02]  /*1610*/  @P4 PRMT R37, RZ, 0x7610, R37 ;  /* 0x00007610ff254816 */ /* 0x000fe40000000025 */
[----:B------:R-:W-:Y:S01]  /*1620*/  @P4 PRMT R36, RZ, 0x7610, R36 ;  /* 0x00007610ff244816 */ /* 0x000fe20000000024 */
[----:B------:R1:W5:Y:S01]  /*1630*/  @!P4 LDG.E R7, [R22.64+0xc] ;  /* 0x00000c041607c981 */ /* 0x000362000c1e1900 */
[----:B------:R-:W-:-:S03]  /*1640*/  @P4 PRMT R42, RZ, 0x7610, R42 ;  /* 0x00007610ff2a4816 */ /* 0x000fc6000000002a */
[----:B------:R1:W5:Y:S04]  /*1650*/  @!P1 LDG.E.U16 R26, [R16.64] ;  /* 0x00000004101a9981 */ /* 0x000368000c1e1500 */
[----:B------:R1:W5:Y:S04]  /*1660*/  @!P1 LDG.E.U16 R24, [R18.64] ;  /* 0x0000000412189981 */ /* 0x000368000c1e1500 */
        /* <DEDUP_REMOVED lines=10> */
.L_x_211:
[----:B------:R-:W-:Y:S01]  /*1710*/  ISETP.NE.AND P1, PT, RZ, c[0x0][0xd88], PT ;  /* 0x00036200ff007a0c */ /* 0x000fe20003f25270 */
[----:B01----:R-:W-:Y:S01]  /*1720*/  IMAD.MOV.U32 R22, RZ, RZ, c[0x0][0xd80] ;  /* 0x00036000ff167624 */ /* 0x003fe200078e00ff */
[----:B------:R-:W-:Y:S01]  /*1730*/  ULDC.64 UR4, c[0x0][0x118] ;  /* 0x0000460000047ab9 */ /* 0x000fe20000000a00 */
[----:B------:R-:W-:-:S02]  /*1740*/  IMAD.MOV.U32 R23, RZ, RZ, c[0x0][0xd84] ;  /* 0x00036100ff177624 */ /* 0x000fc400078e00ff */
[----:B-----5:R-:W-:-:S03]  /*1750*/  FMUL.FTZ R43, R30, R4 ;  /* 0x000000041e2b7220 */ /* 0x020fc60000410000 */
[----:B------:R0:W5:Y:S05]  /*1760*/  LDG.E R22, [R22.64] ;  /* 0x0000000416167981 */ /* 0x00016a000c1e1900 */
[----:B------:R-:W-:Y:S05]  /*1770*/  @!P1 BRA `(.L_x_212) ;  /* 0x0000060000009947 */ /* 0x000fea0003800000 */
[C---:B------:R-:W-:Y:S01]  /*1780*/  FMUL.FTZ R4, R43.reuse, R43 ;  /* 0x0000002b2b047220 */ /* 0x040fe20000410000 */
[----:B0-----:R-:W-:Y:S01]  /*1790*/  PRMT R23, RZ, 0x5410, R35 ;  /* 0x00005410ff177816 */ /* 0x001fe20000000023 */
[----:B------:R-:W-:Y:S01]  /*17a0*/  FFMA.FTZ R44, R43, -c[0x0][0xd68], R43 ;  /* 0x80035a002b2c7a23 */ /* 0x000fe2000001002b */
[----:B------:R-:W-:Y:S01]  /*17b0*/  PRMT R35, RZ, 0x5410, R24 ;  /* 0x00005410ff237816 */ /* 0x000fe20000000018 */
[----:B------:R-:W-:Y:S01]  /*17c0*/  FFMA.FTZ R4, R4, -c[0x0][0xd6c], R4 ;  /* 0x80035b0004047a23 */ /* 0x000fe20000010004 */
[----:B------:R-:W-:Y:S01]  /*17d0*/  MUFU.RCP R24, R34 ;  /* 0x0000002200187308 */ /* 0x000fe20000001000 */
[----:B------:R-:W-:-:S02]  /*17e0*/  PRMT R26, RZ, 0x5410, R26 ;  /* 0x00005410ff1a7816 */ /* 0x000fc4000000001a */
[----:B------:R-:W-:Y:S01]  /*17f0*/  FFMA.FTZ R23, R23, c[0x0][0xd6c], R4 ;  /* 0x00035b0017177a23 */ /* 0x000fe20000010004 */
[----:B------:R-:W-:Y:S01]  /*1800*/  PRMT R25, RZ, 0x5410, R25 ;  /* 0x00005410ff197816 */ /* 0x000fe20000000019 */
[----:B------:R-:W-:Y:S01]  /*1810*/  FFMA.FTZ R35, R35, c[0x0][0xd68], R44 ;  /* 0x00035a0023237a23 */ /* 0x000fe2000001002c */
[----:B------:R-:W-:Y:S02]  /*1820*/  PRMT R37, RZ, 0x5410, R37 ;  /* 0x00005410ff257816 */ /* 0x000fe40000000025 */
[----:B------:R-:W0:Y:S02]  /*1830*/  MUFU.RCP R4, R32 ;  /* 0x0000002000047308 */ /* 0x000e240000001000 */
[C---:B0-----:R-:W-:Y:S01]  /*1840*/  FMUL.FTZ R43, R23.reuse, R4 ;  /* 0x00000004172b7220 */ /* 0x041fe20000410000 */
[----:B------:R-:W-:Y:S01]  /*1850*/  F2FP.BF16.PACK_AB R23, R23, R35 ;  /* 0x000000231717723e */ /* 0x000fe200000010ff */
[----:B------:R-:W-:-:S04]  /*1860*/  FMUL.FTZ R35, R35, R24 ;  /* 0x0000001823237220 */ /* 0x000fc80000410000 */
[----:B------:R-:W0:Y:S02]  /*1870*/  MUFU.SQRT R43, R43 ;  /* 0x0000002b002b7308 */ /* 0x000e240000002000 */
[----:B0-----:R-:W-:Y:S02]  /*1880*/  FADD.FTZ R44, R43, c[0x0][0xd7c] ;  /* 0x00035f002b2c7621 */ /* 0x001fe40000010000 */
[----:B------:R-:W-:-:S04]  /*1890*/  FMUL.FTZ R43, R30, R5 ;  /* 0x000000051e2b7220 */ /* 0x000fc80000410000 */
[----:B------:R-:W0:Y:S02]  /*18a0*/  MUFU.RCP R44, R44 ;  /* 0x0000002c002c7308 */ /* 0x000e240000001000 */
[----:B0-----:R-:W-:-:S04]  /*18b0*/  FMUL.FTZ R35, R35, R44 ;  /* 0x0000002c23237220 */ /* 0x001fc80000410000 */
[----:B------:R-:W-:-:S04]  /*18c0*/  FFMA.FTZ R35, R26, c[0x0][0xd8c], R35 ;  /* 0x000363001a237a23 */ /* 0x000fc80000010023 */
[----:B-----5:R-:W-:-:S05]  /*18d0*/  FMUL.FTZ R35, R22, R35 ;  /* 0x0000002316237220 */ /* 0x020fca0000410000 */
[----:B------:R-:W-:-:S04]  /*18e0*/  F2FP.BF16.PACK_AB R35, RZ, R35 ;  /* 0x00000023ff23723e */ /* 0x000fc800000010ff */
[----:B------:R-:W-:Y:S02]  /*18f0*/  PRMT R5, RZ, 0x5410, R35 ;  /* 0x00005410ff057816 */ /* 0x000fe40000000023 */
[----:B------:R-:W-:-:S03]  /*1900*/  PRMT R35, RZ, 0x5410, R38 ;  /* 0x00005410ff237816 */ /* 0x000fc60000000026 */
[----:B------:R-:W-:Y:S02]  /*1910*/  FADD.FTZ R5, R26, -R5 ;  /* 0x800000051a057221 */ /* 0x000fe40000010000 */
[C---:B------:R-:W-:Y:S02]  /*1920*/  FMUL.FTZ R26, R43.reuse, R43 ;  /* 0x0000002b2b1a7220 */ /* 0x040fe40000410000 */
[----:B------:R-:W-:Y:S02]  /*1930*/  FFMA.FTZ R43, R43, -c[0x0][0xd68], R43 ;  /* 0x80035a002b2b7a23 */ /* 0x000fe4000001002b */
[----:B------:R-:W-:-:S04]  /*1940*/  FFMA.FTZ R26, R26, -c[0x0][0xd6c], R26 ;  /* 0x80035b001a1a7a23 */ /* 0x000fc8000001001a */
[----:B------:R-:W-:Y:S01]  /*1950*/  FFMA.FTZ R35, R35, c[0x0][0xd6c], R26 ;  /* 0x00035b0023237a23 */ /* 0x000fe2000001001a */
[----:B------:R-:W-:Y:S01]  /*1960*/  PRMT R26, RZ, 0x5410, R41 ;  /* 0x00005410ff1a7816 */ /* 0x000fe20000000029 */
[----:B------:R-:W-:Y:S02]  /*1970*/  FMUL.FTZ R41, R30, R6 ;  /* 0x000000061e297220 */ /* 0x000fe40000410000 */
[----:B------:R-:W-:Y:S02]  /*1980*/  FMUL.FTZ R44, R35, R4 ;  /* 0x00000004232c7220 */ /* 0x000fe40000410000 */
[----:B------:R-:W-:-:S04]  /*1990*/  FFMA.FTZ R26, R26, c[0x0][0xd68], R43 ;  /* 0x00035a001a1a7a23 */ /* 0x000fc8000001002b */
[----:B------:R-:W0:Y:S01]  /*19a0*/  MUFU.SQRT R44, R44 ;  /* 0x0000002c002c7308 */ /* 0x000e220000002000 */
[C---:B------:R-:W-:Y:S01]  /*19b0*/  FMUL.FTZ R43, R26.reuse, R24 ;  /* 0x000000181a2b7220 */ /* 0x040fe20000410000 */
[----:B------:R-:W-:Y:S01]  /*19c0*/  F2FP.BF16.PACK_AB R5, R26, R5 ;  /* 0x000000051a05723e */ /* 0x000fe200000010ff */
[----:B0-----:R-:W-:Y:S02]  /*19d0*/  FADD.FTZ R38, R44, c[0x0][0xd7c] ;  /* 0x00035f002c267621 */ /* 0x001fe40000010000 */
[----:B------:R-:W-:-:S04]  /*19e0*/  FFMA.FTZ R44, R41, -c[0x0][0xd68], R41 ;  /* 0x80035a00292c7a23 */ /* 0x000fc80000010029 */
[----:B------:R-:W0:Y:S02]  /*19f0*/  MUFU.RCP R38, R38 ;  /* 0x0000002600267308 */ /* 0x000e240000001000 */
[----:B0-----:R-:W-:Y:S02]  /*1a00*/  FMUL.FTZ R6, R43, R38 ;  /* 0x000000262b067220 */ /* 0x001fe40000410000 */
[----:B------:R-:W-:Y:S02]  /*1a10*/  FMUL.FTZ R43, R41, R41 ;  /* 0x00000029292b7220 */ /* 0x000fe40000410000 */
[----:B------:R-:W-:Y:S02]  /*1a20*/  FMUL.FTZ R41, R30, R7 ;  /* 0x000000071e297220 */ /* 0x000fe40000410000 */
[----:B------:R-:W-:Y:S01]  /*1a30*/  FFMA.FTZ R45, R43, -c[0x0][0xd6c], R43 ;  /* 0x80035b002b2d7a23 */ /* 0x000fe2000001002b */
[----:B------:R-:W-:Y:S02]  /*1a40*/  PRMT R43, RZ, 0x5410, R39 ;  /* 0x00005410ff2b7816 */ /* 0x000fe40000000027 */
[----:B------:R-:W-:-:S03]  /*1a50*/  PRMT R39, RZ, 0x5410, R0 ;  /* 0x00005410ff277816 */ /* 0x000fc60000000000 */
[----:B------:R-:W-:Y:S02]  /*1a60*/  FFMA.FTZ R43, R43, c[0x0][0xd6c], R45 ;  /* 0x00035b002b2b7a23 */ /* 0x000fe4000001002d */
[----:B------:R-:W-:Y:S02]  /*1a70*/  FFMA.FTZ R39, R39, c[0x0][0xd68], R44 ;  /* 0x00035a0027277a23 */ /* 0x000fe4000001002c */
[----:B------:R-:W-:Y:S02]  /*1a80*/  FMUL.FTZ R45, R43, R4 ;  /* 0x000000042b2d7220 */ /* 0x000fe40000410000 */
[----:B------:R-:W-:-:S04]  /*1a90*/  FMUL.FTZ R7, R39, R24 ;  /* 0x0000001827077220 */ /* 0x000fc80000410000 */
[----:B------:R-:W0:Y:S02]  /*1aa0*/  MUFU.SQRT R45, R45 ;  /* 0x0000002d002d7308 */ /* 0x000e240000002000 */
[----:B0-----:R-:W-:-:S06]  /*1ab0*/  FADD.FTZ R38, R45, c[0x0][0xd7c] ;  /* 0x00035f002d267621 */ /* 0x001fcc0000010000 */
[----:B------:R-:W0:Y:S02]  /*1ac0*/  MUFU.RCP R38, R38 ;  /* 0x0000002600267308 */ /* 0x000e240000001000 */
[----:B0-----:R-:W-:Y:S02]  /*1ad0*/  FMUL.FTZ R0, R7, R38 ;  /* 0x0000002607007220 */ /* 0x001fe40000410000 */
[----:B------:R-:W-:Y:S02]  /*1ae0*/  FMUL.FTZ R7, R41, R41 ;  /* 0x0000002929077220 */ /* 0x000fe40000410000 */
[----:B------:R-:W-:Y:S02]  /*1af0*/  FFMA.FTZ R0, R25, c[0x0][0xd8c], R0 ;  /* 0x0003630019007a23 */ /* 0x000fe40000010000 */
[----:B------:R-:W-:Y:S01]  /*1b00*/  FFMA.FTZ R44, R7, -c[0x0][0xd6c], R7 ;  /* 0x80035b00072c7a23 */ /* 0x000fe20000010007 */
[----:B------:R-:W-:Y:S01]  /*1b10*/  PRMT R7, RZ, 0x5410, R42 ;  /* 0x00005410ff077816 */ /* 0x000fe2000000002a */
[----:B------:R-:W-:-:S04]  /*1b20*/  FMUL.FTZ R0, R22, R0 ;  /* 0x0000000016007220 */ /* 0x000fc80000410000 */
[----:B------:R-:W-:Y:S01]  /*1b30*/  FFMA.FTZ R7, R7, c[0x0][0xd6c], R44 ;  /* 0x00035b0007077a23 */ /* 0x000fe2000001002c */
[----:B------:R-:W-:-:S03]  /*1b40*/  F2FP.BF16.PACK_AB R43, R0, R43 ;  /* 0x0000002b002b723e */ /* 0x000fc600000010ff */
[----:B------:R-:W-:Y:S02]  /*1b50*/  FMUL.FTZ R38, R7, R4 ;  /* 0x0000000407267220 */ /* 0x000fe40000410000 */
[----:B------:R-:W-:Y:S01]  /*1b60*/  FFMA.FTZ R4, R41, -c[0x0][0xd68], R41 ;  /* 0x80035a0029047a23 */ /* 0x000fe20000010029 */
[----:B------:R-:W-:-:S03]  /*1b70*/  PRMT R41, RZ, 0x5410, R36 ;  /* 0x00005410ff297816 */ /* 0x000fc60000000024 */
[----:B------:R-:W0:Y:S02]  /*1b80*/  MUFU.SQRT R38, R38 ;  /* 0x0000002600267308 */ /* 0x000e240000002000 */
[----:B------:R-:W-:-:S04]  /*1b90*/  FFMA.FTZ R41, R41, c[0x0][0xd68], R4 ;  /* 0x00035a0029297a23 */ /* 0x000fc80000010004 */
[----:B------:R-:W-:Y:S02]  /*1ba0*/  FMUL.FTZ R24, R41, R24 ;  /* 0x0000001829187220 */ /* 0x000fe40000410000 */
[----:B0-----:R-:W-:-:S04]  /*1bb0*/  FADD.FTZ R42, R38, c[0x0][0xd7c] ;  /* 0x00035f00262a7621 */ /* 0x001fc80000010000 */
[----:B------:R-:W0:Y:S02]  /*1bc0*/  MUFU.RCP R45, R42 ;  /* 0x0000002a002d7308 */ /* 0x000e240000001000 */
[----:B0-----:R-:W-:Y:S01]  /*1bd0*/  FMUL.FTZ R24, R24, R45 ;  /* 0x0000002d18187220 */ /* 0x001fe20000410000 */
[----:B------:R-:W-:-:S03]  /*1be0*/  PRMT R45, RZ, 0x5410, R40 ;  /* 0x00005410ff2d7816 */ /* 0x000fc60000000028 */
[----:B------:R-:W-:Y:S02]  /*1bf0*/  FFMA.FTZ R24, R37, c[0x0][0xd8c], R24 ;  /* 0x0003630025187a23 */ /* 0x000fe40000010018 */
[----:B------:R-:W-:Y:S02]  /*1c00*/  FFMA.FTZ R6, R45, c[0x0][0xd8c], R6 ;  /* 0x000363002d067a23 */ /* 0x000fe40000010006 */
[C---:B------:R-:W-:Y:S02]  /*1c10*/  FMUL.FTZ R24, R22.reuse, R24 ;  /* 0x0000001816187220 */ /* 0x040fe40000410000 */
[----:B------:R-:W-:-:S05]  /*1c20*/  FMUL.FTZ R6, R22, R6 ;  /* 0x0000000616067220 */ /* 0x000fca0000410000 */
[----:B------:R-:W-:Y:S02]  /*1c30*/  F2FP.BF16.PACK_AB R35, R6, R35 ;  /* 0x000000230623723e */ /* 0x000fe400000010ff */
[----:B------:R-:W-:Y:S02]  /*1c40*/  F2FP.BF16.PACK_AB R6, R24, R7 ;  /* 0x000000071806723e */ /* 0x000fe400000010ff */
[----:B------:R-:W-:Y:S02]  /*1c50*/  PRMT R0, RZ, 0x7610, R35 ;  /* 0x00007610ff007816 */ /* 0x000fe40000000023 */
[----:B------:R-:W-:Y:S02]  /*1c60*/  PRMT R22, RZ, 0x7610, R6 ;  /* 0x00007610ff167816 */ /* 0x000fe40000000006 */
[----:B------:R-:W-:Y:S01]  /*1c70*/  PRMT R7, R23, 0x7632, R7 ;  /* 0x0000763217077816 */ /* 0x000fe20000000007 */
[----:B------:R-:W-:Y:S01]  /*1c80*/  FADD.FTZ R4, R45, -R0 ;  /* 0x800000002d047221 */ /* 0x000fe20000010000 */
[----:B------:R-:W-:Y:S01]  /*1c90*/  PRMT R0, RZ, 0x7610, R43 ;  /* 0x00007610ff007816 */ /* 0x000fe2000000002b */
[----:B------:R-:W-:Y:S01]  /*1ca0*/  FADD.FTZ R22, R37, -R22 ;  /* 0x8000001625167221 */ /* 0x000fe20000010000 */
[----:B------:R-:W-:-:S02]  /*1cb0*/  PRMT R37, R5, 0x7610, R37 ;  /* 0x0000761005257816 */ /* 0x000fc40000000025 */
[----:B------:R-:W-:Y:S01]  /*1cc0*/  F2FP.BF16.PACK_AB R4, R39, R4 ;  /* 0x000000042704723e */ /* 0x000fe200000010ff */
[----:B------:R-:W-:Y:S01]  /*1cd0*/  FADD.FTZ R0, R25, -R0 ;  /* 0x8000000019007221 */ /* 0x000fe20000010000 */
[----:B------:R-:W-:Y:S02]  /*1ce0*/  F2FP.BF16.PACK_AB R24, RZ, R22 ;  /* 0x00000016ff18723e */ /* 0x000fe400000010ff */
[----:B------:R-:W-:Y:S02]  /*1cf0*/  PRMT R25, R35, 0x7610, R25 ;  /* 0x0000761023197816 */ /* 0x000fe40000000019 */
[----:B------:R-:W-:Y:S02]  /*1d00*/  F2FP.BF16.PACK_AB R22, R41, R0 ;  /* 0x000000002916723e */ /* 0x000fe400000010ff */
[----:B------:R-:W-:Y:S02]  /*1d10*/  PRMT R35, R43, 0x7610, R35 ;  /* 0x000076102b237816 */ /* 0x000fe40000000023 */
[----:B------:R-:W-:-:S02]  /*1d20*/  PRMT R43, R5, 0x7632, R43 ;  /* 0x00007632052b7816 */ /* 0x000fc4000000002b */
[----:B------:R-:W-:Y:S02]  /*1d30*/  PRMT R41, R24, 0x7610, R41 ;  /* 0x0000761018297816 */ /* 0x000fe40000000029 */
[C---:B------:R-:W-:Y:S02]  /*1d40*/  PRMT R0, R4.reuse, 0x7632, R0 ;  /* 0x0000763204007816 */ /* 0x040fe40000000000 */
[----:B------:R-:W-:Y:S02]  /*1d50*/  PRMT R45, R4, 0x7610, R45 ;  /* 0x00007610042d7816 */ /* 0x000fe4000000002d */
[----:B------:R-:W-:Y:S01]  /*1d60*/  PRMT R39, R22, 0x7632, R39 ;  /* 0x0000763216277816 */ /* 0x000fe20000000027 */
[----:B------:R-:W-:Y:S05]  /*1d70*/  BRA `(.L_x_213) ;  /* 0x0000060000007947 */ /* 0x000fea0003800000 */
.L_x_212:
[----:B------:R-:W-:Y:S02]  /*1d80*/  PRMT R26, RZ, 0x5410, R26 ;  /* 0x00005410ff1a7816 */ /* 0x000fe4000000001a */
[----:B------:R-:W-:Y:S02]  /*1d90*/  PRMT R35, RZ, 0x5410, R35 ;  /* 0x00005410ff237816 */ /* 0x000fe40000000023 */
[----:B0-----:R-:W-:Y:S01]  /*1da0*/  PRMT R23, RZ, 0x5410, R24 ;  /* 0x00005410ff177816 */ /* 0x001fe20000000018 */
[----:B------:R-:W-:Y:S01]  /*1db0*/  FFMA.FTZ R43, R26, c[0x0][0xd8c], R43 ;  /* 0x000363001a2b7a23 */ /* 0x000fe2000001002b */
[----:B------:R-:W-:-:S02]  /*1dc0*/  PRMT R40, RZ, 0x5410, R40 ;  /* 0x00005410ff287816 */ /* 0x000fc40000000028 */
[----:B------:R-:W-:Y:S01]  /*1dd0*/  PRMT R38, RZ, 0x5410, R38 ;  /* 0x00005410ff267816 */ /* 0x000fe20000000026 */
[C---:B------:R-:W-:Y:S01]  /*1de0*/  FMUL.FTZ R4, R43.reuse, R43 ;  /* 0x0000002b2b047220 */ /* 0x040fe20000410000 */
[----:B------:R-:W-:Y:S01]  /*1df0*/  PRMT R25, RZ, 0x5410, R25 ;  /* 0x00005410ff197816 */ /* 0x000fe20000000019 */
[----:B------:R-:W-:Y:S01]  /*1e00*/  FFMA.FTZ R44, R43, -c[0x0][0xd68], R43 ;  /* 0x80035a002b2c7a23 */ /* 0x000fe2000001002b */
[----:B------:R-:W-:Y:S01]  /*1e10*/  PRMT R37, RZ, 0x5410, R37 ;  /* 0x00005410ff257816 */ /* 0x000fe20000000025 */
[----:B------:R-:W-:Y:S01]  /*1e20*/  FFMA.FTZ R4, R4, -c[0x0][0xd6c], R4 ;  /* 0x80035b0004047a23 */ /* 0x000fe20000010004 */
[----:B------:R-:W-:Y:S01]  /*1e30*/  PRMT R42, RZ, 0x5410, R42 ;  /* 0x00005410ff2a7816 */ /* 0x000fe2000000002a */
[----:B------:R-:W-:Y:S02]  /*1e40*/  FFMA.FTZ R44, R23, c[0x0][0xd68], R44 ;  /* 0x00035a00172c7a23 */ /* 0x000fe4000001002c */
[----:B------:R-:W-:Y:S01]  /*1e50*/  FFMA.FTZ R35, R35, c[0x0][0xd6c], R4 ;  /* 0x00035b0023237a23 */ /* 0x000fe20000010004 */
[----:B------:R-:W0:Y:S04]  /*1e60*/  MUFU.RCP R23, R34 ;  /* 0x0000002200177308 */ /* 0x000e280000001000 */
        /* <DEDUP_REMOVED lines=8> */
[----:B------:R-:W-:Y:S01]  /*1ef0*/  PRMT R44, RZ, 0x5410, R41 ;  /* 0x00005410ff2c7816 */ /* 0x000fe20000000029 */
[----:B------:R-:W-:Y:S02]  /*1f00*/  FMUL.FTZ R45, R25, c[0x0][0xd8c] ;  /* 0x00036300192d7a20 */ /* 0x000fe40000410000 */
[----:B-----5:R-:W-:Y:S02]  /*1f10*/  FMUL.FTZ R35, R22, R35 ;  /* 0x0000002316237220 */ /* 0x020fe40000410000 */
[----:B------:R-:W-:Y:S01]  /*1f20*/  FFMA.FTZ R6, R30, R6, R45 ;  /* 0x000000061e067223 */ /* 0x000fe2000001002d */
[----:B------:R-:W-:Y:S02]  /*1f30*/  PRMT R45, RZ, 0x5410, R0 ;  /* 0x00005410ff2d7816 */ /* 0x000fe40000000000 */
        /* <DEDUP_REMOVED lines=19> */
[----:B------:R-:W-:Y:S01]  /*2070*/  FFMA.FTZ R0, R45, c[0x0][0xd68], R6 ;  /* 0x00035a002d007a23 */ /* 0x000fe20000010006 */
[----:B------:R-:W-:-:S03]  /*2080*/  PRMT R45, RZ, 0x5410, R36 ;  /* 0x00005410ff2d7816 */ /* 0x000fc60000000024 */
[----:B------:R-:W-:Y:S02]  /*2090*/  FMUL.FTZ R6, R0, R23 ;  /* 0x0000001700067220 */ /* 0x000fe40000410000 */
[----:B0-----:R-:W-:Y:S01]  /*20a0*/  FMUL.FTZ R41, R41, R38 ;  /* 0x0000002629297220 */ /* 0x001fe20000410000 */
[----:B------:R-:W-:-:S05]  /*20b0*/  PRMT R38, RZ, 0x5410, R39 ;  /* 0x00005410ff267816 */ /* 0x000fca0000000027 */
[----:B------:R-:W-:-:S04]  /*20c0*/  FFMA.FTZ R39, R38, c[0x0][0xd6c], R43 ;  /* 0x00035b0026277a23 */ /* 0x000fc8000001002b */
        /* <DEDUP_REMOVED lines=9> */
[----:B------:R-:W-:-:S04]  /*2160*/  FMUL.FTZ R7, R6, R6 ;  /* 0x0000000606077220 */ /* 0x000fc80000410000 */
[----:B------:R-:W-:-:S04]  /*2170*/  FFMA.FTZ R7, R7, -c[0x0][0xd6c], R7 ;  /* 0x80035b0007077a23 */ /* 0x000fc80000010007 */
[----:B------:R-:W-:-:S04]  /*2180*/  FFMA.FTZ R7, R42, c[0x0][0xd6c], R7 ;  /* 0x00035b002a077a23 */ /* 0x000fc80000010007 */
[----:B------:R-:W-:Y:S02]  /*2190*/  FMUL.FTZ R38, R7, R4 ;  /* 0x0000000407267220 */ /* 0x000fe40000410000 */
[----:B------:R-:W-:Y:S02]  /*21a0*/  FFMA.FTZ R4, R6, -c[0x0][0xd68], R6 ;  /* 0x80035a0006047a23 */ /* 0x000fe40000010006 */
[----:B------:R-:W-:Y:S02]  /*21b0*/  FMUL.FTZ R6, R22, R41 ;  /* 0x0000002916067220 */ /* 0x000fe40000410000 */
[----:B------:R-:W0:Y:S01]  /*21c0*/  MUFU.SQRT R38, R38 ;  /* 0x0000002600267308 */ /* 0x000e220000002000 */
[----:B------:R-:W-:Y:S02]  /*21d0*/  FFMA.FTZ R4, R45, c[0x0][0xd68], R4 ;  /* 0x00035a002d047a23 */ /* 0x000fe40000010004 */
[----:B------:R-:W-:Y:S02]  /*21e0*/  F2FP.BF16.PACK_AB R35, R6, R35 ;  /* 0x000000230623723e */ /* 0x000fe400000010ff */
[----:B------:R-:W-:-:S02]  /*21f0*/  FMUL.FTZ R23, R4, R23 ;  /* 0x0000001704177220 */ /* 0x000fc40000410000 */
[----:B0-----:R-:W-:-:S06]  /*2200*/  FADD.FTZ R42, R38, c[0x0][0xd7c] ;  /* 0x00035f00262a7621 */ /* 0x001fcc0000010000 */
[----:B------:R-:W0:Y:S02]  /*2210*/  MUFU.RCP R42, R42 ;  /* 0x0000002a002a7308 */ /* 0x000e240000001000 */
[----:B0-----:R-:W-:-:S04]  /*2220*/  FMUL.FTZ R23, R23, R42 ;  /* 0x0000002a17177220 */ /* 0x001fc80000410000 */
[----:B------:R-:W-:Y:S01]  /*2230*/  FMUL.FTZ R22, R22, R23 ;  /* 0x0000001716167220 */ /* 0x000fe20000410000 */
[----:B------:R-:W-:-:S04]  /*2240*/  PRMT R23, R24, 0x7610, R23 ;  /* 0x0000761018177816 */ /* 0x000fc80000000017 */
[----:B------:R-:W-:Y:S02]  /*2250*/  F2FP.BF16.PACK_AB R6, R22, R7 ;  /* 0x000000071606723e */ /* 0x000fe400000010ff */
[----:B------:R-:W-:Y:S02]  /*2260*/  PRMT R22, RZ, 0x7610, R39 ;  /* 0x00007610ff167816 */ /* 0x000fe40000000027 */
[----:B------:R-:W-:-:S03]  /*2270*/  PRMT R7, RZ, 0x7610, R35 ;  /* 0x00007610ff077816 */ /* 0x000fc60000000023 */
[----:B------:R-:W-:Y:S01]  /*2280*/  FADD.FTZ R41, R25, -R22 ;  /* 0x8000001619297221 */ /* 0x000fe20000010000 */
[----:B------:R-:W-:Y:S01]  /*2290*/  PRMT R22, RZ, 0x7610, R6 ;  /* 0x00007610ff167816 */ /* 0x000fe20000000006 */
[----:B------:R-:W-:Y:S01]  /*22a0*/  FADD.FTZ R43, R40, -R7 ;  /* 0x80000007282b7221 */ /* 0x000fe20000010000 */
[----:B------:R-:W-:Y:S02]  /*22b0*/  PRMT R25, R35, 0x7610, R25 ;  /* 0x0000761023197816 */ /* 0x000fe40000000019 */
[----:B------:R-:W-:Y:S01]  /*22c0*/  F2FP.BF16.PACK_AB R4, R4, R41 ;  /* 0x000000290404723e */ /* 0x000fe200000010ff */
[----:B------:R-:W-:Y:S01]  /*22d0*/  FADD.FTZ R22, R37, -R22 ;  /* 0x8000001625167221 */ /* 0x000fe20000010000 */
[----:B------:R-:W-:Y:S02]  /*22e0*/  F2FP.BF16.PACK_AB R45, R0, R43 ;  /* 0x0000002b002d723e */ /* 0x000fe400000010ff */
[----:B------:R-:W-:Y:S02]  /*22f0*/  PRMT R35, R39, 0x7610, R35 ;  /* 0x0000761027237816 */ /* 0x000fe40000000023 */
[----:B------:R-:W-:-:S02]  /*2300*/  F2FP.BF16.PACK_AB R22, RZ, R22 ;  /* 0x00000016ff16723e */ /* 0x000fc400000010ff */
[----:B------:R-:W-:Y:S02]  /*2310*/  PRMT R7, R24, 0x7632, R7 ;  /* 0x0000763218077816 */ /* 0x000fe40000000007 */
[----:B------:R-:W-:Y:S02]  /*2320*/  PRMT R41, R22, 0x7610, R41 ;  /* 0x0000761016297816 */ /* 0x000fe40000000029 */
[C---:B------:R-:W-:Y:S02]  /*2330*/  PRMT R43, R26.reuse, 0x7632, R43 ;  /* 0x000076321a2b7816 */ /* 0x040fe4000000002b */
[----:B------:R-:W-:Y:S02]  /*2340*/  PRMT R37, R26, 0x7610, R37 ;  /* 0x000076101a257816 */ /* 0x000fe40000000025 */
[----:B------:R-:W-:Y:S02]  /*2350*/  PRMT R0, R45, 0x7632, R0 ;  /* 0x000076322d007816 */ /* 0x000fe40000000000 */
[----:B------:R-:W-:-:S02]  /*2360*/  PRMT R39, R4, 0x7632, R39 ;  /* 0x0000763204277816 */ /* 0x000fc40000000027 */
[----:B------:R-:W-:Y:S02]  /*2370*/  PRMT R22, R4, 0x7610, R22 ;  /* 0x0000761004167816 */ /* 0x000fe40000000016 */
.L_x_213:
        /* <DEDUP_REMOVED lines=24> */
.L_x_214:
        /* <DEDUP_REMOVED lines=24> */
.L_x_215:
[----:B0-----:R-:W-:-:S04]  /*2680*/  IMAD.MOV.U32 R5, RZ, RZ, c[0x0][0x0] ;  /* 0x00000000ff057624 */ /* 0x001fc800078e00ff */
[----:B------:R-:W-:-:S05]  /*2690*/  IMAD R28, R5, 0x4, R28 ;  /* 0x00000004051c7824 */ /* 0x000fca00078e021c */
[----:B------:R-:W-:-:S13]  /*26a0*/  ISETP.GE.AND P1, PT, R28, R31, PT ;  /* 0x0000001f1c00720c */ /* 0x000fda0003f26270 */
[----:B------:R-:W-:Y:S01]  /*26b0*/  @P1 CALL.REL.NOINC `(.L_x_216) ;  /* 0x0000001000001944 */ /* 0x000fe20003c00000 */
[----:B------:R-:W-:Y:S05]  /*26c0*/  BRA `(.L_x_217) ;  /* 0xffffebe000007947 */ /* 0x000fea000383ffff */
.L_x_216:
[----:B------:R-:W-:Y:S05]  /*26d0*/  EXIT ;  /* 0x000000000000794d */ /* 0x000fea0003800000 */
        .type           $_Z25multi_tensor_apply_kernelI18TensorListMetadataILi5EE25DistAdamCapturableFunctorIN3c108BFloat16EfS4_EJPfffPiifS6_10adamMode_tfEEvlPViT_T0_DpT1_$__internal_accurate_pow,@function
        .size           $_Z25multi_tensor_apply_kernelI18TensorListMetadataILi5EE25DistAdamCapturableFunctorIN3c108BFloat16EfS4_EJPfffPiifS6_10adamMode_tfEEvlPViT_T0_DpT1_$__internal_accurate_pow,(.L_x_945 - $_Z25multi_tensor_apply_kernelI18TensorListMetadataILi5EE25DistAdamCapturableFunctorIN3c108BFloat16EfS4_EJPfffPiifS6_10adamMode_tfEEvlPViT_T0_DpT1_$__internal_accurate_pow)
$_Z25multi_tensor_apply_kernelI18TensorListMetadataILi5EE25DistAdamCapturableFunctorIN3c108BFloat16EfS4_EJPfffPiifS6_10adamMode_tfEEvlPViT_T0_DpT1_$__internal_accurate_pow:
        /* <DEDUP_REMOVED lines=127> */
.L_x_218:
[----:B-1----:R-:W-:Y:S01]  /*2ed0*/  DSETP.NEU.AND P1, PT, |R16|, +INF , PT ;  /* 0x7ff000001000742a */ /* 0x002fe20003f2d200 */
[----:B------:R-:W-:-:S03]  /*2ee0*/  IMAD.MOV.U32 R7, RZ, RZ, 0x0 ;  /* 0x00000000ff077424 */ /* 0x000fc600078e00ff */
[----:B------:R-:W1:-:S06]  /*2ef0*/  DADD R8, R8, -R14 ;  /* 0x0000000008087229 */ /* 0x000e4c000000080e */
[----:B-1----:R-:W1:-:S06]  /*2f00*/  DADD R8, R10, R8 ;  /* 0x000000000a087229 */ /* 0x002e4c0000000008 */
[----:B-1----:R1:W2:Y:S01]  /*2f10*/  @P1 DFMA R16, R8, R16, R16 ;  /* 0x000000100810122b */ /* 0x0022a20000000010 */
[----:B------:R-:W-:Y:S10]  /*2f20*/  RET.REL.NODEC R6 `(_Z25multi_tensor_apply_kernelI18TensorListMetadataILi5EE25DistAdamCapturableFunctorIN3c108BFloat16EfS4_EJPfffPiifS6_10adamMode_tfEEvlPViT_T0_DpT1_) ;  /* 0xffffd0d006007950 */ /* 0x000ff40003c3ffff */
.L_x_219:
        /* <DEDUP_REMOVED lines=13> */
.L_x_945:


//--------------------- .text._Z25multi_tensor_apply_kernelI18TensorListMetadataILi5EE25DistAdamCapturableFunctorIN3c108BFloat16EfNS3_4HalfEEJPfffPiifS7_10adamMode_tfEEvlPViT_T0_DpT1_ --------------------------
	.section	.text._Z25multi_tensor_apply_kernelI18TensorListMetadataILi5EE25DistAdamCapturableFunctorIN3c108BFloat16EfNS3_4HalfEEJPfffPiifS7_10adamMode_tfEEvlPViT_T0_DpT1_,"ax",@progbits
	.sectioninfo	@"SHI_REGISTERS=48"
	.align	128
        .global         _Z25multi_tensor_apply_kernelI18TensorListMetadataILi5EE25DistAdamCapturableFunctorIN3c108BFloat16EfNS3_4HalfEEJPfffPiifS7_10adamMode_tfEEvlPViT_T0_DpT1_
        .type           _Z25multi_tensor_apply_kernelI18TensorListMetadataILi5EE25DistAdamCapturableFunctorIN3c108BFloat16EfNS3_4HalfEEJPfffPiifS7_10adamMode_tfEEvlPViT_T0_DpT1_,@function
        .size           _Z25multi_tensor_apply_kernelI18TensorListMetadataILi5EE25DistAdamCapturableFunctorIN3c108BFloat16EfNS3_4HalfEEJPfffPiifS7_10adamMode_tfEEvlPViT_T0_DpT1_,(.L_x_946 - _Z25multi_tensor_apply_kernelI18TensorListMetadataILi5EE25DistAdamCapturableFunctorIN3c108BFloat16EfNS3_4HalfEEJPfffPiifS7_10adamMode_tfEEvlPViT_T0_DpT1_)
        .other          _Z25multi_tensor_apply_kernelI18TensorListMetadataILi5EE25DistAdamCapturableFunctorIN3c108BFloat16EfNS3_4HalfEEJPfffPiifS7_10adamMode_tfEEvlPViT_T0_DpT1_,@"STO_CUDA_ENTRY STV_DEFAULT"
_Z25multi_tensor_apply_kernelI18TensorListMetadataILi5EE25DistAdamCapturableFunctorIN3c108BFloat16EfNS3_4HalfEEJPfffPiifS7_10adamMode_tfEEvlPViT_T0_DpT1_:
.text._Z25multi_tensor_apply_kernelI18TensorListMetadataILi5EE25DistAdamCapturableFunctorIN3c108BFloat16EfNS3_4HalfEEJPfffPiifS7_10adamMode_tfEEvlPViT_T0_DpT1_:
        /* <DEDUP_REMOVED lines=23> */
.L_x_220:
        /* <DEDUP_REMOVED lines=22> */
.L_x_221:
        /* <DEDUP_REMOVED lines=22> */
.L_x_222:
        /* <DEDUP_REMOVED lines=22> */
.L_x_223:
        /* <DEDUP_REMOVED lines=32> */
[----:B------:R-:W-:Y:S05]  /*0790*/  CALL.REL.NOINC `($_Z25multi_tensor_apply_kernelI18TensorListMetadataILi5EE25DistAdamCapturableFunctorIN3c108BFloat16EfNS3_4HalfEEJPfffPiifS7_10adamMode_tfEEvlPViT_T0_DpT1_$__internal_accurate_pow) ;  /* 0x00001ff000007944 */ /* 0x000fea0003c00000 */
        /* <DEDUP_REMOVED lines=22> */
.L_x_225:
[----:B------:R-:W-:Y:S01]  /*0900*/  ISETP.GE.AND P2, PT, R5, RZ, PT ;  /* 0x000000ff0500720c */ /* 0x000fe20003f46270 */
[----:B------:R-:W2:Y:S01]  /*0910*/  DSETP.NEU.AND P1, PT, |R4|, 0.5, !P0 ;  /* 0x3fe000000400742a */ /* 0x000ea2000472d200 */
[----:B------:R-:W-:-:S05]  /*0920*/  IMAD.MOV.U32 R2, RZ, RZ, RZ ;  /* 0x000000ffff027224 */ /* 0x000fca00078e00ff */
[----:B-12---:R-:W-:-:S06]  /*0930*/  SEL R3, R9, RZ, P1 ;  /* 0x000000ff09037207 */ /* 0x006fcc0000800000 */
[----:B------:R-:W-:Y:S02]  /*0940*/  @!P2 LOP3.LUT R3, R3, 0x7ff00000, RZ, 0xfc, !PT ;  /* 0x7ff000000303a812 */ /* 0x000fe400078efcff */
.L_x_226:
        /* <DEDUP_REMOVED lines=17> */
.L_x_229:
        /* <DEDUP_REMOVED lines=10> */
.L_x_228:
[----:B------:R1:W2:-:S04]  /*0b00*/  DADD R2, R4, R8 ;  /* 0x0000000004027229 */ /* 0x0002880000000008 */
.L_x_227:
        /* <DEDUP_REMOVED lines=8> */
[----:B--2---:R-:W-:Y:S05]  /*0b90*/  CALL.REL.NOINC `($_Z25multi_tensor_apply_kernelI18TensorListMetadataILi5EE25DistAdamCapturableFunctorIN3c108BFloat16EfNS3_4HalfEEJPfffPiifS7_10adamMode_tfEEvlPViT_T0_DpT1_$__internal_accurate_pow) ;  /* 0x00001bf000007944 */ /* 0x004fea0003c00000 */
        /* <DEDUP_REMOVED lines=19> */
.L_x_230:
[----:B------:R-:W-:Y:S01]  /*0cd0*/  ISETP.GE.AND P1, PT, R5, RZ, PT ;  /* 0x000000ff0500720c */ /* 0x000fe20003f26270 */
[----:B------:R-:W3:Y:S01]  /*0ce0*/  DSETP.NEU.AND P0, PT, |R4|, 0.5, !P0 ;  /* 0x3fe000000400742a */ /* 0x000ee2000470d200 */
[----:B------:R-:W-:-:S05]  /*0cf0*/  IMAD.MOV.U32 R6, RZ, RZ, RZ ;  /* 0x000000ffff067224 */ /* 0x000fca00078e00ff */
[----:B--23--:R-:W-:Y:S02]  /*0d00*/  SEL R7, R11, RZ, P0 ;  /* 0x000000ff0b077207 */ /* 0x00cfe40000000000 */
[----:B------:R-:W-:-:S04]  /*0d10*/  SEL R24, RZ, 0x1, !P0 ;  /* 0x00000001ff187807 */ /* 0x000fc80004000000 */
[----:B------:R-:W-:Y:S02]  /*0d20*/  @!P1 LOP3.LUT R7, R7, 0x7ff00000, RZ, 0xfc, !PT ;  /* 0x7ff0000007079812 */ /* 0x000fe400078efcff */
.L_x_231:
        /* <DEDUP_REMOVED lines=17> */
.L_x_234:
        /* <DEDUP_REMOVED lines=11> */
.L_x_233:
[----:B------:R1:W2:-:S06]  /*0ef0*/  DADD R6, R4, R10 ;  /* 0x0000000004067229 */ /* 0x00028c000000000a */
.L_x_232:
        /* <DEDUP_REMOVED lines=14> */
.L_x_224:
        /* <DEDUP_REMOVED lines=42> */
.L_x_235:
[----:B----4-:R-:W-:Y:S05]  /*1280*/  @P2 EXIT ;  /* 0x000000000000294d */ /* 0x010fea0003800000 */
[----:B------:R-:W-:-:S04]  /*1290*/  PRMT R0, R5, 0x9910, RZ ;  /* 0x0000991005007816 */ /* 0x000fc800000000ff */
[----:B------:R-:W-:Y:S02]  /*12a0*/  ISETP.NE.AND P0, PT, R0, RZ, PT ;  /* 0x000000ff0000720c */ /* 0x000fe40003f05270 */
.L_x_242:
        /* <DEDUP_REMOVED lines=70> */
.L_x_236:
        /* <DEDUP_REMOVED lines=8> */
[----:B------:R-:W-:Y:S01]  /*1790*/  PRMT R35, RZ, 0x5410, R35 ;  /* 0x00005410ff237816 */ /* 0x000fe20000000023 */
[----:B------:R-:W-:Y:S01]  /*17a0*/  FFMA.FTZ R43, R43, -c[0x0][0xd68], R43 ;  /* 0x80035a002b2b7a23 */ /* 0x000fe2000001002b */
[----:B------:R-:W-:Y:S01]  /*17b0*/  PRMT R24, RZ, 0x5410, R24 ;  /* 0x00005410ff187816 */ /* 0x000fe20000000018 */
[----:B------:R-:W-:Y:S01]  /*17c0*/  FFMA.FTZ R4, R4, -c[0x0][0xd6c], R4 ;  /* 0x80035b0004047a23 */ /* 0x000fe20000010004 */
[----:B0-----:R-:W-:Y:S01]  /*17d0*/  MUFU.RCP R23, R34 ;  /* 0x0000002200177308 */ /* 0x001fe20000001000 */
[----:B------:R-:W-:-:S02]  /*17e0*/  PRMT R26, RZ, 0x5410, R26 ;  /* 0x00005410ff1a7816 */ /* 0x000fc4000000001a */
[----:B------:R-:W-:Y:S01]  /*17f0*/  FFMA.FTZ R35, R35, c[0x0][0xd6c], R4 ;  /* 0x00035b0023237a23 */ /* 0x000fe20000010004 */
[----:B------:R-:W-:Y:S01]  /*1800*/  PRMT R0, RZ, 0x5410, R0 ;  /* 0x00005410ff007816 */ /* 0x000fe20000000000 */
[----:B------:R-:W-:Y:S01]  /*1810*/  FFMA.FTZ R24, R24, c[0x0][0xd68], R43 ;  /* 0x00035a0018187a23 */ /* 0x000fe2000001002b */
[----:B------:R-:W-:Y:S02]  /*1820*/  PRMT R39, RZ, 0x5410, R39 ;  /* 0x00005410ff277816 */ /* 0x000fe40000000027 */
[----:B------:R-:W0:Y:S01]  /*1830*/  MUFU.RCP R4, R32 ;  /* 0x0000002000047308 */ /* 0x000e220000001000 */
[----:B------:R-:W-:Y:S02]  /*1840*/  PRMT R37, RZ, 0x5410, R37 ;  /* 0x00005410ff257816 */ /* 0x000fe40000000025 */
[----:B------:R-:W-:Y:S01]  /*1850*/  PRMT R36, RZ, 0x5410, R36 ;  /* 0x00005410ff247816 */ /* 0x000fe20000000024 */
[C---:B0-----:R-:W-:Y:S01]  /*1860*/  FMUL.FTZ R43, R35.reuse, R4 ;  /* 0x00000004232b7220 */ /* 0x041fe20000410000 */
[----:B------:R-:W-:Y:S01]  /*1870*/  F2FP.BF16.PACK_AB R35, R35, R24 ;  /* 0x000000182323723e */ /* 0x000fe200000010ff */
[----:B------:R-:W-:-:S04]  /*1880*/  FMUL.FTZ R24, R24, R23 ;  /* 0x0000001718187220 */ /* 0x000fc80000410000 */
[----:B------:R-:W0:Y:S02]  /*1890*/  MUFU.SQRT R43, R43 ;  /* 0x0000002b002b7308 */ /* 0x000e240000002000 */
[----:B0-----:R-:W-:Y:S01]  /*18a0*/  FADD.FTZ R44, R43, c[0x0][0xd7c] ;  /* 0x00035f002b2c7621 */ /* 0x001fe20000010000 */
[----:B------:R-:W-:Y:S01]  /*18b0*/  PRMT R43, RZ, 0x5410, R38 ;  /* 0x00005410ff2b7816 */ /* 0x000fe20000000026 */
[----:B------:R-:W-:-:S04]  /*18c0*/  FMUL.FTZ R38, R30, R6 ;  /* 0x000000061e267220 */ /* 0x000fc80000410000 */
[----:B------:R-:W0:Y:S02]  /*18d0*/  MUFU.RCP R45, R44 ;  /* 0x0000002c002d7308 */ /* 0x000e240000001000 */
[----:B0-----:R-:W-:Y:S02]  /*18e0*/  FMUL.FTZ R45, R24, R45 ;  /* 0x0000002d182d7220 */ /* 0x001fe40000410000 */
[----:B------:R-:W-:Y:S02]  /*18f0*/  FMUL.FTZ R24, R30, R5 ;  /* 0x000000051e187220 */ /* 0x000fe40000410000 */
[----:B------:R-:W-:-:S04]  /*1900*/  FFMA.FTZ R45, R26, c[0x0][0xd8c], R45 ;  /* 0x000363001a2d7a23 */ /* 0x000fc8000001002d */
[----:B-----5:R-:W-:-:S05]  /*1910*/  FMUL.FTZ R45, R22, R45 ;  /* 0x0000002d162d7220 */ /* 0x020fca0000410000 */
[----:B------:R-:W-:-:S04]  /*1920*/  F2FP.BF16.PACK_AB R45, RZ, R45 ;  /* 0x0000002dff2d723e */ /* 0x000fc800000010ff */
[----:B------:R-:W-:Y:S01]  /*1930*/  PRMT R5, RZ, 0x5410, R45 ;  /* 0x00005410ff057816 */ /* 0x000fe2000000002d */
[----:B------:R-:W-:-:S04]  /*1940*/  FFMA.FTZ R45, R24, -c[0x0][0xd68], R24 ;  /* 0x80035a00182d7a23 */ /* 0x000fc80000010018 */
[----:B------:R-:W-:Y:S02]  /*1950*/  FADD.FTZ R5, R26, -R5 ;  /* 0x800000051a057221 */ /* 0x000fe40000010000 */
[----:B------:R-:W-:Y:S01]  /*1960*/  FMUL.FTZ R26, R24, R24 ;  /* 0x00000018181a7220 */ /* 0x000fe20000410000 */
[----:B------:R-:W-:-:S03]  /*1970*/  PRMT R24, RZ, 0x5410, R41 ;  /* 0x00005410ff187816 */ /* 0x000fc60000000029 */
[----:B------:R-:W-:Y:S02]  /*1980*/  FFMA.FTZ R26, R26, -c[0x0][0xd6c], R26 ;  /* 0x80035b001a1a7a23 */ /* 0x000fe4000001001a */
[----:B------:R-:W-:Y:S02]  /*1990*/  FFMA.FTZ R24, R24, c[0x0][0xd68], R45 ;  /* 0x00035a0018187a23 */ /* 0x000fe4000001002d */
[----:B------:R-:W-:Y:S02]  /*19a0*/  FFMA.FTZ R43, R43, c[0x0][0xd6c], R26 ;  /* 0x00035b002b2b7a23 */ /* 0x000fe4000001001a */
[C---:B------:R-:W-:Y:S01]  /*19b0*/  FMUL.FTZ R41, R24.reuse, R23 ;  /* 0x0000001718297220 */ /* 0x040fe20000410000 */
[----:B------:R-:W-:Y:S01]  /*19c0*/  F2FP.BF16.PACK_AB R5, R24, R5 ;  /* 0x000000051805723e */ /* 0x000fe200000010ff */
        /* <DEDUP_REMOVED lines=8> */
[----:B------:R-:W-:Y:S02]  /*1a50*/  FFMA.FTZ R41, R41, c[0x0][0xd6c], R45 ;  /* 0x00035b0029297a23 */ /* 0x000fe4000001002d */
[----:B------:R-:W-:Y:S02]  /*1a60*/  FFMA.FTZ R45, R38, -c[0x0][0xd68], R38 ;  /* 0x80035a00262d7a23 */ /* 0x000fe40000010026 */
[----:B------:R-:W-:Y:S02]  /*1a70*/  FMUL.FTZ R40, R41, R4 ;  /* 0x0000000429287220 */ /* 0x000fe40000410000 */
[----:B------:R-:W-:Y:S02]  /*1a80*/  FMUL.FTZ R38, R30, R7 ;  /* 0x000000071e267220 */ /* 0x000fe40000410000 */
[----:B------:R-:W-:Y:S02]  /*1a90*/  FFMA.FTZ R0, R0, c[0x0][0xd68], R45 ;  /* 0x00035a0000007a23 */ /* 0x000fe4000001002d */
[----:B------:R-:W0:Y:S01]  /*1aa0*/  MUFU.SQRT R40, R40 ;  /* 0x0000002800287308 */ /* 0x000e220000002000 */
[----:B------:R-:W-:-:S02]  /*1ab0*/  FMUL.FTZ R44, R38, R38 ;  /* 0x00000026262c7220 */ /* 0x000fc40000410000 */
[----:B------:R-:W-:Y:S02]  /*1ac0*/  FMUL.FTZ R7, R0, R23 ;  /* 0x0000001700077220 */ /* 0x000fe40000410000 */
[----:B------:R-:W-:Y:S02]  /*1ad0*/  FFMA.FTZ R44, R44, -c[0x0][0xd6c], R44 ;  /* 0x80035b002c2c7a23 */ /* 0x000fe4000001002c */
[----:B------:R-:W-:Y:S02]  /*1ae0*/  FFMA.FTZ R45, R38, -c[0x0][0xd68], R38 ;  /* 0x80035a00262d7a23 */ /* 0x000fe40000010026 */
[----:B------:R-:W-:Y:S02]  /*1af0*/  FFMA.FTZ R39, R39, c[0x0][0xd6c], R44 ;  /* 0x00035b0027277a23 */ /* 0x000fe4000001002c */
[----:B0-----:R-:W-:-:S06]  /*1b00*/  FADD.FTZ R26, R40, c[0x0][0xd7c] ;  /* 0x00035f00281a7621 */ /* 0x001fcc0000010000 */
[----:B------:R-:W0:Y:S02]  /*1b10*/  MUFU.RCP R26, R26 ;  /* 0x0000001a001a7308 */ /* 0x000e240000001000 */
[----:B0-----:R-:W-:Y:S02]  /*1b20*/  FMUL.FTZ R7, R7, R26 ;  /* 0x0000001a07077220 */ /* 0x001fe40000410000 */
[----:B------:R-:W-:Y:S01]  /*1b30*/  FMUL.FTZ R26, R39, R4 ;  /* 0x00000004271a7220 */ /* 0x000fe20000410000 */
[----:B------:R-:W-:-:S05]  /*1b40*/  PRMT R4, RZ, 0x5410, R42 ;  /* 0x00005410ff047816 */ /* 0x000fca000000002a */
[----:B------:R-:W0:Y:S01]  /*1b50*/  MUFU.SQRT R26, R26 ;  /* 0x0000001a001a7308 */ /* 0x000e220000002000 */
[----:B------:R-:W-:-:S04]  /*1b60*/  FFMA.FTZ R4, R4, c[0x0][0xd68], R45 ;  /* 0x00035a0004047a23 */ /* 0x000fc8000001002d */
[----:B------:R-:W-:Y:S02]  /*1b70*/  FMUL.FTZ R23, R4, R23 ;  /* 0x0000001704177220 */ /* 0x000fe40000410000 */
[----:B0-----:R-:W-:Y:S01]  /*1b80*/  FADD.FTZ R40, R26, c[0x0][0xd7c] ;  /* 0x00035f001a287621 */ /* 0x001fe20000010000 */
[----:B------:R-:W-:-:S05]  /*1b90*/  PRMT R26, RZ, 0x5410, R25 ;  /* 0x00005410ff1a7816 */ /* 0x000fca0000000019 */
[----:B------:R-:W0:Y:S01]  /*1ba0*/  MUFU.RCP R40, R40 ;  /* 0x0000002800287308 */ /* 0x000e220000001000 */
[----:B------:R-:W-:-:S04]  /*1bb0*/  FFMA.FTZ R7, R26, c[0x0][0xd8c], R7 ;  /* 0x000363001a077a23 */ /* 0x000fc80000010007 */
[----:B------:R-:W-:-:S05]  /*1bc0*/  FMUL.FTZ R38, R22, R7 ;  /* 0x0000000716267220 */ /* 0x000fca0000410000 */
[----:B------:R-:W-:Y:S01]  /*1bd0*/  F2FP.BF16.PACK_AB R41, R38, R41 ;  /* 0x000000292629723e */ /* 0x000fe200000010ff */
[----:B0-----:R-:W-:Y:S02]  /*1be0*/  FMUL.FTZ R45, R23, R40 ;  /* 0x00000028172d7220 */ /* 0x001fe40000410000 */
[----:B------:R-:W-:Y:S02]  /*1bf0*/  FFMA.FTZ R23, R37, c[0x0][0xd8c], R6 ;  /* 0x0003630025177a23 */ /* 0x000fe40000010006 */
[----:B------:R-:W-:Y:S02]  /*1c00*/  FFMA.FTZ R45, R36, c[0x0][0xd8c], R45 ;  /* 0x00036300242d7a23 */ /* 0x000fe4000001002d */
[C---:B------:R-:W-:Y:S02]  /*1c10*/  FMUL.FTZ R6, R22.reuse, R23 ;  /* 0x0000001716067220 */ /* 0x040fe40000410000 */
[----:B------:R-:W-:-:S03]  /*1c20*/  FMUL.FTZ R22, R22, R45 ;  /* 0x0000002d16167220 */ /* 0x000fc60000410000 */
[----:B------:R-:W-:Y:S02]  /*1c30*/  F2FP.BF16.PACK_AB R7, R6, R43 ;  /* 0x0000002b0607723e */ /* 0x000fe400000010ff */
[----:B------:R-:W-:Y:S02]  /*1c40*/  F2FP.BF16.PACK_AB R39, R22, R39 ;  /* 0x000000271627723e */ /* 0x000fe400000010ff */
[----:B------:R-:W-:Y:S02]  /*1c50*/  PRMT R6, RZ, 0x7610, R7 ;  /* 0x00007610ff067816 */ /* 0x000fe40000000007 */
[----:B------:R-:W-:Y:S02]  /*1c60*/  PRMT R43, RZ, 0x7610, R41 ;  /* 0x00007610ff2b7816 */ /* 0x000fe40000000029 */
[----:B------:R-:W-:Y:S01]  /*1c70*/  PRMT R23, RZ, 0x7610, R39 ;  /* 0x00007610ff177816 */ /* 0x000fe20000000027 */
[----:B------:R-:W-:Y:S01]  /*1c80*/  FADD.FTZ R25, R37, -R6 ;  /* 0x8000000625197221 */ /* 0x000fe20000010000 */
[----:B------:R-:W-:Y:S01]  /*1c90*/  PRMT R45, R39, 0x7610, R45 ;  /* 0x00007610272d7816 */ /* 0x000fe2000000002d */
[----:B------:R-:W-:Y:S01]  /*1ca0*/  FADD.FTZ R43, R26, -R43 ;  /* 0x8000002b1a2b7221 */ /* 0x000fe20000010000 */
[----:B------:R-:W-:Y:S01]  /*1cb0*/  PRMT R37, R41, 0x7610, R37 ;  /* 0x0000761029257816 */ /* 0x000fe20000000025 */
[----:B------:R-:W-:Y:S01]  /*1cc0*/  FADD.FTZ R36, R36, -R23 ;  /* 0x8000001724247221 */ /* 0x000fe20000010000 */
[----:B------:R-:W-:-:S02]  /*1cd0*/  F2FP.BF16.PACK_AB R0, R0, R25 ;  /* 0x000000190000723e */ /* 0x000fc400000010ff */
[----:B------:R-:W-:Y:S02]  /*1ce0*/  F2FP.BF16.PACK_AB R4, R4, R43 ;  /* 0x0000002b0404723e */ /* 0x000fe400000010ff */
[----:B------:R-:W-:Y:S02]  /*1cf0*/  F2FP.BF16.PACK_AB R36, RZ, R36 ;  /* 0x00000024ff24723e */ /* 0x000fe400000010ff */
[----:B------:R-:W-:Y:S02]  /*1d00*/  PRMT R23, R35, 0x7632, R23 ;  /* 0x0000763223177816 */ /* 0x000fe40000000017 */
[C---:B------:R-:W-:Y:S02]  /*1d10*/  PRMT R25, R5.reuse, 0x7632, R25 ;  /* 0x0000763205197816 */ /* 0x040fe40000000019 */
[----:B------:R-:W-:Y:S02]  /*1d20*/  PRMT R39, R5, 0x7610, R39 ;  /* 0x0000761005277816 */ /* 0x000fe40000000027 */
[----:B------:R-:W-:-:S02]  /*1d30*/  PRMT R43, R36, 0x7610, R43 ;  /* 0x00007610242b7816 */ /* 0x000fc4000000002b */
[C---:B------:R-:W-:Y:S02]  /*1d40*/  PRMT R24, R0.reuse, 0x7632, R24 ;  /* 0x0000763200187816 */ /* 0x040fe40000000018 */
[----:B------:R-:W-:Y:S02]  /*1d50*/  PRMT R22, R0, 0x7610, R22 ;  /* 0x0000761000167816 */ /* 0x000fe40000000016 */
[C---:B------:R-:W-:Y:S02]  /*1d60*/  PRMT R26, R4.reuse, 0x7632, R26 ;  /* 0x00007632041a7816 */ /* 0x040fe4000000001a */
[----:B------:R-:W-:Y:S01]  /*1d70*/  PRMT R38, R4, 0x7610, R38 ;  /* 0x0000761004267816 */ /* 0x000fe20000000026 */
[----:B------:R-:W-:Y:S05]  /*1d80*/  BRA `(.L_x_238) ;  /* 0x000005e000007947 */ /* 0x000fea0003800000 */
.L_x_237:
        /* <DEDUP_REMOVED lines=12> */
[----:B------:R-:W0:Y:S01]  /*1e50*/  MUFU.RCP R23, R32 ;  /* 0x0000002000177308 */ /* 0x000e220000001000 */
[----:B------:R-:W-:Y:S02]  /*1e60*/  FFMA.FTZ R43, R24, c[0x0][0xd68], R43 ;  /* 0x00035a00182b7a23 */ /* 0x000fe4000001002b */
[----:B------:R-:W-:-:S05]  /*1e70*/  FFMA.FTZ R26, R35, c[0x0][0xd6c], R26 ;  /* 0x00035b00231a7a23 */ /* 0x000fca000001001a */
[----:B------:R-:W1:Y:S01]  /*1e80*/  MUFU.RCP R24, R34 ;  /* 0x0000002200187308 */ /* 0x000e620000001000 */
[C---:B------:R-:W-:Y:S01]  /*1e90*/  F2FP.BF16.PACK_AB R35, R26.reuse, R43 ;  /* 0x0000002b1a23723e */ /* 0x040fe200000010ff */
[----:B0-----:R-:W-:Y:S02]  /*1ea0*/  FMUL.FTZ R44, R26, R23 ;  /* 0x000000171a2c7220 */ /* 0x001fe40000410000 */
[----:B------:R-:W-:-:S04]  /*1eb0*/  FMUL.FTZ R26, R37, c[0x0][0xd8c] ;  /* 0x00036300251a7a20 */ /* 0x000fc80000410000 */
[----:B------:R-:W0:Y:S01]  /*1ec0*/  MUFU.SQRT R44, R44 ;  /* 0x0000002c002c7308 */ /* 0x000e220000002000 */
[----:B------:R-:W-:Y:S02]  /*1ed0*/  FFMA.FTZ R5, R30, R5, R26 ;  /* 0x000000051e057223 */ /* 0x000fe4000001001a */
[----:B-1----:R-:W-:Y:S02]  /*1ee0*/  FMUL.FTZ R43, R43, R24 ;  /* 0x000000182b2b7220 */ /* 0x002fe40000410000 */
[C---:B------:R-:W-:Y:S02]  /*1ef0*/  FMUL.FTZ R26, R5.reuse, R5 ;  /* 0x00000005051a7220 */ /* 0x040fe40000410000 */
[----:B------:R-:W-:Y:S02]  /*1f00*/  FFMA.FTZ R5, R5, -c[0x0][0xd68], R5 ;  /* 0x80035a0005057a23 */ /* 0x000fe40000010005 */
[----:B------:R-:W-:Y:S02]  /*1f10*/  FFMA.FTZ R26, R26, -c[0x0][0xd6c], R26 ;  /* 0x80035b001a1a7a23 */ /* 0x000fe4000001001a */
[----:B0-----:R-:W-:Y:S01]  /*1f20*/  FADD.FTZ R45, R44, c[0x0][0xd7c] ;  /* 0x00035f002c2d7621 */ /* 0x001fe20000010000 */
[----:B------:R-:W-:-:S05]  /*1f30*/  PRMT R44, RZ, 0x5410, R41 ;  /* 0x00005410ff2c7816 */ /* 0x000fca0000000029 */
[----:B------:R-:W0:Y:S01]  /*1f40*/  MUFU.RCP R45, R45 ;  /* 0x0000002d002d7308 */ /* 0x000e220000001000 */
[----:B------:R-:W-:-:S04]  /*1f50*/  FFMA.FTZ R5, R44, c[0x0][0xd68], R5 ;  /* 0x00035a002c057a23 */ /* 0x000fc80000010005 */
[----:B------:R-:W-:Y:S02]  /*1f60*/  FMUL.FTZ R41, R5, R24 ;  /* 0x0000001805297220 */ /* 0x000fe40000410000 */
[----:B0-----:R-:W-:-:S04]  /*1f70*/  FMUL.FTZ R43, R43, R45 ;  /* 0x0000002d2b2b7220 */ /* 0x001fc80000410000 */
[----:B-----5:R-:W-:-:S05]  /*1f80*/  FMUL.FTZ R43, R22, R43 ;  /* 0x0000002b162b7220 */ /* 0x020fca0000410000 */
[----:B------:R-:W-:-:S04]  /*1f90*/  F2FP.BF16.PACK_AB R43, RZ, R43 ;  /* 0x0000002bff2b723e */ /* 0x000fc800000010ff */
[----:B------:R-:W-:-:S05]  /*1fa0*/  PRMT R43, RZ, 0x5410, R43 ;  /* 0x00005410ff2b7816 */ /* 0x000fca000000002b */
[----:B------:R-:W-:Y:S01]  /*1fb0*/  FADD.FTZ R4, R4, -R43 ;  /* 0x8000002b04047221 */ /* 0x000fe20000010000 */
[----:B------:R-:W-:-:S04]  /*1fc0*/  PRMT R43, RZ, 0x5410, R38 ;  /* 0x00005410ff2b7816 */ /* 0x000fc80000000026 */
[----:B------:R-:W-:Y:S01]  /*1fd0*/  F2FP.BF16.PACK_AB R4, R5, R4 ;  /* 0x000000040504723e */ /* 0x000fe200000010ff */
[----:B------:R-:W-:-:S04]  /*1fe0*/  FFMA.FTZ R26, R43, c[0x0][0xd6c], R26 ;  /* 0x00035b002b1a7a23 */ /* 0x000fc8000001001a */
[----:B------:R-:W-:-:S06]  /*1ff0*/  FMUL.FTZ R43, R26, R23 ;  /* 0x000000171a2b7220 */ /* 0x000fcc0000410000 */
[----:B------:R-:W0:Y:S02]  /*2000*/  MUFU.SQRT R43, R43 ;  /* 0x0000002b002b7308 */ /* 0x000e240000002000 */
[----:B0-----:R-:W-:Y:S01]  /*2010*/  FADD.FTZ R38, R43, c[0x0][0xd7c] ;  /* 0x00035f002b267621 */ /* 0x001fe20000010000 */
[----:B------:R-:W-:-:S05]  /*2020*/  PRMT R43, RZ, 0x5410, R40 ;  /* 0x00005410ff2b7816 */ /* 0x000fca0000000028 */
[----:B------:R-:W0:Y:S02]  /*2030*/  MUFU.RCP R38, R38 ;  /* 0x0000002600267308 */ /* 0x000e240000001000 */
[----:B0-----:R-:W-:Y:S01]  /*2040*/  FMUL.FTZ R41, R41, R38 ;  /* 0x0000002629297220 */ /* 0x001fe20000410000 */
[----:B------:R-:W-:-:S05]  /*2050*/  PRMT R38, RZ, 0x5410, R25 ;  /* 0x00005410ff267816 */ /* 0x000fca0000000019 */
[----:B------:R-:W-:-:S04]  /*2060*/  FMUL.FTZ R25, R38, c[0x0][0xd8c] ;  /* 0x0003630026197a20 */ /* 0x000fc80000410000 */
[----:B------:R-:W-:-:S04]  /*2070*/  FFMA.FTZ R25, R30, R6, R25 ;  /* 0x000000061e197223 */ /* 0x000fc80000010019 */
[C---:B------:R-:W-:Y:S02]  /*2080*/  FMUL.FTZ R6, R25.reuse, R25 ;  /* 0x0000001919067220 */ /* 0x040fe40000410000 */
[----:B------:R-:W-:Y:S02]  /*2090*/  FFMA.FTZ R25, R25, -c[0x0][0xd68], R25 ;  /* 0x80035a0019197a23 */ /* 0x000fe40000010019 */
[----:B------:R-:W-:Y:S02]  /*20a0*/  FFMA.FTZ R6, R6, -c[0x0][0xd6c], R6 ;  /* 0x80035b0006067a23 */ /* 0x000fe40000010006 */
[----:B------:R-:W-:Y:S02]  /*20b0*/  FFMA.FTZ R25, R0, c[0x0][0xd68], R25 ;  /* 0x00035a0000197a23 */ /* 0x000fe40000010019 */
[----:B------:R-:W-:Y:S02]  /*20c0*/  FFMA.FTZ R6, R43, c[0x0][0xd6c], R6 ;  /* 0x00035b002b067a23 */ /* 0x000fe40000010006 */
[----:B------:R-:W-:-:S02]  /*20d0*/  FMUL.FTZ R0, R25, R24 ;  /* 0x0000001819007220 */ /* 0x000fc40000410000 */
        /* <DEDUP_REMOVED lines=9> */
[C---:B------:R-:W-:Y:S02]  /*2170*/  FMUL.FTZ R0, R7.reuse, R7 ;  /* 0x0000000707007220 */ /* 0x040fe40000410000 */
[----:B------:R-:W-:Y:S02]  /*2180*/  FFMA.FTZ R43, R7, -c[0x0][0xd68], R7 ;  /* 0x80035a00072b7a23 */ /* 0x000fe40000010007 */
[----:B------:R-:W-:Y:S02]  /*2190*/  FFMA.FTZ R0, R0, -c[0x0][0xd6c], R0 ;  /* 0x80035b0000007a23 */ /* 0x000fe40000010000 */
[----:B------:R-:W-:Y:S02]  /*21a0*/  FFMA.FTZ R43, R42, c[0x0][0xd68], R43 ;  /* 0x00035a002a2b7a23 */ /* 0x000fe4000001002b */
[----:B------:R-:W-:Y:S02]  /*21b0*/  FFMA.FTZ R0, R39, c[0x0][0xd6c], R0 ;  /* 0x00035b0027007a23 */ /* 0x000fe40000010000 */
[----:B------:R-:W-:-:S02]  /*21c0*/  FMUL.FTZ R24, R43, R24 ;  /* 0x000000182b187220 */ /* 0x000fc40000410000 */
[----:B------:R-:W-:Y:S02]  /*21d0*/  FMUL.FTZ R23, R0, R23 ;  /* 0x0000001700177220 */ /* 0x000fe40000410000 */
[----:B------:R-:W-:-:S04]  /*21e0*/  FMUL.FTZ R7, R22, R41 ;  /* 0x0000002916077220 */ /* 0x000fc80000410000 */
[----:B------:R-:W0:Y:S01]  /*21f0*/  MUFU.SQRT R23, R23 ;  /* 0x0000001700177308 */ /* 0x000e220000002000 */
[----:B------:R-:W-:Y:S01]  /*2200*/  F2FP.BF16.PACK_AB R7, R7, R26 ;  /* 0x0000001a0707723e */ /* 0x000fe200000010ff */
[----:B0-----:R-:W-:Y:S01]  /*2210*/  FADD.FTZ R39, R23, c[0x0][0xd7c] ;  /* 0x00035f0017277621 */ /* 0x001fe20000010000 */
[----:B------:R-:W-:-:S05]  /*2220*/  PRMT R23, RZ, 0x7610, R6 ;  /* 0x00007610ff177816 */ /* 0x000fca0000000006 */
[----:B------:R-:W0:Y:S01]  /*2230*/  MUFU.RCP R39, R39 ;  /* 0x0000002700277308 */ /* 0x000e220000001000 */
[----:B------:R-:W-:-:S05]  /*2240*/  FADD.FTZ R38, R38, -R23 ;  /* 0x8000001726267221 */ /* 0x000fca0000010000 */
[----:B------:R-:W-:-:S04]  /*2250*/  F2FP.BF16.PACK_AB R38, R43, R38 ;  /* 0x000000262b26723e */ /* 0x000fc800000010ff */
[----:B------:R-:W-:Y:S01]  /*2260*/  PRMT R26, R38, 0x7632, R26 ;  /* 0x00007632261a7816 */ /* 0x000fe2000000001a */
        /* <DEDUP_REMOVED lines=16> */
.L_x_238:
[----:B------:R-:W-:Y:S02]  /*2370*/  PRMT R41, RZ, 0x5410, R39 ;  /* 0x00005410ff297816 */ /* 0x000fe40000000027 */
[----:B------:R-:W-:Y:S02]  /*2380*/  PRMT R36, RZ, 0x5410, R22 ;  /* 0x00005410ff247816 */ /* 0x000fe40000000016 */
[----:B------:R-:W-:-:S02]  /*2390*/  PRMT R0, RZ, 0x5410, R38 ;  /* 0x00005410ff007816 */ /* 0x000fc40000000026 */
        /* <DEDUP_REMOVED lines=9> */
[----:B------:R-:W-:Y:S01]  /*2430*/  IMAD.WIDE.U32 R26, R36, 0x10000, RZ ;  /* 0x00010000241a7825 */ /* 0x000fe200078e00ff */
[----:B------:R-:W-:Y:S01]  /*2440*/  LOP3.LUT R24, R22, 0xffff, RZ, 0xc0, !PT ;  /* 0x0000ffff16187812 */ /* 0x000fe200078ec0ff */
[----:B------:R-:W-:Y:S01]  /*2450*/  ULDC.64 UR4, c[0x0][0x118] ;  /* 0x0000460000047ab9 */ /* 0x000fe20000000a00 */
[----:B------:R-:W-:Y:S01]  /*2460*/  LOP3.LUT R22, R25, 0xffff, RZ, 0xc0, !PT ;  /* 0x0000ffff19167812 */ /* 0x000fe200078ec0ff */
[----:B---3--:R-:W-:Y:S01]  /*2470*/  IMAD.U32 R6, R6, 0x10000, RZ ;  /* 0x0001000006067824 */ /* 0x008fe200078e00ff */
[----:B------:R-:W-:Y:S01]  /*2480*/  LOP3.LUT R36, R7, 0xffff, RZ, 0xc0, !PT ;  /* 0x0000ffff07247812 */ /* 0x000fe200078ec0ff */
[----:B------:R-:W-:Y:S01]  /*2490*/  IMAD.WIDE.U32 R24, R24, 0x10000, RZ ;  /* 0x0001000018187825 */ /* 0x000fe200078e00ff */
[----:B------:R-:W-:-:S02]  /*24a0*/  PRMT R43, R38, 0x5410, R43 ;  /* 0x00005410262b7816 */ /* 0x000fc4000000002b */
[----:B--2---:R-:W-:Y:S01]  /*24b0*/  LOP3.LUT R27, R27, R6, R0, 0xfe, !PT ;  /* 0x000000061b1b7212 */ /* 0x004fe200078efe00 */
[----:B------:R-:W-:Y:S01]  /*24c0*/  IMAD.WIDE.U32 R6, R22, 0x10000, RZ ;  /* 0x0001000016067825 */ /* 0x000fe200078e00ff */
[----:B------:R-:W-:Y:S02]  /*24d0*/  PRMT R45, R37, 0x5410, R45 ;  /* 0x00005410252d7816 */ /* 0x000fe4000000002d */
[----:B------:R-:W-:Y:S01]  /*24e0*/  LOP3.LUT R25, R43, R25, RZ, 0xfc, !PT ;  /* 0x000000192b197212 */ /* 0x000fe200078efcff */
[----:B------:R-:W-:Y:S01]  /*24f0*/  IMAD.WIDE.U32 R36, R36, 0x10000, RZ ;  /* 0x0001000024247825 */ /* 0x000fe200078e00ff */
[----:B------:R-:W-:Y:S02]  /*2500*/  LOP3.LUT R24, R24, 0xffff, R39, 0xf8, !PT ;  /* 0x0000ffff18187812 */ /* 0x000fe400078ef827 */
[----:B------:R-:W-:Y:S02]  /*2510*/  LOP3.LUT R7, R29, R7, RZ, 0xfc, !PT ;  /* 0x000000071d077212 */ /* 0x000fe400078efcff */
[----:B------:R-:W-:Y:S01]  /*2520*/  LOP3.LUT R6, R6, 0xffff, R35, 0xf8, !PT ;  /* 0x0000ffff06067812 */ /* 0x000fe200078ef823 */
[----:B------:R0:W-:Y:S01]  /*2530*/  STG.E.64 [R16.64], R24 ;  /* 0x0000001810007986 */ /* 0x0001e2000c101b04 */
[----:B------:R-:W-:-:S02]  /*2540*/  LOP3.LUT R37, R45, R37, RZ, 0xfc, !PT ;  /* 0x000000252d257212 */ /* 0x000fc400078efcff */
[----:B------:R-:W-:Y:S01]  /*2550*/  LOP3.LUT R36, R36, 0xffff, R23, 0xf8, !PT ;  /* 0x0000ffff24247812 */ /* 0x000fe200078ef817 */
[----:B------:R0:W-:Y:S01]  /*2560*/  STG.E.64 [R18.64], R6 ;  /* 0x0000000612007986 */ /* 0x0001e2000c101b04 */
[----:B------:R-:W-:-:S03]  /*2570*/  LOP3.LUT R26, R26, R41, RZ, 0xfc, !PT ;  /* 0x000000291a1a7212 */ /* 0x000fc600078efcff */
[----:B------:R0:W-:Y:S04]  /*2580*/  STG.E.64 [R20.64], R36 ;  /* 0x0000002414007986 */ /* 0x0001e8000c101b04 */
[----:B------:R0:W-:Y:S01]  /*2590*/  STG.E.64 [R4.64], R26 ;  /* 0x0000001a04007986 */ /* 0x0001e2000c101b04 */
[----:B------:R-:W-:Y:S05]  /*25a0*/  BRA `(.L_x_240) ;  /* 0x0000018000007947 */ /* 0x000fea0003800000 */
.L_x_239:
        /* <DEDUP_REMOVED lines=24> */
.L_x_240:
[----:B0-----:R-:W-:-:S04]  /*2730*/  IMAD.MOV.U32 R5, RZ, RZ, c[0x0][0x0] ;  /* 0x00000000ff057624 */ /* 0x001fc800078e00ff */
[----:B------:R-:W-:-:S05]  /*2740*/  IMAD R28, R5, 0x4, R28 ;  /* 0x00000004051c7824 */ /* 0x000fca00078e021c */
[----:B------:R-:W-:-:S13]  /*2750*/  ISETP.GE.AND P1, PT, R28, R31, PT ;  /* 0x0000001f1c00720c */ /* 0x000fda0003f26270 */
[----:B------:R-:W-:Y:S01]  /*2760*/  @P1 CALL.REL.NOINC `(.L_x_241) ;  /* 0x0000001000001944 */ /* 0x000fe20003c00000 */
[----:B------:R-:W-:Y:S05]  /*2770*/  BRA `(.L_x_242) ;  /* 0xffffeb3000007947 */ /* 0x000fea000383ffff */
.L_x_241:
[----:B------:R-:W-:Y:S05]  /*2780*/  EXIT ;  /* 0x000000000000794d */ /* 0x000fea0003800000 */
        .type           $_Z25multi_tensor_apply_kernelI18TensorListMetadataILi5EE25DistAdamCapturableFunctorIN3c108BFloat16EfNS3_4HalfEEJPfffPiifS7_10adamMode_tfEEvlPViT_T0_DpT1_$__internal_accurate_pow,@function
        .size           $_Z25multi_tensor_apply_kernelI18TensorListMetadataILi5EE25DistAdamCapturableFunctorIN3c108BFloat16EfNS3_4HalfEEJPfffPiifS7_10adamMode_tfEEvlPViT_T0_DpT1_$__internal_accurate_pow,(.L_x_946 - $_Z25multi_tensor_apply_kernelI18TensorListMetadataILi5EE25DistAdamCapturableFunctorIN3c108BFloat16EfNS3_4HalfEEJPfffPiifS7_10adamMode_tfEEvlPViT_T0_DpT1_$__internal_accurate_pow)
$_Z25multi_tensor_apply_kernelI18TensorListMetadataILi5EE25DistAdamCapturableFunctorIN3c108BFloat16EfNS3_4HalfEEJPfffPiifS7_10adamMode_tfEEvlPViT_T0_DpT1_$__internal_accurate_pow:
        /* <DEDUP_REMOVED lines=127> */
.L_x_243:
[----:B-1----:R-:W-:Y:S01]  /*2f80*/  DSETP.NEU.AND P1, PT, |R16|, +INF , PT ;  /* 0x7ff000001000742a */ /* 0x002fe20003f2d200 */
[----:B------:R-:W-:-:S03]  /*2f90*/  IMAD.MOV.U32 R7, RZ, RZ, 0x0 ;  /* 0x00000000ff077424 */ /* 0x000fc600078e00ff */
[----:B------:R-:W1:-:S06]  /*2fa0*/  DADD R8, R8, -R14 ;  /* 0x0000000008087229 */ /* 0x000e4c000000080e */
[----:B-1----:R-:W1:-:S06]  /*2fb0*/  DADD R8, R10, R8 ;  /* 0x000000000a087229 */ /* 0x002e4c0000000008 */
[----:B-1----:R1:W2:Y:S01]  /*2fc0*/  @P1 DFMA R16, R8, R16, R16 ;  /* 0x000000100810122b */ /* 0x0022a20000000010 */
[----:B------:R-:W-:Y:S10]  /*2fd0*/  RET.REL.NODEC R6 `(_Z25multi_tensor_apply_kernelI18TensorListMetadataILi5EE25DistAdamCapturableFunctorIN3c108BFloat16EfNS3_4HalfEEJPfffPiifS7_10adamMode_tfEEvlPViT_T0_DpT1_) ;  /* 0xffffd02006007950 */ /* 0x000ff40003c3ffff */
.L_x_244:
        /* <DEDUP_REMOVED lines=10> */
.L_x_946:


//--------------------- .text._Z25multi_tensor_apply_kernelI18TensorListMetadataILi5EE25DistAdamCapturableFunctorIN3c108BFloat16EffEJPfffPiifS6_10adamMode_tfEEvlPViT_T0_DpT1_ --------------------------
	.section	.text._Z25multi_tensor_apply_kernelI18TensorListMetadataILi5EE25DistAdamCapturableFunctorIN3c108BFloat16EffEJPfffPiifS6_10adamMode_tfEEvlPViT_T0_DpT1_,"ax",@progbits
	.sectioninfo	@"SHI_REGISTERS=48"
	.align	128
        .global         _Z25multi_tensor_apply_kernelI18TensorListMetadataILi5EE25DistAdamCapturableFunctorIN3c108BFloat16EffEJPfffPiifS6_10adamMode_tfEEvlPViT_T0_DpT1_
        .type           _Z25multi_tensor_apply_kernelI18TensorListMetadataILi5EE25DistAdamCapturableFunctorIN3c108BFloat16EffEJPfffPiifS6_10adamMode_tfEEvlPViT_T0_DpT1_,@function
        .size           _Z25multi_tensor_apply_kernelI18TensorListMetadataILi5EE25DistAdamCapturableFunctorIN3c108BFloat16EffEJPfffPiifS6_10adamMode_tfEEvlPViT_T0_DpT1_,(.L_x_947 - _Z25multi_tensor_apply_kernelI18TensorListMetadataILi5EE25DistAdamCapturableFunctorIN3c108BFloat16EffEJPfffPiifS6_10adamMode_tfEEvlPViT_T0_DpT1_)
        .other          _Z25multi_tensor_apply_kernelI18TensorListMetadataILi5EE25DistAdamCapturableFunctorIN3c108BFloat16EffEJPfffPiifS6_10adamMode_tfEEvlPViT_T0_DpT1_,@"STO_CUDA_ENTRY STV_DEFAULT"
_Z25multi_tensor_apply_kernelI18TensorListMetadataILi5EE25DistAdamCapturableFunctorIN3c108BFloat16EffEJPfffPiifS6_10adamMode_tfEEvlPViT_T0_DpT1_:
.text._Z25multi_tensor_apply_kernelI18TensorListMetadataILi5EE25DistAdamCapturableFunctorIN3c108BFloat16EffEJPfffPiifS6_10adamMode_tfEEvlPViT_T0_DpT1_:
        /* <DEDUP_REMOVED lines=23> */
.L_x_245:
        /* <DEDUP_REMOVED lines=22> */
.L_x_246:
        /* <DEDUP_REMOVED lines=22> */
.L_x_247:
        /* <DEDUP_REMOVED lines=22> */
.L_x_248:
[----:B------:R-:W-:Y:S01]  /*0590*/  IMAD.MOV.U32 R2, RZ, RZ, c[0x0][0x168] ;  /* 0x00005a00ff027624 */ /* 0x000fe200078e00ff */
[----:B------:R-:W-:Y:S01]  /*05a0*/  ULDC.64 UR4, c[0x0][0x118] ;  /* 0x0000460000047ab9 */ /* 0x000fe20000000a00 */
[----:B------:R-:W-:-:S05]  /*05b0*/  IMAD.MOV.U32 R3, RZ, RZ, c[0x0][0x16c] ;  /* 0x00005b00ff037624 */ /* 0x000fca00078e00ff */
[----:B------:R-:W2:Y:S02]  /*05c0*/  LDG.E.STRONG.SYS R2, [R2.64] ;  /* 0x0000000402027981 */ /* 0x000ea4000c1f5900 */
[----:B--2---:R-:W-:-:S13]  /*05d0*/  ISETP.NE.AND P0, PT, R2, 0x1, PT ;  /* 0x000000010200780c */ /* 0x004fda0003f05270 */
[----:B------:R-:W-:Y:S05]  /*05e0*/  @!P0 EXIT ;  /* 0x000000000000894d */ /* 0x000fea0003800000 */
[----:B------:R-:W-:Y:S02]  /*05f0*/  IMAD.MOV.U32 R0, RZ, RZ, 0x1 ;  /* 0x00000001ff007424 */ /* 0x000fe400078e00ff */
[----:B------:R-:W-:-:S03]  /*0600*/  IMAD.MOV.U32 R24, RZ, RZ, 0x3f800000 ;  /* 0x3f800000ff187424 */ /* 0x000fc600078e00ff */
[----:B------:R-:W-:Y:S01]  /*0610*/  ISETP.NE.AND P0, PT, R0, c[0x0][0xd78], PT ;  /* 0x00035e0000007a0c */ /* 0x000fe20003f05270 */
[----:B------:R-:W-:-:S12]  /*0620*/  IMAD.MOV.U32 R0, RZ, RZ, 0x3f800000 ;  /* 0x3f800000ff007424 */ /* 0x000fd800078e00ff */
        /* <DEDUP_REMOVED lines=22> */
[----:B------:R-:W-:Y:S05]  /*0790*/  CALL.REL.NOINC `($_Z25multi_tensor_apply_kernelI18TensorListMetadataILi5EE25DistAdamCapturableFunctorIN3c108BFloat16EffEJPfffPiifS6_10adamMode_tfEEvlPViT_T0_DpT1_$__internal_accurate_pow) ;  /* 0x00001fd000007944 */ /* 0x000fea0003c00000 */
        /* <DEDUP_REMOVED lines=22> */
.L_x_250:
[----:B------:R-:W-:Y:S01]  /*0900*/  ISETP.GE.AND P2, PT, R5, RZ, PT ;  /* 0x000000ff0500720c */ /* 0x000fe20003f46270 */
[----:B------:R-:W2:Y:S01]  /*0910*/  DSETP.NEU.AND P1, PT, |R4|, 0.5, !P0 ;  /* 0x3fe000000400742a */ /* 0x000ea2000472d200 */
[----:B------:R-:W-:-:S05]  /*0920*/  IMAD.MOV.U32 R2, RZ, RZ, RZ ;  /* 0x000000ffff027224 */ /* 0x000fca00078e00ff */
[----:B-12---:R-:W-:-:S06]  /*0930*/  SEL R3, R9, RZ, P1 ;  /* 0x000000ff09037207 */ /* 0x006fcc0000800000 */
[----:B------:R-:W-:Y:S02]  /*0940*/  @!P2 LOP3.LUT R3, R3, 0x7ff00000, RZ, 0xfc, !PT ;  /* 0x7ff000000303a812 */ /* 0x000fe400078efcff */
.L_x_251:
        /* <DEDUP_REMOVED lines=17> */
.L_x_254:
        /* <DEDUP_REMOVED lines=10> */
.L_x_253:
[----:B------:R1:W2:-:S04]  /*0b00*/  DADD R2, R4, R8 ;  /* 0x0000000004027229 */ /* 0x0002880000000008 */
.L_x_252:
        /* <DEDUP_REMOVED lines=8> */
[----:B--2---:R-:W-:Y:S05]  /*0b90*/  CALL.REL.NOINC `($_Z25multi_tensor_apply_kernelI18TensorListMetadataILi5EE25DistAdamCapturableFunctorIN3c108BFloat16EffEJPfffPiifS6_10adamMode_tfEEvlPViT_T0_DpT1_$__internal_accurate_pow) ;  /* 0x00001bd000007944 */ /* 0x004fea0003c00000 */
        /* <DEDUP_REMOVED lines=19> */
.L_x_255:
[----:B------:R-:W-:Y:S01]  /*0cd0*/  ISETP.GE.AND P1, PT, R5, RZ, PT ;  /* 0x000000ff0500720c */ /* 0x000fe20003f26270 */
[----:B------:R-:W3:Y:S01]  /*0ce0*/  DSETP.NEU.AND P0, PT, |R4|, 0.5, !P0 ;  /* 0x3fe000000400742a */ /* 0x000ee2000470d200 */
[----:B------:R-:W-:-:S05]  /*0cf0*/  IMAD.MOV.U32 R6, RZ, RZ, RZ ;  /* 0x000000ffff067224 */ /* 0x000fca00078e00ff */
[----:B--23--:R-:W-:Y:S02]  /*0d00*/  SEL R7, R11, RZ, P0 ;  /* 0x000000ff0b077207 */ /* 0x00cfe40000000000 */
[----:B------:R-:W-:-:S04]  /*0d10*/  SEL R24, RZ, 0x1, !P0 ;  /* 0x00000001ff187807 */ /* 0x000fc80004000000 */
[----:B------:R-:W-:Y:S02]  /*0d20*/  @!P1 LOP3.LUT R7, R7, 0x7ff00000, RZ, 0xfc, !PT ;  /* 0x7ff0000007079812 */ /* 0x000fe400078efcff */
.L_x_256:
        /* <DEDUP_REMOVED lines=17> */
.L_x_259:
        /* <DEDUP_REMOVED lines=11> */
.L_x_258:
[----:B------:R1:W2:-:S06]  /*0ef0*/  DADD R6, R4, R10 ;  /* 0x0000000004067229 */ /* 0x00028c000000000a */
.L_x_257:
        /* <DEDUP_REMOVED lines=9> */
[----:B-1----:R-:W3:Y:S08]  /*0f90*/  F2F.F32.F64 R4, R2 ;  /* 0x0000000200047310 */ /* 0x002ef00000301000 */
[----:B--2---:R-:W-:-:S05]  /*0fa0*/  @!P2 FMUL R24, R24, 1.175494350822287508e-38 ;  /* 0x008000001818a820 */ /* 0x004fca0000400000 */
[----:B------:R-:W-:Y:S01]  /*0fb0*/  FSEL R24, R24, RZ, !P0 ;  /* 0x000000ff18187208 */ /* 0x000fe20004000000 */
[----:B---3--:R-:W-:-:S05]  /*0fc0*/  @!P3 FMUL R4, R4, 1.175494350822287508e-38 ;  /* 0x008000000404b820 */ /* 0x008fca0000400000 */
[----:B------:R-:W-:Y:S02]  /*0fd0*/  FSEL R0, R4, RZ, !P1 ;  /* 0x000000ff04007208 */ /* 0x000fe40004800000 */
.L_x_249:
[----:B------:R-:W1:Y:S01]  /*0fe0*/  S2R R5, SR_CTAID.X ;  /* 0x0000000000057919 */ /* 0x000e620000002500 */
[----:B------:R-:W-:Y:S01]  /*0ff0*/  IMAD.MOV.U32 R2, RZ, RZ, 0x4 ;  /* 0x00000004ff027424 */ /* 0x000fe200078e00ff */
[----:B------:R-:W-:Y:S01]  /*1000*/  ULDC.64 UR4, c[0x0][0x118] ;  /* 0x0000460000047ab9 */ /* 0x000fe20000000a00 */
[----:B------:R-:W-:Y:S02]  /*1010*/  IMAD.MOV.U32 R4, RZ, RZ, 0x8 ;  /* 0x00000008ff047424 */ /* 0x000fe400078e00ff */
[----:B------:R-:W-:Y:S02]  /*1020*/  IMAD.MOV.U32 R26, RZ, RZ, c[0x0][0xd60] ;  /* 0x00035800ff1a7624 */ /* 0x000fe400078e00ff */
[----:B------:R-:W-:-:S05]  /*1030*/  IMAD.MOV.U32 R27, RZ, RZ, c[0x0][0xd64] ;  /* 0x00035900ff1b7624 */ /* 0x000fca00078e00ff */
[----:B------:R2:W5:Y:S01]  /*1040*/  LDG.E R26, [R26.64] ;  /* 0x000000041a1a7981 */ /* 0x000562000c1e1900 */
[----:B-1----:R-:W1:Y:S01]  /*1050*/  LDC.U8 R3, c[0x0][R5+0x710] ;  /* 0x0001c40005037b82 */ /* 0x002e620000000000 */
[----:B------:R-:W-:-:S07]  /*1060*/  IMAD R2, R5, R2, c[0x2][0x8] ;  /* 0x0080020005027624 */ /* 0x000fce00078e0202 */
[----:B------:R-:W3:Y:S01]  /*1070*/  LDC R2, c[0x0][R2+0x840] ;  /* 0x0002100002027b82 */ /* 0x000ee20000000800 */
[----:B-1----:R-:W-:-:S07]  /*1080*/  IMAD R3, R3, R4, c[0x2][0x8] ;  /* 0x0080020003037624 */ /* 0x002fce00078e0204 */
[----:B------:R-:W1:Y:S01]  /*1090*/  LDC R4, c[0x0][R3+0x610] ;  /* 0x0001840003047b82 */ /* 0x000e620000000800 */
[----:B---3--:R-:W-:Y:S01]  /*10a0*/  IMAD R25, R2, c[0x0][0x160], RZ ;  /* 0x0000580002197a24 */ /* 0x008fe200078e02ff */
[----:B------:R-:W-:-:S06]  /*10b0*/  PRMT R2, RZ, 0x7610, R2 ;  /* 0x00007610ff027816 */ /* 0x000fcc0000000002 */
[----:B------:R3:W4:Y:S08]  /*10c0*/  LDC.64 R20, c[0x0][R3+0x160] ;  /* 0x0000580003147b82 */ /* 0x0007300000000a00 */
[----:B------:R3:W0:Y:S01]  /*10d0*/  LDC.64 R18, c[0x0][R3+0x250] ;  /* 0x0000940003127b82 */ /* 0x0006220000000a00 */
[----:B-1----:R-:W-:-:S07]  /*10e0*/  IMAD.IADD R4, R4, 0x1, -R25 ;  /* 0x0000000104047824 */ /* 0x002fce00078e0a19 */
[----:B------:R3:W1:Y:S01]  /*10f0*/  LDC.64 R16, c[0x0][R3+0x340] ;  /* 0x0000d00003107b82 */ /* 0x0006620000000a00 */
[----:B--2---:R-:W-:-:S07]  /*1100*/  IMNMX R27, R4, c[0x0][0x160], PT ;  /* 0x00005800041b7a17 */ /* 0x004fce0003800200 */
[----:B------:R3:W2:Y:S01]  /*1110*/  LDC.64 R14, c[0x0][R3+0x430] ;  /* 0x00010c00030e7b82 */ /* 0x0006a20000000a00 */
[----:B------:R-:W-:-:S07]  /*1120*/  LOP3.LUT P0, RZ, R27, 0x3, RZ, 0xc0, !PT ;  /* 0x000000031bff7812 */ /* 0x000fce000780c0ff */
[----:B0-----:R3:W0:Y:S06]  /*1130*/  LDC.64 R12, c[0x0][R3+0x520] ;  /* 0x00014800030c7b82 */ /* 0x00162c0000000a00 */
[----:B------:R-:W-:Y:S05]  /*1140*/  @P0 BRA `(.L_x_260) ;  /* 0x0000011000000947 */ /* 0x000fea0003800000 */
[----:B---34-:R-:W-:-:S04]  /*1150*/  IMAD.SHL.U32 R3, R25, 0x2, RZ ;  /* 0x0000000219037824 */ /* 0x018fc800078e00ff */
[----:B------:R-:W-:-:S05]  /*1160*/  IMAD.IADD R4, R20, 0x1, R3 ;  /* 0x0000000114047824 */ /* 0x000fca00078e0203 */
[----:B------:R-:W-:-:S13]  /*1170*/  LOP3.LUT P0, RZ, R4, 0x7, RZ, 0xc0, !PT ;  /* 0x0000000704ff7812 */ /* 0x000fda000780c0ff */
[----:B------:R-:W-:Y:S05]  /*1180*/  @P0 BRA `(.L_x_260) ;  /* 0x000000d000000947 */ /* 0x000fea0003800000 */
[--C-:B------:R-:W-:Y:S02]  /*1190*/  IMAD.IADD R4, R18, 0x1, R3.reuse ;  /* 0x0000000112047824 */ /* 0x100fe400078e0203 */
[----:B-1----:R-:W-:-:S03]  /*11a0*/  IMAD.IADD R3, R16, 0x1, R3 ;  /* 0x0000000110037824 */ /* 0x002fc600078e0203 */
[----:B------:R-:W-:Y:S02]  /*11b0*/  LOP3.LUT P0, RZ, R4, 0x7, RZ, 0xc0, !PT ;  /* 0x0000000704ff7812 */ /* 0x000fe4000780c0ff */
[----:B------:R-:W-:-:S04]  /*11c0*/  LOP3.LUT P1, RZ, R3, 0x7, RZ, 0xc0, !PT ;  /* 0x0000000703ff7812 */ /* 0x000fc8000782c0ff */
[----:B------:R-:W-:-:S13]  /*11d0*/  PLOP3.LUT P0, PT, P0, P1, PT, 0xa8, 0x0 ;  /* 0x000000000000781c */ /* 0x000fda0000703570 */
[----:B------:R-:W-:Y:S05]  /*11e0*/  @P0 BRA `(.L_x_260) ;  /* 0x0000007000000947 */ /* 0x000fea0003800000 */
[----:B------:R-:W-:-:S04]  /*11f0*/  IMAD.SHL.U32 R3, R25, 0x4, RZ ;  /* 0x0000000419037824 */ /* 0x000fc800078e00ff */
[----:B--2---:R-:W-:-:S05]  /*1200*/  IMAD.IADD R4, R14, 0x1, R3 ;  /* 0x000000010e047824 */ /* 0x004fca00078e0203 */
[----:B------:R-:W-:-:S13]  /*1210*/  LOP3.LUT P0, RZ, R4, 0xf, RZ, 0xc0, !PT ;  /* 0x0000000f04ff7812 */ /* 0x000fda000780c0ff */
[----:B0-----:R-:W-:-:S05]  /*1220*/  @!P0 IMAD.IADD R3, R12, 0x1, R3 ;  /* 0x000000010c038824 */ /* 0x001fca00078e0203 */
[----:B------:R-:W-:-:S04]  /*1230*/  @!P0 LOP3.LUT P1, RZ, R3, 0xf, RZ, 0xc0, !PT ;  /* 0x0000000f03ff8812 */ /* 0x000fc8000782c0ff */
[----:B------:R-:W-:-:S04]  /*1240*/  @!P0 SEL R3, RZ, 0x1, P1 ;  /* 0x00000001ff038807 */ /* 0x000fc80000800000 */
[----:B------:R-:W-:Y:S02]  /*1250*/  @!P0 PRMT R2, R3, 0x7610, R2 ;  /* 0x0000761003028816 */ /* 0x000fe40000000002 */
.L_x_260:
[----:B----4-:R-:W4:Y:S02]  /*1260*/  S2R R28, SR_TID.X ;  /* 0x00000000001c7919 */ /* 0x010f240000002100 */
[----:B----4-:R-:W-:-:S05]  /*1270*/  IMAD.SHL.U32 R28, R28, 0x4, RZ ;  /* 0x000000041c1c7824 */ /* 0x010fca00078e00ff */
[----:B------:R-:W-:-:S13]  /*1280*/  ISETP.GE.AND P0, PT, R28, R27, PT ;  /* 0x0000001b1c00720c */ /* 0x000fda0003f06270 */
[----:B------:R-:W-:Y:S05]  /*1290*/  @P0 EXIT ;  /* 0x000000000000094d */ /* 0x000fea0003800000 */
[----:B------:R-:W-:-:S04]  /*12a0*/  PRMT R2, R2, 0x9910, RZ ;  /* 0x0000991002027816 */ /* 0x000fc800000000ff */
[----:B------:R-:W-:Y:S02]  /*12b0*/  ISETP.NE.AND P0, PT, R2, RZ, PT ;  /* 0x000000ff0200720c */ /* 0x000fe40003f05270 */
.L_x_267:
[----:B------:R-:W-:Y:S01]  /*12c0*/  IADD3 R35, P1, R25, R28, RZ ;  /* 0x0000001c19237210 */ /* 0x000fe20007f3e0ff */
[----:B------:R-:W-:Y:S01]  /*12d0*/  ULDC.64 UR4, c[0x0][0x118] ;  /* 0x0000460000047ab9 */ /* 0x000fe20000000a00 */
[----:B------:R-:W-:-:S03]  /*12e0*/  SHF.R.S32.HI R2, RZ, 0x1f, R28 ;  /* 0x0000001fff027819 */ /* 0x000fc6000001141c */
[----:B---3--:R-:W-:Y:S01]  /*12f0*/  IMAD.SHL.U32 R3, R35, 0x2, RZ ;  /* 0x0000000223037824 */ /* 0x008fe200078e00ff */
[----:B------:R-:W-:-:S04]  /*1300*/  LEA.HI.X.SX32 R30, R25, R2, 0x1, P1 ;  /* 0x00000002191e7211 */ /* 0x000fc800008f0eff */
[----:B------:R-:W-:Y:S02]  /*1310*/  SHF.L.U64.HI R5, R35, 0x1, R30 ;  /* 0x0000000123057819 */ /* 0x000fe4000001021e */
[-C--:B------:R-:W-:Y:S02]  /*1320*/  IADD3 R10, P1, R20, R3.reuse, RZ ;  /* 0x00000003140a7210 */ /* 0x080fe40007f3e0ff */
[----:B------:R-:W-:-:S03]  /*1330*/  IADD3 R8, P2, R18, R3, RZ ;  /* 0x0000000312087210 */ /* 0x000fc60007f5e0ff */
[--C-:B------:R-:W-:Y:S01]  /*1340*/  IMAD.X R11, R21, 0x1, R5.reuse, P1 ;  /* 0x00000001150b7824 */ /* 0x100fe200008e0605 */
[----:B-1----:R-:W-:Y:S01]  /*1350*/  IADD3 R2, P1, R16, R3, RZ ;  /* 0x0000000310027210 */ /* 0x002fe20007f3e0ff */
[----:B------:R-:W-:-:S03]  /*1360*/  IMAD.X R9, R19, 0x1, R5, P2 ;  /* 0x0000000113097824 */ /* 0x000fc600010e0605 */
[----:B------:R-:W3:Y:S01]  /*1370*/  @P0 LDG.E.64 R22, [R10.64] ;  /* 0x000000040a160981 */ /* 0x000ee2000c1e1b00 */
[----:B------:R-:W-:-:S03]  /*1380*/  IMAD.X R3, R17, 0x1, R5, P1 ;  /* 0x0000000111037824 */ /* 0x000fc600008e0605 */
[----:B------:R-:W4:Y:S04]  /*1390*/  @P0 LDG.E.64 R6, [R8.64] ;  /* 0x0000000408060981 */ /* 0x000f28000c1e1b00 */
[----:B--2---:R-:W2:Y:S01]  /*13a0*/  @P0 LDG.E.64 R4, [R2.64] ;  /* 0x0000000402040981 */ /* 0x004ea2000c1e1b00 */
[C---:B------:R-:W-:Y:S01]  /*13b0*/  SHF.L.U64.HI R29, R35.reuse, 0x2, R30 ;  /* 0x00000002231d7819 */ /* 0x040fe2000001021e */
[----:B------:R-:W-:Y:S01]  /*13c0*/  IMAD.SHL.U32 R35, R35, 0x4, RZ ;  /* 0x0000000423237824 */ /* 0x000fe200078e00ff */
[C---:B---3--:R-:W-:Y:S02]  /*13d0*/  @P0 SHF.R.U64 R37, R22.reuse, 0x10, R23 ;  /* 0x0000001016250819 */ /* 0x048fe40000001217 */
[----:B------:R-:W-:Y:S02]  /*13e0*/  @P0 PRMT R33, R22, 0x7610, R33 ;  /* 0x0000761016210816 */ /* 0x000fe40000000021 */
[----:B------:R-:W-:-:S02]  /*13f0*/  IADD3 R22, P1, R14, R35, RZ ;  /* 0x000000230e167210 */ /* 0x000fc40007f3e0ff */
[----:B------:R-:W-:Y:S02]  /*1400*/  @P0 SHF.R.U32.HI R36, RZ, 0x10, R23 ;  /* 0x00000010ff240819 */ /* 0x000fe40000011617 */
[----:B------:R-:W-:Y:S01]  /*1410*/  @P0 PRMT R32, R23, 0x7610, R32 ;  /* 0x0000761017200816 */ /* 0x000fe20000000020 */
[----:B------:R-:W-:Y:S01]  /*1420*/  IMAD.X R23, R15, 0x1, R29, P1 ;  /* 0x000000010f177824 */ /* 0x000fe200008e061d */
[C---:B----4-:R-:W-:Y:S02]  /*1430*/  @P0 SHF.R.U64 R41, R6.reuse, 0x10, R7 ;  /* 0x0000001006290819 */ /* 0x050fe40000001207 */
[----:B------:R-:W-:Y:S02]  /*1440*/  @P0 PRMT R31, R6, 0x7610, R31 ;  /* 0x00007610061f0816 */ /* 0x000fe4000000001f */
[----:B------:R-:W-:Y:S02]  /*1450*/  @P0 SHF.R.U32.HI R42, RZ, 0x10, R7 ;  /* 0x00000010ff2a0819 */ /* 0x000fe40000011607 */
[----:B------:R-:W-:-:S02]  /*1460*/  @P0 PRMT R30, R7, 0x7610, R30 ;  /* 0x00007610071e0816 */ /* 0x000fc4000000001e */
[C-C-:B--2---:R-:W-:Y:S02]  /*1470*/  @P0 SHF.R.U64 R38, R4.reuse, 0x10, R5.reuse ;  /* 0x0000001004260819 */ /* 0x144fe40000001205 */
[----:B------:R-:W-:Y:S02]  /*1480*/  @P0 PRMT R34, R4, 0x7610, R34 ;  /* 0x0000761004220816 */ /* 0x000fe40000000022 */
[----:B------:R-:W-:Y:S02]  /*1490*/  @P0 SHF.R.U32.HI R39, RZ, 0x10, R5 ;  /* 0x00000010ff270819 */ /* 0x000fe40000011605 */
[----:B------:R-:W-:Y:S02]  /*14a0*/  @P0 PRMT R40, R5, 0x7610, R40 ;  /* 0x0000761005280816 */ /* 0x000fe40000000028 */
[----:B-----5:R1:W5:Y:S01]  /*14b0*/  @P0 LDG.E.128 R4, [R22.64] ;  /* 0x0000000416040981 */ /* 0x020362000c1e1d00 */
[----:B------:R-:W-:Y:S05]  /*14c0*/  @P0 BRA `(.L_x_261) ;  /* 0x0000028000000947 */ /* 0x000fea0003800000 */
[C---:B-----5:R-:W-:Y:S01]  /*14d0*/  IADD3 R4, R28.reuse, 0x1, RZ ;  /* 0x000000011c047810 */ /* 0x060fe20007ffe0ff */
[----:B------:R-:W-:Y:S01]  /*14e0*/  ULDC.64 UR4, c[0x0][0x118] ;  /* 0x0000460000047ab9 */ /* 0x000fe20000000a00 */
[----:B------:R-:W-:-:S02]  /*14f0*/  IADD3 R6, R28, 0x2, RZ ;  /* 0x000000021c067810 */ /* 0x000fc40007ffe0ff */
        /* <DEDUP_REMOVED lines=37> */
.L_x_261:
[----:B------:R-:W-:Y:S01]  /*1750*/  ISETP.NE.AND P1, PT, RZ, c[0x0][0xd88], PT ;  /* 0x00036200ff007a0c */ /* 0x000fe20003f25270 */
[----:B-12---:R-:W-:Y:S01]  /*1760*/  IMAD.MOV.U32 R22, RZ, RZ, c[0x0][0xd80] ;  /* 0x00036000ff167624 */ /* 0x006fe200078e00ff */
        /* <DEDUP_REMOVED lines=9> */
[----:B-1----:R-:W-:Y:S01]  /*1800*/  FFMA.FTZ R23, R4, -c[0x0][0xd6c], R4 ;  /* 0x80035b0004177a23 */ /* 0x002fe20000010004 */
[----:B------:R-:W-:Y:S01]  /*1810*/  PRMT R4, RZ, 0x5410, R34 ;  /* 0x00005410ff047816 */ /* 0x000fe20000000022 */
[----:B------:R-:W-:Y:S01]  /*1820*/  FMUL.FTZ R6, R26, R6 ;  /* 0x000000061a067220 */ /* 0x000fe20000410000 */
[----:B------:R-:W-:-:S02]  /*1830*/  PRMT R34, RZ, 0x5410, R31 ;  /* 0x00005410ff227816 */ /* 0x000fc4000000001f */
[----:B------:R-:W-:Y:S01]  /*1840*/  MUFU.RCP R31, R0 ;  /* 0x00000000001f7308 */ /* 0x000fe20000001000 */
[----:B------:R-:W-:Y:S01]  /*1850*/  FFMA.FTZ R4, R4, c[0x0][0xd6c], R23 ;  /* 0x00035b0004047a23 */ /* 0x000fe20000010017 */
[----:B------:R-:W-:Y:S01]  /*1860*/  PRMT R40, RZ, 0x5410, R40 ;  /* 0x00005410ff287816 */ /* 0x000fe20000000028 */
[----:B------:R-:W-:Y:S01]  /*1870*/  FFMA.FTZ R34, R34, c[0x0][0xd68], R43 ;  /* 0x00035a0022227a23 */ /* 0x000fe2000001002b */
[----:B------:R-:W-:Y:S02]  /*1880*/  PRMT R32, RZ, 0x5410, R32 ;  /* 0x00005410ff207816 */ /* 0x000fe40000000020 */
[----:B------:R-:W-:Y:S02]  /*1890*/  PRMT R36, RZ, 0x5410, R36 ;  /* 0x00005410ff247816 */ /* 0x000fe40000000024 */
[----:B------:R-:W1:Y:S02]  /*18a0*/  MUFU.RCP R23, R24 ;  /* 0x0000001800177308 */ /* 0x000e640000001000 */
[C---:B-1----:R-:W-:Y:S01]  /*18b0*/  FMUL.FTZ R43, R4.reuse, R23 ;  /* 0x00000017042b7220 */ /* 0x042fe20000410000 */
[----:B------:R-:W-:Y:S01]  /*18c0*/  F2FP.BF16.PACK_AB R4, R4, R34 ;  /* 0x000000220404723e */ /* 0x000fe200000010ff */
[----:B------:R-:W-:-:S04]  /*18d0*/  FMUL.FTZ R34, R34, R31 ;  /* 0x0000001f22227220 */ /* 0x000fc80000410000 */
[----:B------:R-:W1:Y:S02]  /*18e0*/  MUFU.SQRT R43, R43 ;  /* 0x0000002b002b7308 */ /* 0x000e640000002000 */
[----:B-1----:R-:W-:-:S06]  /*18f0*/  FADD.FTZ R44, R43, c[0x0][0xd7c] ;  /* 0x00035f002b2c7621 */ /* 0x002fcc0000010000 */
[----:B------:R-:W1:Y:S02]  /*1900*/  MUFU.RCP R45, R44 ;  /* 0x0000002c002d7308 */ /* 0x000e640000001000 */
[----:B-1----:R-:W-:-:S04]  /*1910*/  FMUL.FTZ R34, R34, R45 ;  /* 0x0000002d22227220 */ /* 0x002fc80000410000 */
[----:B------:R-:W-:Y:S02]  /*1920*/  FFMA.FTZ R45, R33, c[0x0][0xd8c], R34 ;  /* 0x00036300212d7a23 */ /* 0x000fe40000010022 */
[----:B------:R-:W-:Y:S02]  /*1930*/  FMUL.FTZ R34, R26, R5 ;  /* 0x000000051a227220 */ /* 0x000fe40000410000 */
[----:B-----5:R-:W-:Y:S02]  /*1940*/  FMUL.FTZ R45, R22, R45 ;  /* 0x0000002d162d7220 */ /* 0x020fe40000410000 */
[----:B------:R-:W-:-:S03]  /*1950*/  FFMA.FTZ R43, R34, -c[0x0][0xd68], R34 ;  /* 0x80035a00222b7a23 */ /* 0x000fc60000010022 */
[----:B------:R-:W-:-:S04]  /*1960*/  F2FP.BF16.PACK_AB R45, RZ, R45 ;  /* 0x0000002dff2d723e */ /* 0x000fc800000010ff */
[----:B------:R-:W-:-:S05]  /*1970*/  PRMT R44, RZ, 0x5410, R45 ;  /* 0x00005410ff2c7816 */ /* 0x000fca000000002d */
[----:B------:R-:W-:Y:S02]  /*1980*/  FADD.FTZ R5, R33, -R44 ;  /* 0x8000002c21057221 */ /* 0x000fe40000010000 */
[----:B------:R-:W-:Y:S01]  /*1990*/  FMUL.FTZ R33, R34, R34 ;  /* 0x0000002222217220 */ /* 0x000fe20000410000 */
[----:B------:R-:W-:Y:S01]  /*19a0*/  PRMT R34, RZ, 0x5410, R41 ;  /* 0x00005410ff227816 */ /* 0x000fe20000000029 */
[----:B------:R-:W-:Y:S02]  /*19b0*/  FMUL.FTZ R41, R6, R6 ;  /* 0x0000000606297220 */ /* 0x000fe40000410000 */
[----:B------:R-:W-:Y:S02]  /*19c0*/  FFMA.FTZ R33, R33, -c[0x0][0xd6c], R33 ;  /* 0x80035b0021217a23 */ /* 0x000fe40000010021 */
[----:B------:R-:W-:Y:S02]  /*19d0*/  FFMA.FTZ R41, R41, -c[0x0][0xd6c], R41 ;  /* 0x80035b0029297a23 */ /* 0x000fe40000010029 */
[----:B------:R-:W-:-:S02]  /*19e0*/  FFMA.FTZ R38, R38, c[0x0][0xd6c], R33 ;  /* 0x00035b0026267a23 */ /* 0x000fc40000010021 */
[----:B------:R-:W-:Y:S02]  /*19f0*/  FFMA.FTZ R40, R40, c[0x0][0xd6c], R41 ;  /* 0x00035b0028287a23 */ /* 0x000fe40000010029 */
[----:B------:R-:W-:Y:S02]  /*1a00*/  FMUL.FTZ R45, R38, R23 ;  /* 0x00000017262d7220 */ /* 0x000fe40000410000 */
[----:B------:R-:W-:Y:S02]  /*1a10*/  FFMA.FTZ R34, R34, c[0x0][0xd68], R43 ;  /* 0x00035a0022227a23 */ /* 0x000fe4000001002b */
[----:B------:R-:W-:Y:S01]  /*1a20*/  FFMA.FTZ R43, R6, -c[0x0][0xd68], R6 ;  /* 0x80035a00062b7a23 */ /* 0x000fe20000010006 */
[----:B------:R-:W-:Y:S01]  /*1a30*/  PRMT R6, RZ, 0x5410, R30 ;  /* 0x00005410ff067816 */ /* 0x000fe2000000001e */
[----:B------:R-:W1:Y:S01]  /*1a40*/  MUFU.SQRT R45, R45 ;  /* 0x0000002d002d7308 */ /* 0x000e620000002000 */
[C---:B------:R-:W-:Y:S01]  /*1a50*/  FMUL.FTZ R44, R34.reuse, R31 ;  /* 0x0000001f222c7220 */ /* 0x040fe20000410000 */
[----:B------:R-:W-:Y:S01]  /*1a60*/  F2FP.BF16.PACK_AB R5, R34, R5 ;  /* 0x000000052205723e */ /* 0x000fe200000010ff */
[----:B------:R-:W-:-:S02]  /*1a70*/  FMUL.FTZ R30, R26, R7 ;  /* 0x000000071a1e7220 */ /* 0x000fc40000410000 */
[----:B------:R-:W-:Y:S02]  /*1a80*/  FFMA.FTZ R6, R6, c[0x0][0xd68], R43 ;  /* 0x00035a0006067a23 */ /* 0x000fe4000001002b */
[----:B------:R-:W-:-:S04]  /*1a90*/  FMUL.FTZ R43, R30, R30 ;  /* 0x0000001e1e2b7220 */ /* 0x000fc80000410000 */
[----:B------:R-:W-:Y:S02]  /*1aa0*/  FFMA.FTZ R43, R43, -c[0x0][0xd6c], R43 ;  /* 0x80035b002b2b7a23 */ /* 0x000fe4000001002b */
[----:B-1----:R-:W-:Y:S02]  /*1ab0*/  FADD.FTZ R33, R45, c[0x0][0xd7c] ;  /* 0x00035f002d217621 */ /* 0x002fe40000010000 */
[----:B------:R-:W-:-:S04]  /*1ac0*/  FMUL.FTZ R45, R40, R23 ;  /* 0x00000017282d7220 */ /* 0x000fc80000410000 */
[----:B------:R-:W1:Y:S08]  /*1ad0*/  MUFU.RCP R33, R33 ;  /* 0x0000002100217308 */ /* 0x000e700000001000 */
[----:B------:R-:W2:Y:S01]  /*1ae0*/  MUFU.SQRT R45, R45 ;  /* 0x0000002d002d7308 */ /* 0x000ea20000002000 */
[----:B-1----:R-:W-:Y:S02]  /*1af0*/  FMUL.FTZ R33, R44, R33 ;  /* 0x000000212c217220 */ /* 0x002fe40000410000 */
[----:B------:R-:W-:-:S02]  /*1b00*/  FMUL.FTZ R44, R6, R31 ;  /* 0x0000001f062c7220 */ /* 0x000fc40000410000 */
[----:B--2---:R-:W-:-:S06]  /*1b10*/  FADD.FTZ R41, R45, c[0x0][0xd7c] ;  /* 0x00035f002d297621 */ /* 0x004fcc0000010000 */
[----:B------:R-:W1:Y:S02]  /*1b20*/  MUFU.RCP R41, R41 ;  /* 0x0000002900297308 */ /* 0x000e640000001000 */
[----:B-1----:R-:W-:Y:S01]  /*1b30*/  FMUL.FTZ R7, R44, R41 ;  /* 0x000000292c077220 */ /* 0x002fe20000410000 */
[----:B------:R-:W-:-:S03]  /*1b40*/  PRMT R44, RZ, 0x5410, R39 ;  /* 0x00005410ff2c7816 */ /* 0x000fc60000000027 */
[----:B------:R-:W-:Y:S02]  /*1b50*/  FFMA.FTZ R7, R32, c[0x0][0xd8c], R7 ;  /* 0x0003630020077a23 */ /* 0x000fe40000010007 */
[--C-:B------:R-:W-:Y:S01]  /*1b60*/  FFMA.FTZ R44, R44, c[0x0][0xd6c], R43.reuse ;  /* 0x00035b002c2c7a23 */ /* 0x100fe2000001002b */
[----:B------:R-:W-:-:S03]  /*1b70*/  PRMT R43, R5, 0x7610, R43 ;  /* 0x00007610052b7816 */ /* 0x000fc6000000002b */
[----:B------:R-:W-:Y:S02]  /*1b80*/  FMUL.FTZ R39, R44, R23 ;  /* 0x000000172c277220 */ /* 0x000fe40000410000 */
[----:B------:R-:W-:Y:S01]  /*1b90*/  FFMA.FTZ R23, R30, -c[0x0][0xd68], R30 ;  /* 0x80035a001e177a23 */ /* 0x000fe2000001001e */
[----:B------:R-:W-:Y:S02]  /*1ba0*/  PRMT R30, RZ, 0x5410, R42 ;  /* 0x00005410ff1e7816 */ /* 0x000fe4000000002a */
[--C-:B------:R-:W-:Y:S01]  /*1bb0*/  PRMT R42, RZ, 0x5410, R37.reuse ;  /* 0x00005410ff2a7816 */ /* 0x100fe20000000025 */
[----:B------:R-:W1:Y:S01]  /*1bc0*/  MUFU.SQRT R39, R39 ;  /* 0x0000002700277308 */ /* 0x000e620000002000 */
[----:B------:R-:W-:Y:S01]  /*1bd0*/  PRMT R37, R4, 0x7632, R37 ;  /* 0x0000763204257816 */ /* 0x000fe20000000025 */
[----:B------:R-:W-:Y:S02]  /*1be0*/  FFMA.FTZ R30, R30, c[0x0][0xd68], R23 ;  /* 0x00035a001e1e7a23 */ /* 0x000fe40000010017 */
[----:B------:R-:W-:-:S02]  /*1bf0*/  FFMA.FTZ R33, R42, c[0x0][0xd8c], R33 ;  /* 0x000363002a217a23 */ /* 0x000fc40000010021 */
[----:B------:R-:W-:Y:S02]  /*1c00*/  FMUL.FTZ R31, R30, R31 ;  /* 0x0000001f1e1f7220 */ /* 0x000fe40000410000 */
[----:B------:R-:W-:-:S05]  /*1c10*/  FMUL.FTZ R33, R22, R33 ;  /* 0x0000002116217220 */ /* 0x000fca0000410000 */
[----:B------:R-:W-:Y:S01]  /*1c20*/  F2FP.BF16.PACK_AB R33, R33, R38 ;  /* 0x000000262121723e */ /* 0x000fe200000010ff */
[----:B-1----:R-:W-:Y:S02]  /*1c30*/  FADD.FTZ R41, R39, c[0x0][0xd7c] ;  /* 0x00035f0027297621 */ /* 0x002fe40000010000 */
[----:B------:R-:W-:Y:S01]  /*1c40*/  FMUL.FTZ R39, R22, R7 ;  /* 0x0000000716277220 */ /* 0x000fe20000410000 */
[----:B------:R-:W-:-:S03]  /*1c50*/  PRMT R7, RZ, 0x7610, R33 ;  /* 0x00007610ff077816 */ /* 0x000fc60000000021 */
[----:B------:R-:W1:Y:S01]  /*1c60*/  MUFU.RCP R41, R41 ;  /* 0x0000002900297308 */ /* 0x000e620000001000 */
[----:B------:R-:W-:Y:S01]  /*1c70*/  F2FP.BF16.PACK_AB R39, R39, R40 ;  /* 0x000000282727723e */ /* 0x000fe200000010ff */
[----:B------:R-:W-:-:S03]  /*1c80*/  FADD.FTZ R23, R42, -R7 ;  /* 0x800000072a177221 */ /* 0x000fc60000010000 */
[----:B------:R-:W-:Y:S02]  /*1c90*/  PRMT R7, RZ, 0x7610, R39 ;  /* 0x00007610ff077816 */ /* 0x000fe40000000027 */
[----:B------:R-:W-:-:S03]  /*1ca0*/  F2FP.BF16.PACK_AB R23, R6, R23 ;  /* 0x000000170617723e */ /* 0x000fc600000010ff */
[----:B------:R-:W-:Y:S01]  /*1cb0*/  FADD.FTZ R7, R32, -R7 ;  /* 0x8000000720077221 */ /* 0x000fe20000010000 */
[----:B------:R-:W-:Y:S02]  /*1cc0*/  PRMT R32, R5, 0x7632, R32 ;  /* 0x0000763205207816 */ /* 0x000fe40000000020 */
[----:B------:R-:W-:Y:S02]  /*1cd0*/  PRMT R45, R23, 0x7632, R45 ;  /* 0x00007632172d7816 */ /* 0x000fe4000000002d */
[----:B------:R-:W-:Y:S01]  /*1ce0*/  F2FP.BF16.PACK_AB R7, R30, R7 ;  /* 0x000000071e07723e */ /* 0x000fe200000010ff */
[----:B-1----:R-:W-:Y:S01]  /*1cf0*/  FMUL.FTZ R31, R31, R41 ;  /* 0x000000291f1f7220 */ /* 0x002fe20000410000 */
[----:B------:R-:W-:Y:S02]  /*1d00*/  PRMT R41, R4, 0x7610, R41 ;  /* 0x0000761004297816 */ /* 0x000fe40000000029 */
[----:B------:R-:W-:Y:S01]  /*1d10*/  PRMT R38, R23, 0x7610, R38 ;  /* 0x0000761017267816 */ /* 0x000fe20000000026 */
[----:B------:R-:W-:Y:S01]  /*1d20*/  FFMA.FTZ R31, R36, c[0x0][0xd8c], R31 ;  /* 0x00036300241f7a23 */ /* 0x000fe2000001001f */
[----:B------:R-:W-:-:S02]  /*1d30*/  PRMT R34, R7, 0x7632, R34 ;  /* 0x0000763207227816 */ /* 0x000fc40000000022 */
[----:B------:R-:W-:Y:S01]  /*1d40*/  PRMT R30, R7, 0x7610, R30 ;  /* 0x00007610071e7816 */ /* 0x000fe2000000001e */
[----:B------:R-:W-:-:S05]  /*1d50*/  FMUL.FTZ R31, R22, R31 ;  /* 0x0000001f161f7220 */ /* 0x000fca0000410000 */
[----:B------:R-:W-:-:S04]  /*1d60*/  F2FP.BF16.PACK_AB R44, R31, R44 ;  /* 0x0000002c1f2c723e */ /* 0x000fc800000010ff */
[----:B------:R-:W-:-:S05]  /*1d70*/  PRMT R31, RZ, 0x7610, R44 ;  /* 0x00007610ff1f7816 */ /* 0x000fca000000002c */
[----:B------:R-:W-:Y:S01]  /*1d80*/  FADD.FTZ R31, R36, -R31 ;  /* 0x8000001f241f7221 */ /* 0x000fe20000010000 */
[----:B------:R-:W-:-:S04]  /*1d90*/  PRMT R36, R44, 0x7610, R36 ;  /* 0x000076102c247816 */ /* 0x000fc80000000024 */
[----:B------:R-:W-:Y:S01]  /*1da0*/  F2FP.BF16.PACK_AB R31, RZ, R31 ;  /* 0x0000001fff1f723e */ /* 0x000fe200000010ff */
[----:B------:R-:W-:Y:S05]  /*1db0*/  BRA `(.L_x_263) ;  /* 0x0000061000007947 */ /* 0x000fea0003800000 */
.L_x_262:
[----:B------:R-:W-:Y:S02]  /*1dc0*/  PRMT R4, RZ, 0x5410, R33 ;  /* 0x00005410ff047816 */ /* 0x000fe40000000021 */
[----:B------:R-:W2:Y:S01]  /*1dd0*/  MUFU.RCP R33, R24 ;  /* 0x0000001800217308 */ /* 0x000ea20000001000 */
[----:B------:R-:W-:Y:S02]  /*1de0*/  PRMT R34, RZ, 0x5410, R34 ;  /* 0x00005410ff227816 */ /* 0x000fe40000000022 */
[----:B------:R-:W-:Y:S01]  /*1df0*/  FFMA.FTZ R43, R4, c[0x0][0xd8c], R43 ;  /* 0x00036300042b7a23 */ /* 0x000fe2000001002b */
[----:B------:R-:W-:Y:S02]  /*1e00*/  PRMT R44, RZ, 0x5410, R31 ;  /* 0x00005410ff2c7816 */ /* 0x000fe4000000001f */
[----:B------:R-:W-:Y:S01]  /*1e10*/  PRMT R37, RZ, 0x5410, R37 ;  /* 0x00005410ff257816 */ /* 0x000fe20000000025 */
[C---:B-1----:R-:W-:Y:S01]  /*1e20*/  FMUL.FTZ R23, R43.reuse, R43 ;  /* 0x0000002b2b177220 */ /* 0x042fe20000410000 */
[----:B------:R-:W1:Y:S01]  /*1e30*/  MUFU.RCP R31, R0 ;  /* 0x00000000001f7308 */ /* 0x000e620000001000 */
[----:B------:R-:W-:Y:S01]  /*1e40*/  FFMA.FTZ R43, R43, -c[0x0][0xd68], R43 ;  /* 0x80035a002b2b7a23 */ /* 0x000fe2000001002b */
[----:B------:R-:W-:Y:S01]  /*1e50*/  PRMT R32, RZ, 0x5410, R32 ;  /* 0x00005410ff207816 */ /* 0x000fe20000000020 */
[----:B------:R-:W-:Y:S01]  /*1e60*/  FFMA.FTZ R23, R23, -c[0x0][0xd6c], R23 ;  /* 0x80035b0017177a23 */ /* 0x000fe20000010017 */
[----:B------:R-:W-:Y:S01]  /*1e70*/  PRMT R36, RZ, 0x5410, R36 ;  /* 0x00005410ff247816 */ /* 0x000fe20000000024 */
[----:B------:R-:W-:Y:S01]  /*1e80*/  FFMA.FTZ R43, R44, c[0x0][0xd68], R43 ;  /* 0x00035a002c2b7a23 */ /* 0x000fe2000001002b */
[----:B------:R-:W-:Y:S01]  /*1e90*/  PRMT R39, RZ, 0x5410, R39 ;  /* 0x00005410ff277816 */ /* 0x000fe20000000027 */
[----:B------:R-:W-:-:S04]  /*1ea0*/  FFMA.FTZ R34, R34, c[0x0][0xd6c], R23 ;  /* 0x00035b0022227a23 */ /* 0x000fc80000010017 */
[C---:B--2---:R-:W-:Y:S01]  /*1eb0*/  FMUL.FTZ R44, R34.reuse, R33 ;  /* 0x00000021222c7220 */ /* 0x044fe20000410000 */
[----:B------:R-:W-:Y:S01]  /*1ec0*/  F2FP.BF16.PACK_AB R23, R34, R43 ;  /* 0x0000002b2217723e */ /* 0x000fe200000010ff */
[----:B------:R-:W-:Y:S02]  /*1ed0*/  FMUL.FTZ R34, R37, c[0x0][0xd8c] ;  /* 0x0003630025227a20 */ /* 0x000fe40000410000 */
[----:B-1----:R-:W-:Y:S02]  /*1ee0*/  FMUL.FTZ R43, R43, R31 ;  /* 0x0000001f2b2b7220 */ /* 0x002fe40000410000 */
[----:B------:R-:W1:Y:S01]  /*1ef0*/  MUFU.SQRT R44, R44 ;  /* 0x0000002c002c7308 */ /* 0x000e620000002000 */
[----:B------:R-:W-:-:S04]  /*1f00*/  FFMA.FTZ R5, R26, R5, R34 ;  /* 0x000000051a057223 */ /* 0x000fc80000010022 */
[C---:B------:R-:W-:Y:S02]  /*1f10*/  FMUL.FTZ R34, R5.reuse, R5 ;  /* 0x0000000505227220 */ /* 0x040fe40000410000 */
[----:B------:R-:W-:Y:S02]  /*1f20*/  FFMA.FTZ R5, R5, -c[0x0][0xd68], R5 ;  /* 0x80035a0005057a23 */ /* 0x000fe40000010005 */
[----:B------:R-:W-:Y:S02]  /*1f30*/  FFMA.FTZ R34, R34, -c[0x0][0xd6c], R34 ;  /* 0x80035b0022227a23 */ /* 0x000fe40000010022 */
[----:B-1----:R-:W-:Y:S01]  /*1f40*/  FADD.FTZ R45, R44, c[0x0][0xd7c] ;  /* 0x00035f002c2d7621 */ /* 0x002fe20000010000 */
[----:B------:R-:W-:-:S05]  /*1f50*/  PRMT R44, RZ, 0x5410, R41 ;  /* 0x00005410ff2c7816 */ /* 0x000fca0000000029 */
[----:B------:R-:W1:Y:S01]  /*1f60*/  MUFU.RCP R45, R45 ;  /* 0x0000002d002d7308 */ /* 0x000e620000001000 */
[----:B------:R-:W-:-:S04]  /*1f70*/  FFMA.FTZ R5, R44, c[0x0][0xd68], R5 ;  /* 0x00035a002c057a23 */ /* 0x000fc80000010005 */
[----:B------:R-:W-:Y:S02]  /*1f80*/  FMUL.FTZ R41, R5, R31 ;  /* 0x0000001f05297220 */ /* 0x000fe40000410000 */
[----:B-1----:R-:W-:Y:S02]  /*1f90*/  FMUL.FTZ R43, R43, R45 ;  /* 0x0000002d2b2b7220 */ /* 0x002fe40000410000 */
[----:B------:R-:W-:Y:S02]  /*1fa0*/  FMUL.FTZ R45, R32, c[0x0][0xd8c] ;  /* 0x00036300202d7a20 */ /* 0x000fe40000410000 */
[----:B-----5:R-:W-:Y:S02]  /*1fb0*/  FMUL.FTZ R43, R22, R43 ;  /* 0x0000002b162b7220 */ /* 0x020fe40000410000 */
[----:B------:R-:W-:Y:S01]  /*1fc0*/  FFMA.FTZ R6, R26, R6, R45 ;  /* 0x000000061a067223 */ /* 0x000fe2000001002d */
[----:B------:R-:W-:Y:S02]  /*1fd0*/  PRMT R45, RZ, 0x5410, R30 ;  /* 0x00005410ff2d7816 */ /* 0x000fe4000000001e */
[----:B------:R-:W-:-:S04]  /*1fe0*/  F2FP.BF16.PACK_AB R43, RZ, R43 ;  /* 0x0000002bff2b723e */ /* 0x000fc800000010ff */
[----:B------:R-:W-:-:S05]  /*1ff0*/  PRMT R43, RZ, 0x5410, R43 ;  /* 0x00005410ff2b7816 */ /* 0x000fca000000002b */
[----:B------:R-:W-:Y:S01]  /*2000*/  FADD.FTZ R4, R4, -R43 ;  /* 0x8000002b04047221 */ /* 0x000fe20000010000 */
[----:B------:R-:W-:-:S04]  /*2010*/  PRMT R43, RZ, 0x5410, R38 ;  /* 0x00005410ff2b7816 */ /* 0x000fc80000000026 */
[----:B------:R-:W-:Y:S01]  /*2020*/  F2FP.BF16.PACK_AB R4, R5, R4 ;  /* 0x000000040504723e */ /* 0x000fe200000010ff */
[----:B------:R-:W-:-:S04]  /*2030*/  FFMA.FTZ R34, R43, c[0x0][0xd6c], R34 ;  /* 0x00035b002b227a23 */ /* 0x000fc80000010022 */
[----:B------:R-:W-:-:S06]  /*2040*/  FMUL.FTZ R43, R34, R33 ;  /* 0x00000021222b7220 */ /* 0x000fcc0000410000 */
[----:B------:R-:W1:Y:S02]  /*2050*/  MUFU.SQRT R43, R43 ;  /* 0x0000002b002b7308 */ /* 0x000e640000002000 */
[----:B-1----:R-:W-:Y:S02]  /*2060*/  FADD.FTZ R38, R43, c[0x0][0xd7c] ;  /* 0x00035f002b267621 */ /* 0x002fe40000010000 */
[C---:B------:R-:W-:Y:S02]  /*2070*/  FMUL.FTZ R43, R6.reuse, R6 ;  /* 0x00000006062b7220 */ /* 0x040fe40000410000 */
[----:B------:R-:W-:Y:S02]  /*2080*/  FFMA.FTZ R6, R6, -c[0x0][0xd68], R6 ;  /* 0x80035a0006067a23 */ /* 0x000fe40000010006 */
[----:B------:R-:W1:Y:S01]  /*2090*/  MUFU.RCP R38, R38 ;  /* 0x0000002600267308 */ /* 0x000e620000001000 */
[----:B------:R-:W-:Y:S02]  /*20a0*/  FFMA.FTZ R43, R43, -c[0x0][0xd6c], R43 ;  /* 0x80035b002b2b7a23 */ /* 0x000fe4000001002b */
[----:B------:R-:W-:-:S04]  /*20b0*/  FFMA.FTZ R6, R45, c[0x0][0xd68], R6 ;  /* 0x00035a002d067a23 */ /* 0x000fc80000010006 */
[----:B------:R-:W-:Y:S02]  /*20c0*/  FMUL.FTZ R30, R6, R31 ;  /* 0x0000001f061e7220 */ /* 0x000fe40000410000 */
[----:B-1----:R-:W-:Y:S01]  /*20d0*/  FMUL.FTZ R41, R41, R38 ;  /* 0x0000002629297220 */ /* 0x002fe20000410000 */
[----:B------:R-:W-:-:S05]  /*20e0*/  PRMT R38, RZ, 0x5410, R40 ;  /* 0x00005410ff267816 */ /* 0x000fca0000000028 */
[----:B------:R-:W-:-:S04]  /*20f0*/  FFMA.FTZ R38, R38, c[0x0][0xd6c], R43 ;  /* 0x00035b0026267a23 */ /* 0x000fc8000001002b */
[----:B------:R-:W-:-:S06]  /*2100*/  FMUL.FTZ R40, R38, R33 ;  /* 0x0000002126287220 */ /* 0x000fcc0000410000 */
[----:B------:R-:W1:Y:S02]  /*2110*/  MUFU.SQRT R40, R40 ;  /* 0x0000002800287308 */ /* 0x000e640000002000 */
[----:B-1----:R-:W-:-:S06]  /*2120*/  FADD.FTZ R44, R40, c[0x0][0xd7c] ;  /* 0x00035f00282c7621 */ /* 0x002fcc0000010000 */
[----:B------:R-:W1:Y:S02]  /*2130*/  MUFU.RCP R43, R44 ;  /* 0x0000002c002b7308 */ /* 0x000e640000001000 */
[----:B-1----:R-:W-:Y:S02]  /*2140*/  FMUL.FTZ R43, R30, R43 ;  /* 0x0000002b1e2b7220 */ /* 0x002fe40000410000 */
[----:B------:R-:W-:Y:S02]  /*2150*/  FMUL.FTZ R30, R36, c[0x0][0xd8c] ;  /* 0x00036300241e7a20 */ /* 0x000fe40000410000 */
[----:B------:R-:W-:Y:S02]  /*2160*/  FMUL.FTZ R43, R22, R43 ;  /* 0x0000002b162b7220 */ /* 0x000fe40000410000 */
[----:B------:R-:W-:-:S03]  /*2170*/  FFMA.FTZ R7, R26, R7, R30 ;  /* 0x000000071a077223 */ /* 0x000fc6000001001e */
[----:B------:R-:W-:Y:S01]  /*2180*/  F2FP.BF16.PACK_AB R38, R43, R38 ;  /* 0x000000262b26723e */ /* 0x000fe200000010ff */
[----:B------:R-:W-:Y:S01]  /*2190*/  FMUL.FTZ R30, R7, R7 ;  /* 0x00000007071e7220 */ /* 0x000fe20000410000 */
[----:B------:R-:W-:-:S03]  /*21a0*/  PRMT R43, R4, 0x7610, R43 ;  /* 0x00007610042b7816 */ /* 0x000fc6000000002b */
[----:B------:R-:W-:Y:S02]  /*21b0*/  FFMA.FTZ R40, R30, -c[0x0][0xd6c], R30 ;  /* 0x80035b001e287a23 */ /* 0x000fe4000001001e */
[----:B------:R-:W-:Y:S01]  /*21c0*/  FFMA.FTZ R30, R7, -c[0x0][0xd68], R7 ;  /* 0x80035a00071e7a23 */ /* 0x000fe20000010007 */
[----:B------:R-:W-:Y:S01]  /*21d0*/  PRMT R7, RZ, 0x5410, R42 ;  /* 0x00005410ff077816 */ /* 0x000fe2000000002a */
[----:B------:R-:W-:-:S04]  /*21e0*/  FFMA.FTZ R40, R39, c[0x0][0xd6c], R40 ;  /* 0x00035b0027287a23 */ /* 0x000fc80000010028 */
[----:B------:R-:W-:Y:S02]  /*21f0*/  FMUL.FTZ R39, R40, R33 ;  /* 0x0000002128277220 */ /* 0x000fe40000410000 */
[----:B------:R-:W-:Y:S01]  /*2200*/  FFMA.FTZ R30, R7, c[0x0][0xd68], R30 ;  /* 0x00035a00071e7a23 */ /* 0x000fe2000001001e */
[----:B------:R-:W-:Y:S01]  /*2210*/  PRMT R7, RZ, 0x7610, R38 ;  /* 0x00007610ff077816 */ /* 0x000fe20000000026 */
[----:B------:R-:W-:Y:S01]  /*2220*/  FMUL.FTZ R33, R22, R41 ;  /* 0x0000002916217220 */ /* 0x000fe20000410000 */
[----:B------:R-:W-:Y:S01]  /*2230*/  PRMT R41, R23, 0x7610, R41 ;  /* 0x0000761017297816 */ /* 0x000fe20000000029 */
[----:B------:R-:W1:Y:S01]  /*2240*/  MUFU.SQRT R39, R39 ;  /* 0x0000002700277308 */ /* 0x000e620000002000 */
[----:B------:R-:W-:Y:S02]  /*2250*/  FMUL.FTZ R31, R30, R31 ;  /* 0x0000001f1e1f7220 */ /* 0x000fe40000410000 */
[----:B------:R-:W-:Y:S01]  /*2260*/  F2FP.BF16.PACK_AB R33, R33, R34 ;  /* 0x000000222121723e */ /* 0x000fe200000010ff */
[----:B------:R-:W-:Y:S01]  /*2270*/  FADD.FTZ R7, R32, -R7 ;  /* 0x8000000720077221 */ /* 0x000fe20000010000 */
[----:B------:R-:W-:-:S04]  /*2280*/  PRMT R32, R4, 0x7632, R32 ;  /* 0x0000763204207816 */ /* 0x000fc80000000020 */
[----:B------:R-:W-:-:S04]  /*2290*/  F2FP.BF16.PACK_AB R7, R30, R7 ;  /* 0x000000071e07723e */ /* 0x000fc800000010ff */
[C---:B------:R-:W-:Y:S02]  /*22a0*/  PRMT R34, R7.reuse, 0x7632, R34 ;  /* 0x0000763207227816 */ /* 0x040fe40000000022 */
[----:B------:R-:W-:Y:S01]  /*22b0*/  PRMT R30, R7, 0x7610, R30 ;  /* 0x00007610071e7816 */ /* 0x000fe2000000001e */
[----:B-1----:R-:W-:Y:S01]  /*22c0*/  FADD.FTZ R44, R39, c[0x0][0xd7c] ;  /* 0x00035f00272c7621 */ /* 0x002fe20000010000 */
[----:B------:R-:W-:-:S05]  /*22d0*/  PRMT R39, R38, 0x7610, R39 ;  /* 0x0000761026277816 */ /* 0x000fca0000000027 */
[----:B------:R-:W1:Y:S02]  /*22e0*/  MUFU.RCP R44, R44 ;  /* 0x0000002c002c7308 */ /* 0x000e640000001000 */
[----:B-1----:R-:W-:-:S04]  /*22f0*/  FMUL.FTZ R31, R31, R44 ;  /* 0x0000002c1f1f7220 */ /* 0x002fc80000410000 */
[----:B------:R-:W-:Y:S01]  /*2300*/  FMUL.FTZ R31, R22, R31 ;  /* 0x0000001f161f7220 */ /* 0x000fe20000410000 */
[----:B------:R-:W-:-:S04]  /*2310*/  PRMT R22, RZ, 0x7610, R33 ;  /* 0x00007610ff167816 */ /* 0x000fc80000000021 */
[----:B------:R-:W-:Y:S01]  /*2320*/  F2FP.BF16.PACK_AB R40, R31, R40 ;  /* 0x000000281f28723e */ /* 0x000fe200000010ff */
[----:B------:R-:W-:-:S03]  /*2330*/  FADD.FTZ R31, R37, -R22 ;  /* 0x80000016251f7221 */ /* 0x000fc60000010000 */
[----:B------:R-:W-:Y:S02]  /*2340*/  PRMT R37, RZ, 0x7610, R40 ;  /* 0x00007610ff257816 */ /* 0x000fe40000000028 */
[----:B------:R-:W-:-:S03]  /*2350*/  F2FP.BF16.PACK_AB R6, R6, R31 ;  /* 0x0000001f0606723e */ /* 0x000fc600000010ff */
[--C-:B------:R-:W-:Y:S01]  /*2360*/  FADD.FTZ R22, R36, -R37.reuse ;  /* 0x8000002524167221 */ /* 0x100fe20000010000 */
[----:B------:R-:W-:Y:S02]  /*2370*/  PRMT R37, R23, 0x7632, R37 ;  /* 0x0000763217257816 */ /* 0x000fe40000000025 */
[----:B------:R-:W-:Y:S02]  /*2380*/  PRMT R36, R40, 0x7610, R36 ;  /* 0x0000761028247816 */ /* 0x000fe40000000024 */
[----:B------:R-:W-:Y:S02]  /*2390*/  F2FP.BF16.PACK_AB R22, RZ, R22 ;  /* 0x00000016ff16723e */ /* 0x000fe400000010ff */
[----:B------:R-:W-:Y:S02]  /*23a0*/  PRMT R45, R6, 0x7632, R45 ;  /* 0x00007632062d7816 */ /* 0x000fe4000000002d */
[----:B------:R-:W-:Y:S02]  /*23b0*/  PRMT R31, R22, 0x7610, R31 ;  /* 0x00007610161f7816 */ /* 0x000fe4000000001f */
[----:B------:R-:W-:-:S02]  /*23c0*/  PRMT R38, R6, 0x7610, R38 ;  /* 0x0000761006267816 */ /* 0x000fc40000000026 */
.L_x_263:
[----:B0-----:R-:W-:Y:S02]  /*23d0*/  IADD3 R22, P1, R12, R35, RZ ;  /* 0x000000230c167210 */ /* 0x001fe40007f3e0ff */
[----:B------:R-:W-:-:S02]  /*23e0*/  PRMT R4, RZ, 0x5410, R43 ;  /* 0x00005410ff047816 */ /* 0x000fc4000000002b */
[----:B------:R-:W-:Y:S01]  /*23f0*/  PRMT R5, RZ, 0x5410, R38 ;  /* 0x00005410ff057816 */ /* 0x000fe20000000026 */
[----:B------:R-:W-:Y:S01]  /*2400*/  IMAD.X R23, R13, 0x1, R29, P1 ;  /* 0x000000010d177824 */ /* 0x000fe200008e061d */
[----:B------:R-:W-:Y:S02]  /*2410*/  PRMT R6, RZ, 0x5410, R30 ;  /* 0x00005410ff067816 */ /* 0x000fe4000000001e */
[----:B------:R-:W-:Y:S01]  /*2420*/  PRMT R7, RZ, 0x5410, R31 ;  /* 0x00005410ff077816 */ /* 0x000fe2000000001f */
[----:B------:R-:W-:Y:S05]  /*2430*/  @!P0 BRA `(.L_x_264) ;  /* 0x0000015000008947 */ /* 0x000fea0003800000 */
[----:B------:R-:W-:Y:S01]  /*2440*/  LOP3.LUT R38, R38, 0xffff, RZ, 0xc0, !PT ;  /* 0x0000ffff26267812 */ /* 0x000fe200078ec0ff */
[----:B------:R-:W-:Y:S01]  /*2450*/  ULDC.64 UR4, c[0x0][0x118] ;  /* 0x0000460000047ab9 */ /* 0x000fe20000000a00 */
[----:B------:R-:W-:Y:S02]  /*2460*/  LOP3.LUT R32, R32, 0xffff, RZ, 0xc0, !PT ;  /* 0x0000ffff20207812 */ /* 0x000fe400078ec0ff */
[----:B------:R-:W-:Y:S02]  /*2470*/  LOP3.LUT R35, R33, 0xffff, RZ, 0xc0, !PT ;  /* 0x0000ffff21237812 */ /* 0x000fe400078ec0ff */
[----:B------:R-:W-:Y:S01]  /*2480*/  PRMT R29, R30, 0x5410, R31 ;  /* 0x000054101e1d7816 */ /* 0x000fe2000000001f */
[----:B------:R-:W-:Y:S01]  /*2490*/  IMAD.WIDE.U32 R30, R38, 0x10000, RZ ;  /* 0x00010000261e7825 */ /* 0x000fe200078e00ff */
[----:B------:R-:W-:-:S02]  /*24a0*/  PRMT R45, R45, 0x5410, R34 ;  /* 0x000054102d2d7816 */ /* 0x000fc40000000022 */
[----:B------:R-:W-:Y:S01]  /*24b0*/  PRMT R39, R39, 0x5410, R36 ;  /* 0x0000541027277816 */ /* 0x000fe20000000024 */
[----:B------:R-:W-:Y:S01]  /*24c0*/  IMAD.WIDE.U32 R32, R32, 0x10000, RZ ;  /* 0x0001000020207825 */ /* 0x000fe200078e00ff */
[----:B------:R-:W-:Y:S02]  /*24d0*/  LOP3.LUT R31, R29, R31, RZ, 0xfc, !PT ;  /* 0x0000001f1d1f7212 */ /* 0x000fe400078efcff */
[----:B------:R-:W-:Y:S01]  /*24e0*/  LOP3.LUT R30, R30, 0xffff, R43, 0xf8, !PT ;  /* 0x0000ffff1e1e7812 */ /* 0x000fe200078ef82b */
        /* <DEDUP_REMOVED lines=10> */
.L_x_264:
        /* <DEDUP_REMOVED lines=24> */
.L_x_265:
[----:B0-----:R-:W-:-:S04]  /*2710*/  IMAD.MOV.U32 R3, RZ, RZ, c[0x0][0x0] ;  /* 0x00000000ff037624 */ /* 0x001fc800078e00ff */
[----:B------:R-:W-:-:S05]  /*2720*/  IMAD R28, R3, 0x4, R28 ;  /* 0x00000004031c7824 */ /* 0x000fca00078e021c */
[----:B------:R-:W-:-:S13]  /*2730*/  ISETP.GE.AND P1, PT, R28, R27, PT ;  /* 0x0000001b1c00720c */ /* 0x000fda0003f26270 */
[----:B------:R-:W-:Y:S01]  /*2740*/  @P1 CALL.REL.NOINC `(.L_x_266) ;  /* 0x0000001000001944 */ /* 0x000fe20003c00000 */
[----:B------:R-:W-:Y:S05]  /*2750*/  BRA `(.L_x_267) ;  /* 0xffffeb6000007947 */ /* 0x000fea000383ffff */
.L_x_266:
[----:B------:R-:W-:Y:S05]  /*2760*/  EXIT ;  /* 0x000000000000794d */ /* 0x000fea0003800000 */
        .type           $_Z25multi_tensor_apply_kernelI18TensorListMetadataILi5EE25DistAdamCapturableFunctorIN3c108BFloat16EffEJPfffPiifS6_10adamMode_tfEEvlPViT_T0_DpT1_$__internal_accurate_pow,@function
        .size           $_Z25multi_tensor_apply_kernelI18TensorListMetadataILi5EE25DistAdamCapturableFunctorIN3c108BFloat16EffEJPfffPiifS6_10adamMode_tfEEvlPViT_T0_DpT1_$__internal_accurate_pow,(.L_x_947 - $_Z25multi_tensor_apply_kernelI18TensorListMetadataILi5EE25DistAdamCapturableFunctorIN3c108BFloat16EffEJPfffPiifS6_10adamMode_tfEEvlPViT_T0_DpT1_$__internal_accurate_pow)
$_Z25multi_tensor_apply_kernelI18TensorListMetadataILi5EE25DistAdamCapturableFunctorIN3c108BFloat16EffEJPfffPiifS6_10adamMode_tfEEvlPViT_T0_DpT1_$__internal_accurate_pow:
        /* <DEDUP_REMOVED lines=127> */
.L_x_268:
[----:B-1----:R-:W-:Y:S01]  /*2f60*/  DSETP.NEU.AND P1, PT, |R16|, +INF , PT ;  /* 0x7ff000001000742a */ /* 0x002fe20003f2d200 */
[----:B------:R-:W-:-:S03]  /*2f70*/  IMAD.MOV.U32 R7, RZ, RZ, 0x0 ;  /* 0x00000000ff077424 */ /* 0x000fc600078e00ff */
[----:B------:R-:W1:-:S06]  /*2f80*/  DADD R8, R8, -R14 ;  /* 0x0000000008087229 */ /* 0x000e4c000000080e */
[----:B-1----:R-:W1:-:S06]  /*2f90*/  DADD R8, R10, R8 ;  /* 0x000000000a087229 */ /* 0x002e4c0000000008 */
[----:B-1----:R1:W2:Y:S01]  /*2fa0*/  @P1 DFMA R16, R8, R16, R16 ;  /* 0x000000100810122b */ /* 0x0022a20000000010 */
[----:B------:R-:W-:Y:S10]  /*2fb0*/  RET.REL.NODEC R6 `(_Z25multi_tensor_apply_kernelI18TensorListMetadataILi5EE25DistAdamCapturableFunctorIN3c108BFloat16EffEJPfffPiifS6_10adamMode_tfEEvlPViT_T0_DpT1_) ;  /* 0xffffd04006007950 */ /* 0x000ff40003c3ffff */
.L_x_269:
        /* <DEDUP_REMOVED lines=12> */
.L_x_947:


//--------------------- .text._Z25multi_tensor_apply_kernelI18TensorListMetadataILi5EE25DistAdamCapturableFunctorIN3c104HalfENS3_8BFloat16ES5_EJPfffPiifS7_10adamMode_tfEEvlPViT_T0_DpT1_ --------------------------
	.section	.text._Z25multi_tensor_apply_kernelI18TensorListMetadataILi5EE25DistAdamCapturableFunctorIN3c104HalfENS3_8BFloat16ES5_EJPfffPiifS7_10adamMode_tfEEvlPViT_T0_DpT1_,"ax",@progbits
	.sectioninfo	@"SHI_REGISTERS=48"
	.align	128
        .global         _Z25multi_tensor_apply_kernelI18TensorListMetadataILi5EE25DistAdamCapturableFunctorIN3c104HalfENS3_8BFloat16ES5_EJPfffPiifS7_10adamMode_tfEEvlPViT_T0_DpT1_
        .type           _Z25multi_tensor_apply_kernelI18TensorListMetadataILi5EE25DistAdamCapturableFunctorIN3c104HalfENS3_8BFloat16ES5_EJPfffPiifS7_10adamMode_tfEEvlPViT_T0_DpT1_,@function
        .size           _Z25multi_tensor_apply_kernelI18TensorListMetadataILi5EE25DistAdamCapturableFunctorIN3c104HalfENS3_8BFloat16ES5_EJPfffPiifS7_10adamMode_tfEEvlPViT_T0_DpT1_,(.L_x_948 - _Z25multi_tensor_apply_kernelI18TensorListMetadataILi5EE25DistAdamCapturableFunctorIN3c104HalfENS3_8BFloat16ES5_EJPfffPiifS7_10adamMode_tfEEvlPViT_T0_DpT1_)
        .other          _Z25multi_tensor_apply_kernelI18TensorListMetadataILi5EE25DistAdamCapturableFunctorIN3c104HalfENS3_8BFloat16ES5_EJPfffPiifS7_10adamMode_tfEEvlPViT_T0_DpT1_,@"STO_CUDA_ENTRY STV_DEFAULT"
_Z25multi_tensor_apply_kernelI18TensorListMetadataILi5EE25DistAdamCapturableFunctorIN3c104HalfENS3_8BFloat16ES5_EJPfffPiifS7_10adamMode_tfEEvlPViT_T0_DpT1_:
.text._Z25multi_tensor_apply_kernelI18TensorListMetadataILi5EE25DistAdamCapturableFunctorIN3c104HalfENS3_8BFloat16ES5_EJPfffPiifS7_10adamMode_tfEEvlPViT_T0_DpT1_:
        /* <DEDUP_REMOVED lines=23> */
.L_x_270:
        /* <DEDUP_REMOVED lines=22> */
.L_x_271:
        /* <DEDUP_REMOVED lines=22> */
.L_x_272:
        /* <DEDUP_REMOVED lines=22> */
.L_x_273:
        /* <DEDUP_REMOVED lines=32> */
[----:B------:R-:W-:Y:S05]  /*0790*/  CALL.REL.NOINC `($_Z25multi_tensor_apply_kernelI18TensorListMetadataILi5EE25DistAdamCapturableFunctorIN3c104HalfENS3_8BFloat16ES5_EJPfffPiifS7_10adamMode_tfEEvlPViT_T0_DpT1_$__internal_accurate_pow) ;  /* 0x0000204000007944 */ /* 0x000fea0003c00000 */
        /* <DEDUP_REMOVED lines=22> */
.L_x_275:
[----:B------:R-:W-:Y:S01]  /*0900*/  ISETP.GE.AND P2, PT, R5, RZ, PT ;  /* 0x000000ff0500720c */ /* 0x000fe20003f46270 */
[----:B------:R-:W2:Y:S01]  /*0910*/  DSETP.NEU.AND P1, PT, |R4|, 0.5, !P0 ;  /* 0x3fe000000400742a */ /* 0x000ea2000472d200 */
[----:B------:R-:W-:-:S05]  /*0920*/  IMAD.MOV.U32 R2, RZ, RZ, RZ ;  /* 0x000000ffff027224 */ /* 0x000fca00078e00ff */
[----:B-12---:R-:W-:-:S06]  /*0930*/  SEL R3, R9, RZ, P1 ;  /* 0x000000ff09037207 */ /* 0x006fcc0000800000 */
[----:B------:R-:W-:Y:S02]  /*0940*/  @!P2 LOP3.LUT R3, R3, 0x7ff00000, RZ, 0xfc, !PT ;  /* 0x7ff000000303a812 */ /* 0x000fe400078efcff */
.L_x_276:
        /* <DEDUP_REMOVED lines=17> */
.L_x_279:
        /* <DEDUP_REMOVED lines=10> */
.L_x_278:
[----:B------:R1:W2:-:S04]  /*0b00*/  DADD R2, R4, R8 ;  /* 0x0000000004027229 */ /* 0x0002880000000008 */
.L_x_277:
        /* <DEDUP_REMOVED lines=8> */
[----:B--2---:R-:W-:Y:S05]  /*0b90*/  CALL.REL.NOINC `($_Z25multi_tensor_apply_kernelI18TensorListMetadataILi5EE25DistAdamCapturableFunctorIN3c104HalfENS3_8BFloat16ES5_EJPfffPiifS7_10adamMode_tfEEvlPViT_T0_DpT1_$__internal_accurate_pow) ;  /* 0x00001c4000007944 */ /* 0x004fea0003c00000 */
        /* <DEDUP_REMOVED lines=19> */
.L_x_280:
[----:B------:R-:W-:Y:S01]  /*0cd0*/  ISETP.GE.AND P1, PT, R5, RZ, PT ;  /* 0x000000ff0500720c */ /* 0x000fe20003f26270 */
[----:B------:R-:W3:Y:S01]  /*0ce0*/  DSETP.NEU.AND P0, PT, |R4|, 0.5, !P0 ;  /* 0x3fe000000400742a */ /* 0x000ee2000470d200 */
[----:B------:R-:W-:-:S05]  /*0cf0*/  IMAD.MOV.U32 R6, RZ, RZ, RZ ;  /* 0x000000ffff067224 */ /* 0x000fca00078e00ff */
[----:B--23--:R-:W-:Y:S02]  /*0d00*/  SEL R7, R11, RZ, P0 ;  /* 0x000000ff0b077207 */ /* 0x00cfe40000000000 */
[----:B------:R-:W-:-:S04]  /*0d10*/  SEL R24, RZ, 0x1, !P0 ;  /* 0x00000001ff187807 */ /* 0x000fc80004000000 */
[----:B------:R-:W-:Y:S02]  /*0d20*/  @!P1 LOP3.LUT R7, R7, 0x7ff00000, RZ, 0xfc, !PT ;  /* 0x7ff0000007079812 */ /* 0x000fe400078efcff */
.L_x_281:
        /* <DEDUP_REMOVED lines=17> */
.L_x_284:
        /* <DEDUP_REMOVED lines=11> */
.L_x_283:
[----:B------:R1:W2:-:S06]  /*0ef0*/  DADD R6, R4, R10 ;  /* 0x0000000004067229 */ /* 0x00028c000000000a */
.L_x_282:
        /* <DEDUP_REMOVED lines=14> */
.L_x_274:
        /* <DEDUP_REMOVED lines=42> */
.L_x_285:
[----:B----4-:R-:W-:Y:S05]  /*1280*/  @P2 EXIT ;  /* 0x000000000000294d */ /* 0x010fea0003800000 */
[----:B-1----:R-:W-:-:S04]  /*1290*/  PRMT R2, R3, 0x9910, RZ ;  /* 0x0000991003027816 */ /* 0x002fc800000000ff */
[----:B------:R-:W-:Y:S02]  /*12a0*/  ISETP.NE.AND P0, PT, R2, RZ, PT ;  /* 0x000000ff0200720c */ /* 0x000fe40003f05270 */
.L_x_292:
        /* <DEDUP_REMOVED lines=67> */
.L_x_286:
        /* <DEDUP_REMOVED lines=8> */
[----:B0-----:R-:W-:Y:S01]  /*1760*/  FMUL.FTZ R19, R43, R43 ;  /* 0x0000002b2b137220 */ /* 0x001fe20000410000 */
[----:B------:R-:W-:Y:S01]  /*1770*/  HADD2.F32 R22, -RZ, R22.H0_H0 ;  /* 0x20000016ff167230 */ /* 0x000fe20000004100 */
[----:B------:R-:W0:Y:S01]  /*1780*/  MUFU.RCP R24, R32 ;  /* 0x0000002000187308 */ /* 0x000e220000001000 */
[----:B------:R-:W-:Y:S01]  /*1790*/  HADD2.F32 R20, -RZ, R20.H0_H0 ;  /* 0x20000014ff147230 */ /* 0x000fe20000004100 */
[----:B------:R-:W-:Y:S01]  /*17a0*/  FFMA.FTZ R19, R19, -c[0x0][0xd6c], R19 ;  /* 0x80035b0013137a23 */ /* 0x000fe20000010013 */
[----:B------:R-:W-:Y:S01]  /*17b0*/  PRMT R41, RZ, 0x5410, R41 ;  /* 0x00005410ff297816 */ /* 0x000fe20000000029 */
[----:B------:R-:W-:Y:S01]  /*17c0*/  FFMA.FTZ R43, R43, -c[0x0][0xd68], R43 ;  /* 0x80035a002b2b7a23 */ /* 0x000fe2000001002b */
[----:B------:R-:W-:Y:S01]  /*17d0*/  HADD2.F32 R39, -RZ, R39.H0_H0 ;  /* 0x20000027ff277230 */ /* 0x000fe20000004100 */
[----:B------:R-:W-:Y:S01]  /*17e0*/  FFMA.FTZ R22, R22, c[0x0][0xd6c], R19 ;  /* 0x00035b0016167a23 */ /* 0x000fe20000010013 */
[----:B------:R-:W-:Y:S01]  /*17f0*/  HADD2.F32 R37, -RZ, R37.H0_H0 ;  /* 0x20000025ff257230 */ /* 0x000fe20000004100 */
[----:B------:R-:W1:Y:S01]  /*1800*/  MUFU.RCP R19, R30 ;  /* 0x0000001e00137308 */ /* 0x000e620000001000 */
[----:B------:R-:W-:Y:S01]  /*1810*/  FFMA.FTZ R43, R20, c[0x0][0xd68], R43 ;  /* 0x00035a00142b7a23 */ /* 0x000fe2000001002b */
[----:B------:R-:W-:Y:S01]  /*1820*/  HADD2.F32 R23, -RZ, R23.H0_H0 ;  /* 0x20000017ff177230 */ /* 0x000fe20000004100 */
[----:B------:R-:W-:Y:S01]  /*1830*/  FMUL.FTZ R41, R28, R41 ;  /* 0x000000291c297220 */ /* 0x000fe20000410000 */
[----:B------:R-:W-:-:S02]  /*1840*/  HADD2.F32 R21, -RZ, R21.H0_H0 ;  /* 0x20000015ff157230 */ /* 0x000fc40000004100 */
[C---:B------:R-:W-:Y:S01]  /*1850*/  F2FP.PACK_AB R20, R22.reuse, R43 ;  /* 0x0000002b1614723e */ /* 0x040fe200000000ff */
[----:B------:R-:W-:Y:S01]  /*1860*/  HADD2.F32 R40, -RZ, R40.H0_H0 ;  /* 0x20000028ff287230 */ /* 0x000fe20000004100 */
[----:B0-----:R-:W-:Y:S01]  /*1870*/  FMUL.FTZ R43, R43, R24 ;  /* 0x000000182b2b7220 */ /* 0x001fe20000410000 */
[----:B------:R-:W-:Y:S02]  /*1880*/  HADD2.F32 R34, -RZ, R34.H0_H0 ;  /* 0x20000022ff227230 */ /* 0x000fe40000004100 */
[----:B------:R-:W-:Y:S01]  /*1890*/  HADD2.F32 R36, -RZ, R36.H0_H0 ;  /* 0x20000024ff247230 */ /* 0x000fe20000004100 */
[----:B-1----:R-:W-:Y:S01]  /*18a0*/  FMUL.FTZ R44, R22, R19 ;  /* 0x00000013162c7220 */ /* 0x002fe20000410000 */
[----:B------:R-:W-:Y:S01]  /*18b0*/  HADD2.F32 R22, -RZ, R26.H0_H0 ;  /* 0x2000001aff167230 */ /* 0x000fe20000004100 */
[----:B------:R-:W-:-:S04]  /*18c0*/  FMUL.FTZ R26, R41, R41 ;  /* 0x00000029291a7220 */ /* 0x000fc80000410000 */
[----:B------:R-:W0:Y:S01]  /*18d0*/  MUFU.SQRT R44, R44 ;  /* 0x0000002c002c7308 */ /* 0x000e220000002000 */
[----:B------:R-:W-:-:S04]  /*18e0*/  FFMA.FTZ R26, R26, -c[0x0][0xd6c], R26 ;  /* 0x80035b001a1a7a23 */ /* 0x000fc8000001001a */
[----:B------:R-:W-:Y:S02]  /*18f0*/  FFMA.FTZ R26, R39, c[0x0][0xd6c], R26 ;  /* 0x00035b00271a7a23 */ /* 0x000fe4000001001a */
[----:B0-----:R-:W-:Y:S02]  /*1900*/  FADD.FTZ R45, R44, c[0x0][0xd7c] ;  /* 0x00035f002c2d7621 */ /* 0x001fe40000010000 */
[----:B------:R-:W-:-:S04]  /*1910*/  FFMA.FTZ R44, R41, -c[0x0][0xd68], R41 ;  /* 0x80035a00292c7a23 */ /* 0x000fc80000010029 */
[----:B------:R-:W0:Y:S01]  /*1920*/  MUFU.RCP R45, R45 ;  /* 0x0000002d002d7308 */ /* 0x000e220000001000 */
[----:B------:R-:W-:Y:S01]  /*1930*/  FFMA.FTZ R41, R37, c[0x0][0xd68], R44 ;  /* 0x00035a0025297a23 */ /* 0x000fe2000001002c */
[----:B------:R-:W-:-:S03]  /*1940*/  PRMT R37, RZ, 0x5410, R25 ;  /* 0x00005410ff257816 */ /* 0x000fc60000000019 */
[----:B------:R-:W-:Y:S02]  /*1950*/  FMUL.FTZ R44, R41, R24 ;  /* 0x00000018292c7220 */ /* 0x000fe40000410000 */
[----:B------:R-:W-:Y:S02]  /*1960*/  FMUL.FTZ R37, R28, R37 ;  /* 0x000000251c257220 */ /* 0x000fe40000410000 */
[----:B0-----:R-:W-:-:S04]  /*1970*/  FMUL.FTZ R43, R43, R45 ;  /* 0x0000002d2b2b7220 */ /* 0x001fc80000410000 */
[----:B------:R-:W-:-:S04]  /*1980*/  FFMA.FTZ R43, R22, c[0x0][0xd8c], R43 ;  /* 0x00036300162b7a23 */ /* 0x000fc8000001002b */
[----:B-----5:R-:W-:-:S05]  /*1990*/  FMUL.FTZ R43, R18, R43 ;  /* 0x0000002b122b7220 */ /* 0x020fca0000410000 */
[----:B------:R-:W-:-:S05]  /*19a0*/  F2FP.PACK_AB R43, RZ, R43 ;  /* 0x0000002bff2b723e */ /* 0x000fca00000000ff */
[----:B------:R-:W-:-:S05]  /*19b0*/  HADD2.F32 R43, -RZ, R43.H0_H0 ;  /* 0x2000002bff2b7230 */ /* 0x000fca0000004100 */
[----:B------:R-:W-:Y:S02]  /*19c0*/  FADD.FTZ R22, R22, -R43 ;  /* 0x8000002b16167221 */ /* 0x000fe40000010000 */
[----:B------:R-:W-:-:S03]  /*19d0*/  FMUL.FTZ R43, R26, R19 ;  /* 0x000000131a2b7220 */ /* 0x000fc60000410000 */
[----:B------:R-:W-:-:S03]  /*19e0*/  F2FP.PACK_AB R22, R41, R22 ;  /* 0x000000162916723e */ /* 0x000fc600000000ff */
[----:B------:R-:W0:Y:S01]  /*19f0*/  MUFU.SQRT R43, R43 ;  /* 0x0000002b002b7308 */ /* 0x000e220000002000 */
[----:B------:R-:W-:Y:S01]  /*1a00*/  PRMT R41, R22, 0x7610, R41 ;  /* 0x0000761016297816 */ /* 0x000fe20000000029 */
[----:B0-----:R-:W-:-:S06]  /*1a10*/  FADD.FTZ R39, R43, c[0x0][0xd7c] ;  /* 0x00035f002b277621 */ /* 0x001fcc0000010000 */
[----:B------:R-:W0:Y:S02]  /*1a20*/  MUFU.RCP R39, R39 ;  /* 0x0000002700277308 */ /* 0x000e240000001000 */
[----:B0-----:R-:W-:Y:S02]  /*1a30*/  FMUL.FTZ R25, R44, R39 ;  /* 0x000000272c197220 */ /* 0x001fe40000410000 */
[C---:B------:R-:W-:Y:S02]  /*1a40*/  FMUL.FTZ R44, R37.reuse, R37 ;  /* 0x00000025252c7220 */ /* 0x040fe40000410000 */
[----:B------:R-:W-:Y:S02]  /*1a50*/  FFMA.FTZ R37, R37, -c[0x0][0xd68], R37 ;  /* 0x80035a0025257a23 */ /* 0x000fe40000010025 */
[----:B------:R-:W-:Y:S02]  /*1a60*/  FFMA.FTZ R44, R44, -c[0x0][0xd6c], R44 ;  /* 0x80035b002c2c7a23 */ /* 0x000fe4000001002c */
[----:B------:R-:W-:Y:S01]  /*1a70*/  FFMA.FTZ R21, R21, c[0x0][0xd68], R37 ;  /* 0x00035a0015157a23 */ /* 0x000fe20000010025 */
[----:B------:R-:W-:Y:S01]  /*1a80*/  PRMT R37, RZ, 0x5410, R42 ;  /* 0x00005410ff257816 */ /* 0x000fe2000000002a */
[----:B------:R-:W-:-:S02]  /*1a90*/  FFMA.FTZ R44, R23, c[0x0][0xd6c], R44 ;  /* 0x00035b00172c7a23 */ /* 0x000fc4000001002c */
[----:B------:R-:W-:Y:S02]  /*1aa0*/  FMUL.FTZ R42, R21, R24 ;  /* 0x00000018152a7220 */ /* 0x000fe40000410000 */
[----:B------:R-:W-:Y:S02]  /*1ab0*/  FMUL.FTZ R39, R44, R19 ;  /* 0x000000132c277220 */ /* 0x000fe40000410000 */
[----:B------:R-:W-:Y:S02]  /*1ac0*/  FMUL.FTZ R37, R28, R37 ;  /* 0x000000251c257220 */ /* 0x000fe40000410000 */
[----:B------:R-:W-:Y:S02]  /*1ad0*/  FFMA.FTZ R25, R34, c[0x0][0xd8c], R25 ;  /* 0x0003630022197a23 */ /* 0x000fe40000010019 */
[----:B------:R-:W0:Y:S02]  /*1ae0*/  MUFU.SQRT R39, R39 ;  /* 0x0000002700277308 */ /* 0x000e240000002000 */
[----:B0-----:R-:W-:-:S06]  /*1af0*/  FADD.FTZ R43, R39, c[0x0][0xd7c] ;  /* 0x00035f00272b7621 */ /* 0x001fcc0000010000 */
[----:B------:R-:W0:Y:S02]  /*1b00*/  MUFU.RCP R23, R43 ;  /* 0x0000002b00177308 */ /* 0x000e240000001000 */
[----:B0-----:R-:W-:Y:S02]  /*1b10*/  FMUL.FTZ R23, R42, R23 ;  /* 0x000000172a177220 */ /* 0x001fe40000410000 */
[----:B------:R-:W-:-:S04]  /*1b20*/  FMUL.FTZ R42, R37, R37 ;  /* 0x00000025252a7220 */ /* 0x000fc80000410000 */
[----:B------:R-:W-:-:S04]  /*1b30*/  FFMA.FTZ R39, R42, -c[0x0][0xd6c], R42 ;  /* 0x80035b002a277a23 */ /* 0x000fc8000001002a */
[----:B------:R-:W-:-:S04]  /*1b40*/  FFMA.FTZ R40, R40, c[0x0][0xd6c], R39 ;  /* 0x00035b0028287a23 */ /* 0x000fc80000010027 */
[----:B------:R-:W-:Y:S01]  /*1b50*/  FMUL.FTZ R39, R40, R19 ;  /* 0x0000001328277220 */ /* 0x000fe20000410000 */
[----:B------:R-:W-:Y:S01]  /*1b60*/  HADD2.F32 R19, -RZ, R38.H0_H0 ;  /* 0x20000026ff137230 */ /* 0x000fe20000004100 */
[----:B------:R-:W-:-:S04]  /*1b70*/  FFMA.FTZ R38, R37, -c[0x0][0xd68], R37 ;  /* 0x80035a0025267a23 */ /* 0x000fc80000010025 */
[----:B------:R-:W0:Y:S01]  /*1b80*/  MUFU.SQRT R39, R39 ;  /* 0x0000002700277308 */ /* 0x000e220000002000 */
[----:B------:R-:W-:-:S04]  /*1b90*/  FFMA.FTZ R19, R19, c[0x0][0xd68], R38 ;  /* 0x00035a0013137a23 */ /* 0x000fc80000010026 */
[----:B------:R-:W-:Y:S02]  /*1ba0*/  FMUL.FTZ R24, R19, R24 ;  /* 0x0000001813187220 */ /* 0x000fe40000410000 */
[----:B0-----:R-:W-:-:S04]  /*1bb0*/  FADD.FTZ R42, R39, c[0x0][0xd7c] ;  /* 0x00035f00272a7621 */ /* 0x001fc80000010000 */
[----:B------:R-:W0:Y:S02]  /*1bc0*/  MUFU.RCP R43, R42 ;  /* 0x0000002a002b7308 */ /* 0x000e240000001000 */
[----:B0-----:R-:W-:Y:S01]  /*1bd0*/  FMUL.FTZ R37, R24, R43 ;  /* 0x0000002b18257220 */ /* 0x001fe20000410000 */
[----:B------:R-:W-:-:S03]  /*1be0*/  HADD2.F32 R24, -RZ, R27.H0_H0 ;  /* 0x2000001bff187230 */ /* 0x000fc60000004100 */
[----:B------:R-:W-:Y:S02]  /*1bf0*/  FFMA.FTZ R37, R36, c[0x0][0xd8c], R37 ;  /* 0x0003630024257a23 */ /* 0x000fe40000010025 */
[----:B------:R-:W-:Y:S02]  /*1c00*/  FFMA.FTZ R27, R24, c[0x0][0xd8c], R23 ;  /* 0x00036300181b7a23 */ /* 0x000fe40000010017 */
[C---:B------:R-:W-:Y:S02]  /*1c10*/  FMUL.FTZ R23, R18.reuse, R25 ;  /* 0x0000001912177220 */ /* 0x040fe40000410000 */
[C---:B------:R-:W-:Y:S02]  /*1c20*/  FMUL.FTZ R27, R18.reuse, R27 ;  /* 0x0000001b121b7220 */ /* 0x040fe40000410000 */
[----:B------:R-:W-:Y:S01]  /*1c30*/  FMUL.FTZ R37, R18, R37 ;  /* 0x0000002512257220 */ /* 0x000fe20000410000 */
[----:B------:R-:W-:Y:S02]  /*1c40*/  F2FP.PACK_AB R23, R23, R26 ;  /* 0x0000001a1717723e */ /* 0x000fe400000000ff */
[----:B------:R-:W-:-:S02]  /*1c50*/  F2FP.PACK_AB R27, R27, R44 ;  /* 0x0000002c1b1b723e */ /* 0x000fc400000000ff */
[----:B------:R-:W-:Y:S01]  /*1c60*/  F2FP.PACK_AB R40, R37, R40 ;  /* 0x000000282528723e */ /* 0x000fe200000000ff */
[----:B------:R-:W-:Y:S02]  /*1c70*/  HADD2.F32 R25, -RZ, R23.H1_H1 ;  /* 0x30000017ff197230 */ /* 0x000fe40000004100 */
[----:B------:R-:W-:Y:S01]  /*1c80*/  HADD2.F32 R37, -RZ, R27.H1_H1 ;  /* 0x3000001bff257230 */ /* 0x000fe20000004100 */
[----:B------:R-:W-:Y:S01]  /*1c90*/  PRMT R45, R40, 0x7610, R45 ;  /* 0x00007610282d7816 */ /* 0x000fe2000000002d */
[----:B------:R-:W-:Y:S01]  /*1ca0*/  HADD2.F32 R39, -RZ, R40.H1_H1 ;  /* 0x30000028ff277230 */ /* 0x000fe20000004100 */
[--C-:B------:R-:W-:Y:S01]  /*1cb0*/  FADD.FTZ R34, R34, -R25.reuse ;  /* 0x8000001922227221 */ /* 0x100fe20000010000 */
[----:B------:R-:W-:Y:S01]  /*1cc0*/  PRMT R25, R22, 0x7632, R25 ;  /* 0x0000763216197816 */ /* 0x000fe20000000019 */
[--C-:B------:R-:W-:Y:S01]  /*1cd0*/  FADD.FTZ R24, R24, -R37.reuse ;  /* 0x8000002518187221 */ /* 0x100fe20000010000 */
[----:B------:R-:W-:Y:S01]  /*1ce0*/  PRMT R37, R20, 0x7632, R37 ;  /* 0x0000763214257816 */ /* 0x000fe20000000025 */
[----:B------:R-:W-:Y:S01]  /*1cf0*/  FADD.FTZ R36, R36, -R39 ;  /* 0x8000002724247221 */ /* 0x000fe20000010000 */
[----:B------:R-:W-:-:S02]  /*1d00*/  F2FP.PACK_AB R34, R21, R34 ;  /* 0x000000221522723e */ /* 0x000fc400000000ff */
[----:B------:R-:W-:Y:S02]  /*1d10*/  F2FP.PACK_AB R19, R19, R24 ;  /* 0x000000181313723e */ /* 0x000fe400000000ff */
[----:B------:R-:W-:Y:S02]  /*1d20*/  PRMT R39, R20, 0x7610, R39 ;  /* 0x0000761014277816 */ /* 0x000fe40000000027 */
[----:B------:R-:W-:Y:S02]  /*1d30*/  F2FP.PACK_AB R36, RZ, R36 ;  /* 0x00000024ff24723e */ /* 0x000fe400000000ff */
[C---:B------:R-:W-:Y:S02]  /*1d40*/  PRMT R24, R34.reuse, 0x7632, R24 ;  /* 0x0000763222187816 */ /* 0x040fe40000000018 */
[----:B------:R-:W-:Y:S02]  /*1d50*/  PRMT R22, R34, 0x7610, R22 ;  /* 0x0000761022167816 */ /* 0x000fe40000000016 */
[----:B------:R-:W-:-:S02]  /*1d60*/  PRMT R26, R19, 0x7632, R26 ;  /* 0x00007632131a7816 */ /* 0x000fc4000000001a */
[----:B------:R-:W-:Y:S01]  /*1d70*/  PRMT R38, R19, 0x7610, R38 ;  /* 0x0000761013267816 */ /* 0x000fe20000000026 */
[----:B------:R-:W-:Y:S05]  /*1d80*/  BRA `(.L_x_288) ;  /* 0x0000063000007947 */ /* 0x000fea0003800000 */
.L_x_287:
[----:B------:R-:W-:Y:S01]  /*1d90*/  HADD2.F32 R26, -RZ, R26.H0_H0 ;  /* 0x2000001aff1a7230 */ /* 0x000fe20000004100 */
[----:B------:R-:W1:Y:S01]  /*1da0*/  MUFU.RCP R24, R32 ;  /* 0x0000002000187308 */ /* 0x000e620000001000 */
[----:B------:R-:W-:Y:S01]  /*1db0*/  HADD2.F32 R45, -RZ, R22.H0_H0 ;  /* 0x20000016ff2d7230 */ /* 0x000fe20000004100 */
[----:B------:R-:W-:Y:S01]  /*1dc0*/  PRMT R41, RZ, 0x5410, R41 ;  /* 0x00005410ff297816 */ /* 0x000fe20000000029 */
[----:B------:R-:W-:Y:S01]  /*1dd0*/  HADD2.F32 R20, -RZ, R20.H0_H0 ;  /* 0x20000014ff147230 */ /* 0x000fe20000004100 */
[----:B------:R-:W-:Y:S01]  /*1de0*/  FFMA.FTZ R43, R26, c[0x0][0xd8c], R43 ;  /* 0x000363001a2b7a23 */ /* 0x000fe2000001002b */
[----:B------:R-:W-:Y:S01]  /*1df0*/  HADD2.F32 R34, -RZ, R34.H0_H0 ;  /* 0x20000022ff227230 */ /* 0x000fe20000004100 */
[----:B------:R-:W-:Y:S01]  /*1e00*/  PRMT R25, RZ, 0x5410, R25 ;  /* 0x00005410ff197816 */ /* 0x000fe20000000019 */
[----:B------:R-:W-:Y:S01]  /*1e10*/  HADD2.F32 R39, -RZ, R39.H0_H0 ;  /* 0x20000027ff277230 */ /* 0x000fe20000004100 */
[C---:B0-----:R-:W-:Y:S01]  /*1e20*/  FMUL.FTZ R19, R43.reuse, R43 ;  /* 0x0000002b2b137220 */ /* 0x041fe20000410000 */
[----:B------:R-:W-:Y:S01]  /*1e30*/  HADD2.F32 R27, -RZ, R27.H0_H0 ;  /* 0x2000001bff1b7230 */ /* 0x000fe20000004100 */
[----:B------:R-:W-:Y:S01]  /*1e40*/  FFMA.FTZ R43, R43, -c[0x0][0xd68], R43 ;  /* 0x80035a002b2b7a23 */ /* 0x000fe2000001002b */
[----:B------:R-:W-:Y:S01]  /*1e50*/  HADD2.F32 R23, -RZ, R23.H0_H0 ;  /* 0x20000017ff177230 */ /* 0x000fe20000004100 */
[----:B------:R-:W-:Y:S01]  /*1e60*/  FFMA.FTZ R22, R19, -c[0x0][0xd6c], R19 ;  /* 0x80035b0013167a23 */ /* 0x000fe20000010013 */
[----:B------:R-:W-:Y:S01]  /*1e70*/  HADD2.F32 R36, -RZ, R36.H0_H0 ;  /* 0x20000024ff247230 */ /* 0x000fe20000004100 */
[----:B------:R-:W0:Y:S01]  /*1e80*/  MUFU.RCP R19, R30 ;  /* 0x0000001e00137308 */ /* 0x000e220000001000 */
[----:B------:R-:W-:Y:S01]  /*1e90*/  FFMA.FTZ R43, R20, c[0x0][0xd68], R43 ;  /* 0x00035a00142b7a23 */ /* 0x000fe2000001002b */
[----:B------:R-:W-:Y:S01]  /*1ea0*/  PRMT R42, RZ, 0x5410, R42 ;  /* 0x00005410ff2a7816 */ /* 0x000fe2000000002a */
[----:B------:R-:W-:Y:S01]  /*1eb0*/  FFMA.FTZ R22, R45, c[0x0][0xd6c], R22 ;  /* 0x00035b002d167a23 */ /* 0x000fe20000010016 */
[----:B------:R-:W-:-:S04]  /*1ec0*/  HADD2.F32 R38, -RZ, R38.H0_H0 ;  /* 0x20000026ff267230 */ /* 0x000fc80000004100 */
[C---:B------:R-:W-:Y:S01]  /*1ed0*/  F2FP.PACK_AB R20, R22.reuse, R43 ;  /* 0x0000002b1614723e */ /* 0x040fe200000000ff */
[----:B-1----:R-:W-:Y:S02]  /*1ee0*/  FMUL.FTZ R43, R43, R24 ;  /* 0x000000182b2b7220 */ /* 0x002fe40000410000 */
[----:B0-----:R-:W-:-:S06]  /*1ef0*/  FMUL.FTZ R44, R22, R19 ;  /* 0x00000013162c7220 */ /* 0x001fcc0000410000 */
[----:B------:R-:W0:Y:S02]  /*1f00*/  MUFU.SQRT R44, R44 ;  /* 0x0000002c002c7308 */ /* 0x000e240000002000 */
[----:B0-----:R-:W-:Y:S01]  /*1f10*/  FADD.FTZ R45, R44, c[0x0][0xd7c] ;  /* 0x00035f002c2d7621 */ /* 0x001fe20000010000 */
[----:B------:R-:W-:-:S05]  /*1f20*/  HADD2.F32 R44, -RZ, R37.H0_H0 ;  /* 0x20000025ff2c7230 */ /* 0x000fca0000004100 */
[----:B------:R-:W0:Y:S02]  /*1f30*/  MUFU.RCP R45, R45 ;  /* 0x0000002d002d7308 */ /* 0x000e240000001000 */
[----:B0-----:R-:W-:Y:S02]  /*1f40*/  FMUL.FTZ R43, R43, R45 ;  /* 0x0000002d2b2b7220 */ /* 0x001fe40000410000 */
[----:B------:R-:W-:Y:S02]  /*1f50*/  FMUL.FTZ R45, R27, c[0x0][0xd8c] ;  /* 0x000363001b2d7a20 */ /* 0x000fe40000410000 */
[----:B-----5:R-:W-:Y:S02]  /*1f60*/  FMUL.FTZ R43, R18, R43 ;  /* 0x0000002b122b7220 */ /* 0x020fe40000410000 */
[----:B------:R-:W-:Y:S01]  /*1f70*/  FFMA.FTZ R25, R28, R25, R45 ;  /* 0x000000191c197223 */ /* 0x000fe2000001002d */
[----:B------:R-:W-:Y:S02]  /*1f80*/  HADD2.F32 R45, -RZ, R21.H0_H0 ;  /* 0x20000015ff2d7230 */ /* 0x000fe40000004100 */
[----:B------:R-:W-:Y:S01]  /*1f90*/  F2FP.PACK_AB R43, RZ, R43 ;  /* 0x0000002bff2b723e */ /* 0x000fe200000000ff */
[----:B------:R-:W-:-:S04]  /*1fa0*/  FFMA.FTZ R21, R25, -c[0x0][0xd68], R25 ;  /* 0x80035a0019157a23 */ /* 0x000fc80000010019 */
[----:B------:R-:W-:Y:S01]  /*1fb0*/  HADD2.F32 R43, -RZ, R43.H0_H0 ;  /* 0x2000002bff2b7230 */ /* 0x000fe20000004100 */
[----:B------:R-:W-:-:S04]  /*1fc0*/  FFMA.FTZ R21, R45, c[0x0][0xd68], R21 ;  /* 0x00035a002d157a23 */ /* 0x000fc80000010015 */
        /* <DEDUP_REMOVED lines=9> */
[----:B------:R-:W-:Y:S01]  /*2060*/  F2FP.PACK_AB R22, R41, R22 ;  /* 0x000000162916723e */ /* 0x000fe200000000ff */
[----:B------:R-:W-:-:S03]  /*2070*/  FMUL.FTZ R43, R26, R19 ;  /* 0x000000131a2b7220 */ /* 0x000fc60000410000 */
[----:B------:R-:W-:-:S03]  /*2080*/  PRMT R41, R22, 0x7610, R41 ;  /* 0x0000761016297816 */ /* 0x000fc60000000029 */
[----:B------:R-:W0:Y:S02]  /*2090*/  MUFU.SQRT R43, R43 ;  /* 0x0000002b002b7308 */ /* 0x000e240000002000 */
[----:B0-----:R-:W-:Y:S02]  /*20a0*/  FADD.FTZ R39, R43, c[0x0][0xd7c] ;  /* 0x00035f002b277621 */ /* 0x001fe40000010000 */
[----:B------:R-:W-:Y:S02]  /*20b0*/  FMUL.FTZ R43, R25, R25 ;  /* 0x00000019192b7220 */ /* 0x000fe40000410000 */
[----:B------:R-:W-:Y:S02]  /*20c0*/  FMUL.FTZ R25, R21, R24 ;  /* 0x0000001815197220 */ /* 0x000fe40000410000 */
[----:B------:R-:W0:Y:S02]  /*20d0*/  MUFU.RCP R39, R39 ;  /* 0x0000002700277308 */ /* 0x000e240000001000 */
[----:B0-----:R-:W-:-:S02]  /*20e0*/  FMUL.FTZ R37, R44, R39 ;  /* 0x000000272c257220 */ /* 0x001fc40000410000 */
[----:B------:R-:W-:Y:S02]  /*20f0*/  FFMA.FTZ R44, R43, -c[0x0][0xd6c], R43 ;  /* 0x80035b002b2c7a23 */ /* 0x000fe4000001002b */
[----:B------:R-:W-:Y:S02]  /*2100*/  FMUL.FTZ R37, R18, R37 ;  /* 0x0000002512257220 */ /* 0x000fe40000410000 */
[----:B------:R-:W-:-:S04]  /*2110*/  FFMA.FTZ R44, R23, c[0x0][0xd6c], R44 ;  /* 0x00035b00172c7a23 */ /* 0x000fc8000001002c */
[----:B------:R-:W-:-:S06]  /*2120*/  FMUL.FTZ R39, R44, R19 ;  /* 0x000000132c277220 */ /* 0x000fcc0000410000 */
[----:B------:R-:W0:Y:S02]  /*2130*/  MUFU.SQRT R39, R39 ;  /* 0x0000002700277308 */ /* 0x000e240000002000 */
[----:B0-----:R-:W-:-:S06]  /*2140*/  FADD.FTZ R43, R39, c[0x0][0xd7c] ;  /* 0x00035f00272b7621 */ /* 0x001fcc0000010000 */
[----:B------:R0:W1:Y:S02]  /*2150*/  MUFU.RCP R23, R43 ;  /* 0x0000002b00177308 */ /* 0x0000640000001000 */
[----:B0-----:R-:W-:Y:S01]  /*2160*/  HADD2.F32 R43, -RZ, R40.H0_H0 ;  /* 0x20000028ff2b7230 */ /* 0x001fe20000004100 */
[----:B-1----:R-:W-:Y:S02]  /*2170*/  FMUL.FTZ R23, R25, R23 ;  /* 0x0000001719177220 */ /* 0x002fe40000410000 */
[----:B------:R-:W-:-:S04]  /*2180*/  FMUL.FTZ R25, R36, c[0x0][0xd8c] ;  /* 0x0003630024197a20 */ /* 0x000fc80000410000 */
[----:B------:R-:W-:-:S04]  /*2190*/  FFMA.FTZ R25, R28, R42, R25 ;  /* 0x0000002a1c197223 */ /* 0x000fc80000010019 */
[----:B------:R-:W-:-:S04]  /*21a0*/  FMUL.FTZ R39, R25, R25 ;  /* 0x0000001919277220 */ /* 0x000fc80000410000 */
[----:B------:R-:W-:-:S04]  /*21b0*/  FFMA.FTZ R40, R39, -c[0x0][0xd6c], R39 ;  /* 0x80035b0027287a23 */ /* 0x000fc80000010027 */
[----:B------:R-:W-:-:S04]  /*21c0*/  FFMA.FTZ R40, R43, c[0x0][0xd6c], R40 ;  /* 0x00035b002b287a23 */ /* 0x000fc80000010028 */
[----:B------:R-:W-:Y:S02]  /*21d0*/  FMUL.FTZ R39, R40, R19 ;  /* 0x0000001328277220 */ /* 0x000fe40000410000 */
[----:B------:R-:W-:Y:S02]  /*21e0*/  FFMA.FTZ R19, R25, -c[0x0][0xd68], R25 ;  /* 0x80035a0019137a23 */ /* 0x000fe40000010019 */
[----:B------:R-:W-:Y:S01]  /*21f0*/  FMUL.FTZ R25, R18, R23 ;  /* 0x0000001712197220 */ /* 0x000fe20000410000 */
[----:B------:R-:W-:Y:S01]  /*2200*/  F2FP.PACK_AB R23, R37, R26 ;  /* 0x0000001a2517723e */ /* 0x000fe200000000ff */
[----:B------:R-:W0:Y:S01]  /*2210*/  MUFU.SQRT R39, R39 ;  /* 0x0000002700277308 */ /* 0x000e220000002000 */
[----:B------:R-:W-:Y:S02]  /*2220*/  FFMA.FTZ R19, R38, c[0x0][0xd68], R19 ;  /* 0x00035a0026137a23 */ /* 0x000fe40000010013 */
[----:B------:R-:W-:Y:S01]  /*2230*/  F2FP.PACK_AB R44, R25, R44 ;  /* 0x0000002c192c723e */ /* 0x000fe200000000ff */
[----:B------:R-:W-:Y:S01]  /*2240*/  HADD2.F32 R25, -RZ, R23.H1_H1 ;  /* 0x30000017ff197230 */ /* 0x000fe20000004100 */
[----:B------:R-:W-:-:S04]  /*2250*/  FMUL.FTZ R24, R19, R24 ;  /* 0x0000001813187220 */ /* 0x000fc80000410000 */
[--C-:B------:R-:W-:Y:S01]  /*2260*/  FADD.FTZ R34, R34, -R25.reuse ;  /* 0x8000001922227221 */ /* 0x100fe20000010000 */
[----:B------:R-:W-:-:S04]  /*2270*/  PRMT R25, R22, 0x7632, R25 ;  /* 0x0000763216197816 */ /* 0x000fc80000000019 */
[----:B------:R-:W-:Y:S01]  /*2280*/  F2FP.PACK_AB R34, R21, R34 ;  /* 0x000000221522723e */ /* 0x000fe200000000ff */
[----:B0-----:R-:W-:Y:S01]  /*2290*/  FADD.FTZ R42, R39, c[0x0][0xd7c] ;  /* 0x00035f00272a7621 */ /* 0x001fe20000010000 */
[----:B------:R-:W-:Y:S02]  /*22a0*/  PRMT R39, R20, 0x7610, R39 ;  /* 0x0000761014277816 */ /* 0x000fe40000000027 */
[----:B------:R-:W-:Y:S01]  /*22b0*/  PRMT R22, R34, 0x7610, R22 ;  /* 0x0000761022167816 */ /* 0x000fe20000000016 */
[----:B------:R-:W0:Y:S02]  /*22c0*/  MUFU.RCP R43, R42 ;  /* 0x0000002a002b7308 */ /* 0x000e240000001000 */
[----:B0-----:R-:W-:Y:S01]  /*22d0*/  FMUL.FTZ R43, R24, R43 ;  /* 0x0000002b182b7220 */ /* 0x001fe20000410000 */
[----:B------:R-:W-:-:S03]  /*22e0*/  PRMT R24, R34, 0x7632, R24 ;  /* 0x0000763222187816 */ /* 0x000fc60000000018 */
[----:B------:R-:W-:Y:S01]  /*22f0*/  FMUL.FTZ R43, R18, R43 ;  /* 0x0000002b122b7220 */ /* 0x000fe20000410000 */
[----:B------:R-:W-:-:S04]  /*2300*/  HADD2.F32 R18, -RZ, R44.H1_H1 ;  /* 0x3000002cff127230 */ /* 0x000fc80000004100 */
[----:B------:R-:W-:Y:S01]  /*2310*/  F2FP.PACK_AB R40, R43, R40 ;  /* 0x000000282b28723e */ /* 0x000fe200000000ff */
[----:B------:R-:W-:Y:S01]  /*2320*/  FADD.FTZ R18, R27, -R18 ;  /* 0x800000121b127221 */ /* 0x000fe20000010000 */
[----:B------:R-:W-:Y:S02]  /*2330*/  PRMT R27, R44, 0x7610, R27 ;  /* 0x000076102c1b7816 */ /* 0x000fe4000000001b */
[----:B------:R-:W-:Y:S01]  /*2340*/  PRMT R45, R40, 0x7610, R45 ;  /* 0x00007610282d7816 */ /* 0x000fe2000000002d */
[----:B------:R-:W-:Y:S01]  /*2350*/  HADD2.F32 R37, -RZ, R40.H1_H1 ;  /* 0x30000028ff257230 */ /* 0x000fe20000004100 */
[----:B------:R-:W-:-:S04]  /*2360*/  F2FP.PACK_AB R18, R19, R18 ;  /* 0x000000121312723e */ /* 0x000fc800000000ff */
[--C-:B------:R-:W-:Y:S01]  /*2370*/  FADD.FTZ R36, R36, -R37.reuse ;  /* 0x8000002524247221 */ /* 0x100fe20000010000 */
[----:B------:R-:W-:Y:S02]  /*2380*/  PRMT R37, R20, 0x7632, R37 ;  /* 0x0000763214257816 */ /* 0x000fe40000000025 */
[C---:B------:R-:W-:Y:S02]  /*2390*/  PRMT R26, R18.reuse, 0x7632, R26 ;  /* 0x00007632121a7816 */ /* 0x040fe4000000001a */
[----:B------:R-:W-:Y:S02]  /*23a0*/  F2FP.PACK_AB R36, RZ, R36 ;  /* 0x00000024ff24723e */ /* 0x000fe400000000ff */
[----:B------:R-:W-:Y:S02]  /*23b0*/  PRMT R38, R18, 0x7610, R38 ;  /* 0x0000761012267816 */ /* 0x000fe40000000026 */
.L_x_288:
[----:B------:R-:W-:Y:S01]  /*23c0*/  HADD2.F32 R43, -RZ, R41.H0_H0 ;  /* 0x20000029ff2b7230 */ /* 0x000fe20000004100 */
[----:B------:R-:W-:Y:S01]  /*23d0*/  IADD3 R18, P1, R8, R31, RZ ;  /* 0x0000001f08127210 */ /* 0x000fe20007f3e0ff */
[----:B------:R-:W-:Y:S02]  /*23e0*/  HADD2.F32 R34, -RZ, R22.H0_H0 ;  /* 0x20000016ff227230 */ /* 0x000fe40000004100 */
[----:B------:R-:W-:-:S02]  /*23f0*/  HADD2.F32 R21, -RZ, R38.H0_H0 ;  /* 0x20000026ff157230 */ /* 0x000fc40000004100 */
[----:B------:R-:W-:Y:S01]  /*2400*/  HADD2.F32 R20, -RZ, R36.H0_H0 ;  /* 0x20000024ff147230 */ /* 0x000fe20000004100 */
[----:B------:R-:W0:Y:S01]  /*2410*/  F2F.BF16.F32 R43, R43 ;  /* 0x0000002b002b7304 */ /* 0x000e220000202000 */
[----:B------:R-:W-:-:S07]  /*2420*/  IMAD.X R19, R9, 0x1, R29, P1 ;  /* 0x0000000109137824 */ /* 0x000fce00008e061d */
[----:B------:R-:W1:Y:S08]  /*2430*/  F2F.BF16.F32 R34, R34 ;  /* 0x0000002200227304 */ /* 0x000e700000202000 */
[----:B------:R-:W2:Y:S08]  /*2440*/  F2F.BF16.F32 R21, R21 ;  /* 0x0000001500157304 */ /* 0x000eb00000202000 */
[----:B------:R-:W3:Y:S01]  /*2450*/  F2F.BF16.F32 R20, R20 ;  /* 0x0000001400147304 */ /* 0x000ee20000202000 */
[----:B------:R-:W-:Y:S05]  /*2460*/  @!P0 BRA `(.L_x_289) ;  /* 0x0000019000008947 */ /* 0x000fea0003800000 */
[----:B01----:R-:W-:Y:S01]  /*2470*/  PRMT R29, R24, 0x5410, R26 ;  /* 0x00005410181d7816 */ /* 0x003fe2000000001a */
[----:B---3--:R-:W-:Y:S01]  /*2480*/  IMAD.U32 R20, R20, 0x10000, RZ ;  /* 0x0001000014147824 */ /* 0x008fe200078e00ff */
[----:B------:R-:W-:Y:S01]  /*2490*/  LOP3.LUT R26, R25, 0xffff, RZ, 0xc0, !PT ;  /* 0x0000ffff191a7812 */ /* 0x000fe200078ec0ff */
[----:B------:R-:W-:Y:S01]  /*24a0*/  IMAD.WIDE.U32 R24, R34, 0x10000, RZ ;  /* 0x0001000022187825 */ /* 0x000fe200078e00ff */
[----:B------:R-:W-:Y:S01]  /*24b0*/  LOP3.LUT R22, R22, 0xffff, RZ, 0xc0, !PT ;  /* 0x0000ffff16167812 */ /* 0x000fe200078ec0ff */
[----:B------:R-:W-:Y:S01]  /*24c0*/  ULDC.64 UR4, c[0x0][0x118] ;  /* 0x0000460000047ab9 */ /* 0x000fe20000000a00 */
[----:B------:R-:W-:-:S02]  /*24d0*/  PRMT R45, R27, 0x5410, R45 ;  /* 0x000054101b2d7816 */ /* 0x000fc4000000002d */
[----:B------:R-:W-:Y:S01]  /*24e0*/  LOP3.LUT R27, R23, 0xffff, RZ, 0xc0, !PT ;  /* 0x0000ffff171b7812 */ /* 0x000fe200078ec0ff */
[----:B------:R-:W-:Y:S01]  /*24f0*/  IMAD.WIDE.U32 R22, R22, 0x10000, RZ ;  /* 0x0001000016167825 */ /* 0x000fe200078e00ff */
[----:B--2---:R-:W-:Y:S02]  /*2500*/  LOP3.LUT R25, R25, R20, R21, 0xfe, !PT ;  /* 0x0000001419197212 */ /* 0x004fe400078efe15 */
[----:B------:R-:W-:Y:S01]  /*2510*/  PRMT R31, R38, 0x5410, R36 ;  /* 0x00005410261f7816 */ /* 0x000fe20000000024 */
[----:B------:R-:W-:Y:S01]  /*2520*/  IMAD.WIDE.U32 R20, R26, 0x10000, RZ ;  /* 0x000100001a147825 */ /* 0x000fe200078e00ff */
[----:B------:R-:W-:Y:S02]  /*2530*/  LOP3.LUT R22, R22, 0xffff, R41, 0xf8, !PT ;  /* 0x0000ffff16167812 */ /* 0x000fe400078ef829 */
[----:B------:R-:W-:Y:S01]  /*2540*/  LOP3.LUT R23, R31, R23, RZ, 0xfc, !PT ;  /* 0x000000171f177212 */ /* 0x000fe200078efcff */
        /* <DEDUP_REMOVED lines=11> */
.L_x_289:
        /* <DEDUP_REMOVED lines=24> */
.L_x_290:
[----:B0-----:R-:W-:-:S04]  /*2780*/  IMAD.MOV.U32 R3, RZ, RZ, c[0x0][0x0] ;  /* 0x00000000ff037624 */ /* 0x001fc800078e00ff */
[----:B------:R-:W-:-:S05]  /*2790*/  IMAD R0, R3, 0x4, R0 ;  /* 0x0000000403007824 */ /* 0x000fca00078e0200 */
[----:B------:R-:W-:-:S13]  /*27a0*/  ISETP.GE.AND P1, PT, R0, R33, PT ;  /* 0x000000210000720c */ /* 0x000fda0003f26270 */
[----:B------:R-:W-:Y:S01]  /*27b0*/  @P1 CALL.REL.NOINC `(.L_x_291) ;  /* 0x0000001000001944 */ /* 0x000fe20003c00000 */
[----:B------:R-:W-:Y:S05]  /*27c0*/  BRA `(.L_x_292) ;  /* 0xffffeae000007947 */ /* 0x000fea000383ffff */
.L_x_291:
[----:B------:R-:W-:Y:S05]  /*27d0*/  EXIT ;  /* 0x000000000000794d */ /* 0x000fea0003800000 */
        .type           $_Z25multi_tensor_apply_kernelI18TensorListMetadataILi5EE25DistAdamCapturableFunctorIN3c104HalfENS3_8BFloat16ES5_EJPfffPiifS7_10adamMode_tfEEvlPViT_T0_DpT1_$__internal_accurate_pow,@function
        .size           $_Z25multi_tensor_apply_kernelI18TensorListMetadataILi5EE25DistAdamCapturableFunctorIN3c104HalfENS3_8BFloat16ES5_EJPfffPiifS7_10adamMode_tfEEvlPViT_T0_DpT1_$__internal_accurate_pow,(.L_x_948 - $_Z25multi_tensor_apply_kernelI18TensorListMetadataILi5EE25DistAdamCapturableFunctorIN3c104HalfENS3_8BFloat16ES5_EJPfffPiifS7_10adamMode_tfEEvlPViT_T0_DpT1_$__internal_accurate_pow)
$_Z25multi_tensor_apply_kernelI18TensorListMetadataILi5EE25DistAdamCapturableFunctorIN3c104HalfENS3_8BFloat16ES5_EJPfffPiifS7_10adamMode_tfEEvlPViT_T0_DpT1_$__internal_accurate_pow:
        /* <DEDUP_REMOVED lines=127> */
.L_x_293:
[----:B-1----:R-:W-:Y:S01]  /*2fd0*/  DSETP.NEU.AND P1, PT, |R16|, +INF , PT ;  /* 0x7ff000001000742a */ /* 0x002fe20003f2d200 */
[----:B------:R-:W-:-:S03]  /*2fe0*/  IMAD.MOV.U32 R7, RZ, RZ, 0x0 ;  /* 0x00000000ff077424 */ /* 0x000fc600078e00ff */
[----:B------:R-:W1:-:S06]  /*2ff0*/  DADD R8, R8, -R14 ;  /* 0x0000000008087229 */ /* 0x000e4c000000080e */
[----:B-1----:R-:W1:-:S06]  /*3000*/  DADD R8, R10, R8 ;  /* 0x000000000a087229 */ /* 0x002e4c0000000008 */
[----:B-1----:R1:W2:Y:S01]  /*3010*/  @P1 DFMA R16, R8, R16, R16 ;  /* 0x000000100810122b */ /* 0x0022a20000000010 */
[----:B------:R-:W-:Y:S10]  /*3020*/  RET.REL.NODEC R6 `(_Z25multi_tensor_apply_kernelI18TensorListMetadataILi5EE25DistAdamCapturableFunctorIN3c104HalfENS3_8BFloat16ES5_EJPfffPiifS7_10adamMode_tfEEvlPViT_T0_DpT1_) ;  /* 0xffffcfd006007950 */ /* 0x000ff40003c3ffff */
.L_x_294:
        /* <DEDUP_REMOVED lines=13> */
.L_x_948:


//--------------------- .text._Z25multi_tensor_apply_kernelI18TensorListMetadataILi5EE25DistAdamCapturableFunctorIN3c104HalfENS3_8BFloat16ES4_EJPfffPiifS7_10adamMode_tfEEvlPViT_T0_DpT1_ --------------------------
	.section	.text._Z25multi_tensor_apply_kernelI18TensorListMetadataILi5EE25DistAdamCapturableFunctorIN3c104HalfENS3_8BFloat16ES4_EJPfffPiifS7_10adamMode_tfEEvlPViT_T0_DpT1_,"ax",@progbits
	.sectioninfo	@"SHI_REGISTERS=48"
	.align	128
        .global         _Z25multi_tensor_apply_kernelI18TensorListMetadataILi5EE25DistAdamCapturableFunctorIN3c104HalfENS3_8BFloat16ES4_EJPfffPiifS7_10adamMode_tfEEvlPViT_T0_DpT1_
        .type           _Z25multi_tensor_apply_kernelI18TensorListMetadataILi5EE25DistAdamCapturableFunctorIN3c104HalfENS3_8BFloat16ES4_EJPfffPiifS7_10adamMode_tfEEvlPViT_T0_DpT1_,@function
        .size           _Z25multi_tensor_apply_kernelI18TensorListMetadataILi5EE25DistAdamCapturableFunctorIN3c104HalfENS3_8BFloat16ES4_EJPfffPiifS7_10adamMode_tfEEvlPViT_T0_DpT1_,(.L_x_949 - _Z25multi_tensor_apply_kernelI18TensorListMetadataILi5EE25DistAdamCapturableFunctorIN3c104HalfENS3_8BFloat16ES4_EJPfffPiifS7_10adamMode_tfEEvlPViT_T0_DpT1_)
        .other          _Z25multi_tensor_apply_kernelI18TensorListMetadataILi5EE25DistAdamCapturableFunctorIN3c104HalfENS3_8BFloat16ES4_EJPfffPiifS7_10adamMode_tfEEvlPViT_T0_DpT1_,@"STO_CUDA_ENTRY STV_DEFAULT"
_Z25multi_tensor_apply_kernelI18TensorListMetadataILi5EE25DistAdamCapturableFunctorIN3c104HalfENS3_8BFloat16ES4_EJPfffPiifS7_10adamMode_tfEEvlPViT_T0_DpT1_:
.text._Z25multi_tensor_apply_kernelI18TensorListMetadataILi5EE25DistAdamCapturableFunctorIN3c104HalfENS3_8BFloat16ES4_EJPfffPiifS7_10adamMode_tfEEvlPViT_T0_DpT1_:
        /* <DEDUP_REMOVED lines=23> */
.L_x_295:
        /* <DEDUP_REMOVED lines=22> */
.L_x_296:
        /* <DEDUP_REMOVED lines=22> */
.L_x_297:
        /* <DEDUP_REMOVED lines=22> */
.L_x_298:
        /* <DEDUP_REMOVED lines=32> */
[----:B------:R-:W-:Y:S05]  /*0790*/  CALL.REL.NOINC `($_Z25multi_tensor_apply_kernelI18TensorListMetadataILi5EE25DistAdamCapturableFunctorIN3c104HalfENS3_8BFloat16ES4_EJPfffPiifS7_10adamMode_tfEEvlPViT_T0_DpT1_$__internal_accurate_pow) ;  /* 0x00001f8000007944 */ /* 0x000fea0003c00000 */
        /* <DEDUP_REMOVED lines=22> */
.L_x_300:
[----:B------:R-:W-:Y:S01]  /*0900*/  ISETP.GE.AND P2, PT, R5, RZ, PT ;  /* 0x000000ff0500720c */ /* 0x000fe20003f46270 */
[----:B------:R-:W2:Y:S01]  /*0910*/  DSETP.NEU.AND P1, PT, |R4|, 0.5, !P0 ;  /* 0x3fe000000400742a */ /* 0x000ea2000472d200 */
[----:B------:R-:W-:-:S05]  /*0920*/  IMAD.MOV.U32 R2, RZ, RZ, RZ ;  /* 0x000000ffff027224 */ /* 0x000fca00078e00ff */
[----:B-12---:R-:W-:-:S06]  /*0930*/  SEL R3, R9, RZ, P1 ;  /* 0x000000ff09037207 */ /* 0x006fcc0000800000 */
[----:B------:R-:W-:Y:S02]  /*0940*/  @!P2 LOP3.LUT R3, R3, 0x7ff00000, RZ, 0xfc, !PT ;  /* 0x7ff000000303a812 */ /* 0x000fe400078efcff */
.L_x_301:
        /* <DEDUP_REMOVED lines=17> */
.L_x_304:
        /* <DEDUP_REMOVED lines=10> */
.L_x_303:
[----:B------:R1:W2:-:S04]  /*0b00*/  DADD R2, R4, R8 ;  /* 0x0000000004027229 */ /* 0x0002880000000008 */
.L_x_302:
        /* <DEDUP_REMOVED lines=8> */
[----:B--2---:R-:W-:Y:S05]  /*0b90*/  CALL.REL.NOINC `($_Z25multi_tensor_apply_kernelI18TensorListMetadataILi5EE25DistAdamCapturableFunctorIN3c104HalfENS3_8BFloat16ES4_EJPfffPiifS7_10adamMode_tfEEvlPViT_T0_DpT1_$__internal_accurate_pow) ;  /* 0x00001b8000007944 */ /* 0x004fea0003c00000 */
        /* <DEDUP_REMOVED lines=19> */
.L_x_305:
[----:B------:R-:W-:Y:S01]  /*0cd0*/  ISETP.GE.AND P1, PT, R5, RZ, PT ;  /* 0x000000ff0500720c */ /* 0x000fe20003f26270 */
[----:B------:R-:W3:Y:S01]  /*0ce0*/  DSETP.NEU.AND P0, PT, |R4|, 0.5, !P0 ;  /* 0x3fe000000400742a */ /* 0x000ee2000470d200 */
[----:B------:R-:W-:-:S05]  /*0cf0*/  IMAD.MOV.U32 R6, RZ, RZ, RZ ;  /* 0x000000ffff067224 */ /* 0x000fca00078e00ff */
[----:B--23--:R-:W-:Y:S02]  /*0d00*/  SEL R7, R11, RZ, P0 ;  /* 0x000000ff0b077207 */ /* 0x00cfe40000000000 */
[----:B------:R-:W-:-:S04]  /*0d10*/  SEL R24, RZ, 0x1, !P0 ;  /* 0x00000001ff187807 */ /* 0x000fc80004000000 */
[----:B------:R-:W-:Y:S02]  /*0d20*/  @!P1 LOP3.LUT R7, R7, 0x7ff00000, RZ, 0xfc, !PT ;  /* 0x7ff0000007079812 */ /* 0x000fe400078efcff */
.L_x_306:
        /* <DEDUP_REMOVED lines=17> */
.L_x_309:
        /* <DEDUP_REMOVED lines=11> */
.L_x_308:
[----:B------:R1:W2:-:S06]  /*0ef0*/  DADD R6, R4, R10 ;  /* 0x0000000004067229 */ /* 0x00028c000000000a */
.L_x_307:
        /* <DEDUP_REMOVED lines=14> */
.L_x_299:
        /* <DEDUP_REMOVED lines=42> */
.L_x_310:
[----:B----4-:R-:W-:Y:S05]  /*1280*/  @P2 EXIT ;  /* 0x000000000000294d */ /* 0x010fea0003800000 */
[----:B-1----:R-:W-:-:S04]  /*1290*/  PRMT R2, R3, 0x9910, RZ ;  /* 0x0000991003027816 */ /* 0x002fc800000000ff */
[----:B------:R-:W-:Y:S02]  /*12a0*/  ISETP.NE.AND P0, PT, R2, RZ, PT ;  /* 0x000000ff0200720c */ /* 0x000fe40003f05270 */
.L_x_317:
        /* <DEDUP_REMOVED lines=67> */
.L_x_311:
        /* <DEDUP_REMOVED lines=49> */
[----:B------:R-:W0:Y:S02]  /*19f0*/  MUFU.SQRT R43, R43 ;  /* 0x0000002b002b7308 */ /* 0x000e240000002000 */
[----:B0-----:R-:W-:-:S06]  /*1a00*/  FADD.FTZ R39, R43, c[0x0][0xd7c] ;  /* 0x00035f002b277621 */ /* 0x001fcc0000010000 */
[----:B------:R-:W0:Y:S02]  /*1a10*/  MUFU.RCP R39, R39 ;  /* 0x0000002700277308 */ /* 0x000e240000001000 */
[----:B0-----:R-:W-:Y:S01]  /*1a20*/  FMUL.FTZ R25, R44, R39 ;  /* 0x000000272c197220 */ /* 0x001fe20000410000 */
[----:B------:R-:W-:Y:S01]  /*1a30*/  PRMT R39, RZ, 0x5410, R42 ;  /* 0x00005410ff277816 */ /* 0x000fe2000000002a */
[C---:B------:R-:W-:Y:S02]  /*1a40*/  FMUL.FTZ R44, R41.reuse, R41 ;  /* 0x00000029292c7220 */ /* 0x040fe40000410000 */
[----:B------:R-:W-:Y:S02]  /*1a50*/  FFMA.FTZ R41, R41, -c[0x0][0xd68], R41 ;  /* 0x80035a0029297a23 */ /* 0x000fe40000010029 */
[----:B------:R-:W-:Y:S02]  /*1a60*/  FFMA.FTZ R44, R44, -c[0x0][0xd6c], R44 ;  /* 0x80035b002c2c7a23 */ /* 0x000fe4000001002c */
[----:B------:R-:W-:-:S02]  /*1a70*/  FMUL.FTZ R39, R28, R39 ;  /* 0x000000271c277220 */ /* 0x000fc40000410000 */
[----:B------:R-:W-:Y:S02]  /*1a80*/  FFMA.FTZ R44, R23, c[0x0][0xd6c], R44 ;  /* 0x00035b00172c7a23 */ /* 0x000fe4000001002c */
[----:B------:R-:W-:Y:S02]  /*1a90*/  FFMA.FTZ R21, R21, c[0x0][0xd68], R41 ;  /* 0x00035a0015157a23 */ /* 0x000fe40000010029 */
[----:B------:R-:W-:Y:S02]  /*1aa0*/  FMUL.FTZ R43, R44, R19 ;  /* 0x000000132c2b7220 */ /* 0x000fe40000410000 */
[----:B------:R-:W-:Y:S02]  /*1ab0*/  FMUL.FTZ R41, R39, R39 ;  /* 0x0000002727297220 */ /* 0x000fe40000410000 */
[----:B------:R-:W-:Y:S02]  /*1ac0*/  FMUL.FTZ R42, R21, R24 ;  /* 0x00000018152a7220 */ /* 0x000fe40000410000 */
[----:B------:R-:W0:Y:S01]  /*1ad0*/  MUFU.SQRT R43, R43 ;  /* 0x0000002b002b7308 */ /* 0x000e220000002000 */
[----:B------:R-:W-:-:S02]  /*1ae0*/  FFMA.FTZ R41, R41, -c[0x0][0xd6c], R41 ;  /* 0x80035b0029297a23 */ /* 0x000fc40000010029 */
[----:B------:R-:W-:Y:S02]  /*1af0*/  FFMA.FTZ R25, R34, c[0x0][0xd8c], R25 ;  /* 0x0003630022197a23 */ /* 0x000fe40000010019 */
[----:B------:R-:W-:Y:S02]  /*1b00*/  FFMA.FTZ R40, R40, c[0x0][0xd6c], R41 ;  /* 0x00035b0028287a23 */ /* 0x000fe40000010029 */
[----:B------:R-:W-:Y:S02]  /*1b10*/  FMUL.FTZ R25, R18, R25 ;  /* 0x0000001912197220 */ /* 0x000fe40000410000 */
[----:B------:R-:W-:Y:S01]  /*1b20*/  FMUL.FTZ R41, R40, R19 ;  /* 0x0000001328297220 */ /* 0x000fe20000410000 */
[----:B------:R-:W-:Y:S01]  /*1b30*/  HADD2.F32 R19, -RZ, R38.H0_H0 ;  /* 0x20000026ff137230 */ /* 0x000fe20000004100 */
[----:B------:R-:W-:Y:S01]  /*1b40*/  FFMA.FTZ R38, R39, -c[0x0][0xd68], R39 ;  /* 0x80035a0027267a23 */ /* 0x000fe20000010027 */
[----:B------:R-:W-:-:S03]  /*1b50*/  F2FP.PACK_AB R26, R25, R26 ;  /* 0x0000001a191a723e */ /* 0x000fc600000000ff */
[----:B------:R-:W-:Y:S01]  /*1b60*/  MUFU.SQRT R41, R41 ;  /* 0x0000002900297308 */ /* 0x000fe20000002000 */
[----:B0-----:R-:W-:Y:S02]  /*1b70*/  FADD.FTZ R45, R43, c[0x0][0xd7c] ;  /* 0x00035f002b2d7621 */ /* 0x001fe40000010000 */
[----:B------:R-:W-:-:S04]  /*1b80*/  FFMA.FTZ R19, R19, c[0x0][0xd68], R38 ;  /* 0x00035a0013137a23 */ /* 0x000fc80000010026 */
[----:B------:R-:W-:Y:S01]  /*1b90*/  FMUL.FTZ R24, R19, R24 ;  /* 0x0000001813187220 */ /* 0x000fe20000410000 */
[----:B------:R-:W0:Y:S02]  /*1ba0*/  MUFU.RCP R23, R45 ;  /* 0x0000002d00177308 */ /* 0x000e240000001000 */
[----:B0-----:R-:W-:Y:S02]  /*1bb0*/  FMUL.FTZ R23, R42, R23 ;  /* 0x000000172a177220 */ /* 0x001fe40000410000 */
[----:B------:R-:W-:Y:S01]  /*1bc0*/  FADD.FTZ R42, R41, c[0x0][0xd7c] ;  /* 0x00035f00292a7621 */ /* 0x000fe20000010000 */
[----:B------:R-:W-:-:S03]  /*1bd0*/  PRMT R41, R37, 0x7632, R41 ;  /* 0x0000763225297816 */ /* 0x000fc60000000029 */
[----:B------:R-:W0:Y:S02]  /*1be0*/  MUFU.RCP R43, R42 ;  /* 0x0000002a002b7308 */ /* 0x000e240000001000 */
[----:B0-----:R-:W-:Y:S01]  /*1bf0*/  FMUL.FTZ R39, R24, R43 ;  /* 0x0000002b18277220 */ /* 0x001fe20000410000 */
[----:B------:R-:W-:-:S03]  /*1c00*/  HADD2.F32 R24, -RZ, R27.H0_H0 ;  /* 0x2000001bff187230 */ /* 0x000fc60000004100 */
[----:B------:R-:W-:Y:S02]  /*1c10*/  FFMA.FTZ R27, R36, c[0x0][0xd8c], R39 ;  /* 0x00036300241b7a23 */ /* 0x000fe40000010027 */
[----:B------:R-:W-:Y:S02]  /*1c20*/  FFMA.FTZ R23, R24, c[0x0][0xd8c], R23 ;  /* 0x0003630018177a23 */ /* 0x000fe40000010017 */
[C---:B------:R-:W-:Y:S02]  /*1c30*/  FMUL.FTZ R27, R18.reuse, R27 ;  /* 0x0000001b121b7220 */ /* 0x040fe40000410000 */
[----:B------:R-:W-:Y:S01]  /*1c40*/  FMUL.FTZ R39, R18, R23 ;  /* 0x0000001712277220 */ /* 0x000fe20000410000 */
[----:B------:R-:W-:Y:S02]  /*1c50*/  HADD2.F32 R23, -RZ, R26.H1_H1 ;  /* 0x3000001aff177230 */ /* 0x000fe40000004100 */
[----:B------:R-:W-:Y:S02]  /*1c60*/  F2FP.PACK_AB R40, R27, R40 ;  /* 0x000000281b28723e */ /* 0x000fe400000000ff */
[----:B------:R-:W-:Y:S01]  /*1c70*/  F2FP.PACK_AB R39, R39, R44 ;  /* 0x0000002c2727723e */ /* 0x000fe200000000ff */
[--C-:B------:R-:W-:Y:S01]  /*1c80*/  FADD.FTZ R34, R34, -R23.reuse ;  /* 0x8000001722227221 */ /* 0x100fe20000010000 */
[----:B------:R-:W-:Y:S01]  /*1c90*/  PRMT R23, R20, 0x7632, R23 ;  /* 0x0000763214177816 */ /* 0x000fe20000000017 */
[----:B------:R-:W-:Y:S01]  /*1ca0*/  HADD2.F32 R27, -RZ, R40.H1_H1 ;  /* 0x30000028ff1b7230 */ /* 0x000fe20000004100 */
[----:B------:R-:W-:Y:S01]  /*1cb0*/  PRMT R22, R40, 0x7610, R22 ;  /* 0x0000761028167816 */ /* 0x000fe20000000016 */
[----:B------:R-:W-:Y:S01]  /*1cc0*/  HADD2.F32 R25, -RZ, R39.H1_H1 ;  /* 0x30000027ff197230 */ /* 0x000fe20000004100 */
[----:B------:R-:W-:-:S02]  /*1cd0*/  F2FP.PACK_AB R34, R21, R34 ;  /* 0x000000221522723e */ /* 0x000fc400000000ff */
[--C-:B------:R-:W-:Y:S01]  /*1ce0*/  FADD.FTZ R36, R36, -R27.reuse ;  /* 0x8000001b24247221 */ /* 0x100fe20000010000 */
[----:B------:R-:W-:Y:S01]  /*1cf0*/  PRMT R27, R26, 0x7610, R27 ;  /* 0x000076101a1b7816 */ /* 0x000fe2000000001b */
[--C-:B------:R-:W-:Y:S01]  /*1d00*/  FADD.FTZ R24, R24, -R25.reuse ;  /* 0x8000001918187221 */ /* 0x100fe20000010000 */
[----:B------:R-:W-:Y:S02]  /*1d10*/  PRMT R25, R20, 0x7610, R25 ;  /* 0x0000761014197816 */ /* 0x000fe40000000019 */
[----:B------:R-:W-:Y:S02]  /*1d20*/  F2FP.PACK_AB R36, RZ, R36 ;  /* 0x00000024ff24723e */ /* 0x000fe400000000ff */
[----:B------:R-:W-:Y:S02]  /*1d30*/  F2FP.PACK_AB R24, R19, R24 ;  /* 0x000000181318723e */ /* 0x000fe400000000ff */
[----:B------:R-:W-:Y:S02]  /*1d40*/  PRMT R43, R36, 0x7610, R43 ;  /* 0x00007610242b7816 */ /* 0x000fe4000000002b */
[----:B------:R-:W-:-:S02]  /*1d50*/  PRMT R20, R34, 0x7632, R20 ;  /* 0x0000763222147816 */ /* 0x000fc40000000014 */
[----:B------:R-:W-:Y:S02]  /*1d60*/  PRMT R45, R34, 0x7610, R45 ;  /* 0x00007610222d7816 */ /* 0x000fe4000000002d */
[----:B------:R-:W-:Y:S01]  /*1d70*/  PRMT R21, R24, 0x7632, R21 ;  /* 0x0000763218157816 */ /* 0x000fe20000000015 */
[----:B------:R-:W-:Y:S05]  /*1d80*/  BRA `(.L_x_313) ;  /* 0x0000063000007947 */ /* 0x000fea0003800000 */
.L_x_312:
        /* <DEDUP_REMOVED lines=27> */
[----:B0-----:R-:W-:-:S04]  /*1f40*/  FMUL.FTZ R43, R43, R45 ;  /* 0x0000002d2b2b7220 */ /* 0x001fc80000410000 */
[----:B-----5:R-:W-:-:S05]  /*1f50*/  FMUL.FTZ R43, R18, R43 ;  /* 0x0000002b122b7220 */ /* 0x020fca0000410000 */
[----:B------:R-:W-:-:S05]  /*1f60*/  F2FP.PACK_AB R43, RZ, R43 ;  /* 0x0000002bff2b723e */ /* 0x000fca00000000ff */
[----:B------:R-:W-:-:S05]  /*1f70*/  HADD2.F32 R43, -RZ, R43.H0_H0 ;  /* 0x2000002bff2b7230 */ /* 0x000fca0000004100 */
[----:B------:R-:W-:Y:S02]  /*1f80*/  FADD.FTZ R22, R26, -R43 ;  /* 0x8000002b1a167221 */ /* 0x000fe40000010000 */
[----:B------:R-:W-:-:S04]  /*1f90*/  FMUL.FTZ R43, R34, c[0x0][0xd8c] ;  /* 0x00036300222b7a20 */ /* 0x000fc80000410000 */
[----:B------:R-:W-:-:S04]  /*1fa0*/  FFMA.FTZ R41, R28, R41, R43 ;  /* 0x000000291c297223 */ /* 0x000fc8000001002b */
[C---:B------:R-:W-:Y:S02]  /*1fb0*/  FMUL.FTZ R26, R41.reuse, R41 ;  /* 0x00000029291a7220 */ /* 0x040fe40000410000 */
[----:B------:R-:W-:Y:S02]  /*1fc0*/  FFMA.FTZ R37, R41, -c[0x0][0xd68], R41 ;  /* 0x80035a0029257a23 */ /* 0x000fe40000010029 */
[----:B------:R-:W-:Y:S02]  /*1fd0*/  FFMA.FTZ R26, R26, -c[0x0][0xd6c], R26 ;  /* 0x80035b001a1a7a23 */ /* 0x000fe4000001001a */
[----:B------:R-:W-:Y:S02]  /*1fe0*/  FMUL.FTZ R41, R27, c[0x0][0xd8c] ;  /* 0x000363001b297a20 */ /* 0x000fe40000410000 */
[----:B------:R-:W-:Y:S02]  /*1ff0*/  FFMA.FTZ R26, R39, c[0x0][0xd6c], R26 ;  /* 0x00035b00271a7a23 */ /* 0x000fe4000001001a */
[----:B------:R-:W-:-:S02]  /*2000*/  FFMA.FTZ R37, R44, c[0x0][0xd68], R37 ;  /* 0x00035a002c257a23 */ /* 0x000fc40000010025 */
[----:B------:R-:W-:Y:S02]  /*2010*/  FMUL.FTZ R43, R26, R19 ;  /* 0x000000131a2b7220 */ /* 0x000fe40000410000 */
[----:B------:R-:W-:Y:S02]  /*2020*/  FFMA.FTZ R25, R28, R25, R41 ;  /* 0x000000191c197223 */ /* 0x000fe40000010029 */
[C---:B------:R-:W-:Y:S01]  /*2030*/  FMUL.FTZ R44, R37.reuse, R24 ;  /* 0x00000018252c7220 */ /* 0x040fe20000410000 */
[----:B------:R-:W-:Y:S01]  /*2040*/  F2FP.PACK_AB R37, R37, R22 ;  /* 0x000000162525723e */ /* 0x000fe200000000ff */
[----:B------:R-:W0:Y:S01]  /*2050*/  MUFU.SQRT R43, R43 ;  /* 0x0000002b002b7308 */ /* 0x000e220000002000 */
[----:B------:R-:W-:Y:S02]  /*2060*/  FMUL.FTZ R41, R25, R25 ;  /* 0x0000001919297220 */ /* 0x000fe40000410000 */
[----:B0-----:R-:W-:-:S05]  /*2070*/  FADD.FTZ R45, R43, c[0x0][0xd7c] ;  /* 0x00035f002b2d7621 */ /* 0x001fca0000010000 */
[----:B------:R0:W1:Y:S02]  /*2080*/  MUFU.RCP R39, R45 ;  /* 0x0000002d00277308 */ /* 0x0000640000001000 */
[----:B0-----:R-:W-:Y:S01]  /*2090*/  HADD2.F32 R45, -RZ, R21.H0_H0 ;  /* 0x20000015ff2d7230 */ /* 0x001fe20000004100 */
[----:B------:R-:W-:-:S04]  /*20a0*/  FFMA.FTZ R21, R25, -c[0x0][0xd68], R25 ;  /* 0x80035a0019157a23 */ /* 0x000fc80000010019 */
[----:B------:R-:W-:Y:S02]  /*20b0*/  FFMA.FTZ R21, R45, c[0x0][0xd68], R21 ;  /* 0x00035a002d157a23 */ /* 0x000fe40000010015 */
[----:B-1----:R-:W-:Y:S02]  /*20c0*/  FMUL.FTZ R39, R44, R39 ;  /* 0x000000272c277220 */ /* 0x002fe40000410000 */
[----:B------:R-:W-:Y:S02]  /*20d0*/  FFMA.FTZ R44, R41, -c[0x0][0xd6c], R41 ;  /* 0x80035b00292c7a23 */ /* 0x000fe40000010029 */
[----:B------:R-:W-:Y:S02]  /*20e0*/  FMUL.FTZ R25, R21, R24 ;  /* 0x0000001815197220 */ /* 0x000fe40000410000 */
[----:B------:R-:W-:Y:S02]  /*20f0*/  FFMA.FTZ R44, R23, c[0x0][0xd6c], R44 ;  /* 0x00035b00172c7a23 */ /* 0x000fe4000001002c */
[----:B------:R-:W-:-:S02]  /*2100*/  FMUL.FTZ R39, R18, R39 ;  /* 0x0000002712277220 */ /* 0x000fc40000410000 */
[----:B------:R-:W-:-:S03]  /*2110*/  FMUL.FTZ R41, R44, R19 ;  /* 0x000000132c297220 */ /* 0x000fc60000410000 */
[----:B------:R-:W-:-:S03]  /*2120*/  F2FP.PACK_AB R26, R39, R26 ;  /* 0x0000001a271a723e */ /* 0x000fc600000000ff */
[----:B------:R-:W0:Y:S02]  /*2130*/  MUFU.SQRT R41, R41 ;  /* 0x0000002900297308 */ /* 0x000e240000002000 */
[----:B0-----:R-:W-:-:S06]  /*2140*/  FADD.FTZ R43, R41, c[0x0][0xd7c] ;  /* 0x00035f00292b7621 */ /* 0x001fcc0000010000 */
[----:B------:R0:W1:Y:S02]  /*2150*/  MUFU.RCP R23, R43 ;  /* 0x0000002b00177308 */ /* 0x0000640000001000 */
[----:B0-----:R-:W-:Y:S01]  /*2160*/  HADD2.F32 R43, -RZ, R40.H0_H0 ;  /* 0x20000028ff2b7230 */ /* 0x001fe20000004100 */
[----:B-1----:R-:W-:Y:S02]  /*2170*/  FMUL.FTZ R23, R25, R23 ;  /* 0x0000001719177220 */ /* 0x002fe40000410000 */
[----:B------:R-:W-:Y:S02]  /*2180*/  FMUL.FTZ R25, R36, c[0x0][0xd8c] ;  /* 0x0003630024197a20 */ /* 0x000fe40000410000 */
[----:B------:R-:W-:Y:S02]  /*2190*/  FMUL.FTZ R23, R18, R23 ;  /* 0x0000001712177220 */ /* 0x000fe40000410000 */
[----:B------:R-:W-:-:S03]  /*21a0*/  FFMA.FTZ R25, R28, R42, R25 ;  /* 0x0000002a1c197223 */ /* 0x000fc60000010019 */
[----:B------:R-:W-:Y:S01]  /*21b0*/  F2FP.PACK_AB R39, R23, R44 ;  /* 0x0000002c1727723e */ /* 0x000fe200000000ff */
[----:B------:R-:W-:Y:S01]  /*21c0*/  FMUL.FTZ R41, R25, R25 ;  /* 0x0000001919297220 */ /* 0x000fe20000410000 */
[----:B------:R-:W-:-:S03]  /*21d0*/  HADD2.F32 R23, -RZ, R26.H1_H1 ;  /* 0x3000001aff177230 */ /* 0x000fc60000004100 */
[----:B------:R-:W-:Y:S02]  /*21e0*/  FFMA.FTZ R40, R41, -c[0x0][0xd6c], R41 ;  /* 0x80035b0029287a23 */ /* 0x000fe40000010029 */
[--C-:B------:R-:W-:Y:S01]  /*21f0*/  FADD.FTZ R34, R34, -R23.reuse ;  /* 0x8000001722227221 */ /* 0x100fe20000010000 */
[----:B------:R-:W-:Y:S01]  /*2200*/  PRMT R23, R20, 0x7632, R23 ;  /* 0x0000763214177816 */ /* 0x000fe20000000017 */
[----:B------:R-:W-:-:S03]  /*2210*/  FFMA.FTZ R40, R43, c[0x0][0xd6c], R40 ;  /* 0x00035b002b287a23 */ /* 0x000fc60000010028 */
[----:B------:R-:W-:Y:S01]  /*2220*/  F2FP.PACK_AB R34, R21, R34 ;  /* 0x000000221522723e */ /* 0x000fe200000000ff */
        /* <DEDUP_REMOVED lines=9> */
[----:B0-----:R-:W-:-:S04]  /*22c0*/  FMUL.FTZ R25, R24, R43 ;  /* 0x0000002b18197220 */ /* 0x001fc80000410000 */
        /* <DEDUP_REMOVED lines=10> */
[----:B------:R-:W-:Y:S02]  /*2370*/  PRMT R20, R34, 0x7632, R20 ;  /* 0x0000763222147816 */ /* 0x000fe40000000014 */
[----:B------:R-:W-:Y:S02]  /*2380*/  F2FP.PACK_AB R36, RZ, R36 ;  /* 0x00000024ff24723e */ /* 0x000fe400000000ff */
[----:B------:R-:W-:Y:S02]  /*2390*/  PRMT R21, R18, 0x7632, R21 ;  /* 0x0000763212157816 */ /* 0x000fe40000000015 */
[----:B------:R-:W-:Y:S02]  /*23a0*/  PRMT R43, R36, 0x7610, R43 ;  /* 0x00007610242b7816 */ /* 0x000fe4000000002b */
[----:B------:R-:W-:-:S02]  /*23b0*/  PRMT R24, R18, 0x7610, R24 ;  /* 0x0000761012187816 */ /* 0x000fc40000000018 */
.L_x_313:
        /* <DEDUP_REMOVED lines=24> */
.L_x_314:
        /* <DEDUP_REMOVED lines=24> */
.L_x_315:
[----:B0-----:R-:W-:-:S04]  /*26c0*/  IMAD.MOV.U32 R3, RZ, RZ, c[0x0][0x0] ;  /* 0x00000000ff037624 */ /* 0x001fc800078e00ff */
[----:B------:R-:W-:-:S05]  /*26d0*/  IMAD R0, R3, 0x4, R0 ;  /* 0x0000000403007824 */ /* 0x000fca00078e0200 */
[----:B------:R-:W-:-:S13]  /*26e0*/  ISETP.GE.AND P1, PT, R0, R33, PT ;  /* 0x000000210000720c */ /* 0x000fda0003f26270 */
[----:B------:R-:W-:Y:S01]  /*26f0*/  @P1 CALL.REL.NOINC `(.L_x_316) ;  /* 0x0000001000001944 */ /* 0x000fe20003c00000 */
[----:B------:R-:W-:Y:S05]  /*2700*/  BRA `(.L_x_317) ;  /* 0xffffeba000007947 */ /* 0x000fea000383ffff */
.L_x_316:
[----:B------:R-:W-:Y:S05]  /*2710*/  EXIT ;  /* 0x000000000000794d */ /* 0x000fea0003800000 */
        .type           $_Z25multi_tensor_apply_kernelI18TensorListMetadataILi5EE25DistAdamCapturableFunctorIN3c104HalfENS3_8BFloat16ES4_EJPfffPiifS7_10adamMode_tfEEvlPViT_T0_DpT1_$__internal_accurate_pow,@function
        .size           $_Z25multi_tensor_apply_kernelI18TensorListMetadataILi5EE25DistAdamCapturableFunctorIN3c104HalfENS3_8BFloat16ES4_EJPfffPiifS7_10adamMode_tfEEvlPViT_T0_DpT1_$__internal_accurate_pow,(.L_x_949 - $_Z25multi_tensor_apply_kernelI18TensorListMetadataILi5EE25DistAdamCapturableFunctorIN3c104HalfENS3_8BFloat16ES4_EJPfffPiifS7_10adamMode_tfEEvlPViT_T0_DpT1_$__internal_accurate_pow)
$_Z25multi_tensor_apply_kernelI18TensorListMetadataILi5EE25DistAdamCapturableFunctorIN3c104HalfENS3_8BFloat16ES4_EJPfffPiifS7_10adamMode_tfEEvlPViT_T0_DpT1_$__internal_accurate_pow:
        /* <DEDUP_REMOVED lines=127> */
.L_x_318:
[----:B-1----:R-:W-:Y:S01]  /*2f10*/  DSETP.NEU.AND P1, PT, |R16|, +INF , PT ;  /* 0x7ff000001000742a */ /* 0x002fe20003f2d200 */
[----:B------:R-:W-:-:S03]  /*2f20*/  IMAD.MOV.U32 R7, RZ, RZ, 0x0 ;  /* 0x00000000ff077424 */ /* 0x000fc600078e00ff */
[----:B------:R-:W1:-:S06]  /*2f30*/  DADD R8, R8, -R14 ;  /* 0x0000000008087229 */ /* 0x000e4c000000080e */
[----:B-1----:R-:W1:-:S06]  /*2f40*/  DADD R8, R10, R8 ;  /* 0x000000000a087229 */ /* 0x002e4c0000000008 */
[----:B-1----:R1:W2:Y:S01]  /*2f50*/  @P1 DFMA R16, R8, R16, R16 ;  /* 0x000000100810122b */ /* 0x0022a20000000010 */
[----:B------:R-:W-:Y:S10]  /*2f60*/  RET.REL.NODEC R6 `(_Z25multi_tensor_apply_kernelI18TensorListMetadataILi5EE25DistAdamCapturableFunctorIN3c104HalfENS3_8BFloat16ES4_EJPfffPiifS7_10adamMode_tfEEvlPViT_T0_DpT1_) ;  /* 0xffffd09006007950 */ /* 0x000ff40003c3ffff */
.L_x_319:
        /* <DEDUP_REMOVED lines=9> */
.L_x_949:


//--------------------- .text._Z25multi_tensor_apply_kernelI18TensorListMetadataILi5EE25DistAdamCapturableFunctorIN3c104HalfENS3_8BFloat16EfEJPfffPiifS7_10adamMode_tfEEvlPViT_T0_DpT1_ --------------------------
	.section	.text._Z25multi_tensor_apply_kernelI18TensorListMetadataILi5EE25DistAdamCapturableFunctorIN3c104HalfENS3_8BFloat16EfEJPfffPiifS7_10adamMode_tfEEvlPViT_T0_DpT1_,"ax",@progbits
	.sectioninfo	@"SHI_REGISTERS=48"
	.align	128
        .global         _Z25multi_tensor_apply_kernelI18TensorListMetadataILi5EE25DistAdamCapturableFunctorIN3c104HalfENS3_8BFloat16EfEJPfffPiifS7_10adamMode_tfEEvlPViT_T0_DpT1_
        .type           _Z25multi_tensor_apply_kernelI18TensorListMetadataILi5EE25DistAdamCapturableFunctorIN3c104HalfENS3_8BFloat16EfEJPfffPiifS7_10adamMode_tfEEvlPViT_T0_DpT1_,@function
        .size           _Z25multi_tensor_apply_kernelI18TensorListMetadataILi5EE25DistAdamCapturableFunctorIN3c104HalfENS3_8BFloat16EfEJPfffPiifS7_10adamMode_tfEEvlPViT_T0_DpT1_,(.L_x_950 - _Z25multi_tensor_apply_kernelI18TensorListMetadataILi5EE25DistAdamCapturableFunctorIN3c104HalfENS3_8BFloat16EfEJPfffPiifS7_10adamMode_tfEEvlPViT_T0_DpT1_)
        .other          _Z25multi_tensor_apply_kernelI18TensorListMetadataILi5EE25DistAdamCapturableFunctorIN3c104HalfENS3_8BFloat16EfEJPfffPiifS7_10adamMode_tfEEvlPViT_T0_DpT1_,@"STO_CUDA_ENTRY STV_DEFAULT"
_Z25multi_tensor_apply_kernelI18TensorListMetadataILi5EE25DistAdamCapturableFunctorIN3c104HalfENS3_8BFloat16EfEJPfffPiifS7_10adamMode_tfEEvlPViT_T0_DpT1_:
.text._Z25multi_tensor_apply_kernelI18TensorListMetadataILi5EE25DistAdamCapturableFunctorIN3c104HalfENS3_8BFloat16EfEJPfffPiifS7_10adamMode_tfEEvlPViT_T0_DpT1_:
        /* <DEDUP_REMOVED lines=23> */
.L_x_320:
        /* <DEDUP_REMOVED lines=22> */
.L_x_321:
        /* <DEDUP_REMOVED lines=22> */
.L_x_322:
        /* <DEDUP_REMOVED lines=22> */
.L_x_323:
        /* <DEDUP_REMOVED lines=32> */
[----:B------:R-:W-:Y:S05]  /*0790*/  CALL.REL.NOINC `($_Z25multi_tensor_apply_kernelI18TensorListMetadataILi5EE25DistAdamCapturableFunctorIN3c104HalfENS3_8BFloat16EfEJPfffPiifS7_10adamMode_tfEEvlPViT_T0_DpT1_$__internal_accurate_pow) ;  /* 0x0000200000007944 */ /* 0x000fea0003c00000 */
        /* <DEDUP_REMOVED lines=22> */
.L_x_325:
[----:B------:R-:W-:Y:S01]  /*0900*/  ISETP.GE.AND P2, PT, R5, RZ, PT ;  /* 0x000000ff0500720c */ /* 0x000fe20003f46270 */
[----:B------:R-:W2:Y:S01]  /*0910*/  DSETP.NEU.AND P1, PT, |R4|, 0.5, !P0 ;  /* 0x3fe000000400742a */ /* 0x000ea2000472d200 */
[----:B------:R-:W-:-:S05]  /*0920*/  IMAD.MOV.U32 R2, RZ, RZ, RZ ;  /* 0x000000ffff027224 */ /* 0x000fca00078e00ff */
[----:B-12---:R-:W-:-:S06]  /*0930*/  SEL R3, R9, RZ, P1 ;  /* 0x000000ff09037207 */ /* 0x006fcc0000800000 */
[----:B------:R-:W-:Y:S02]  /*0940*/  @!P2 LOP3.LUT R3, R3, 0x7ff00000, RZ, 0xfc, !PT ;  /* 0x7ff000000303a812 */ /* 0x000fe400078efcff */
.L_x_326:
        /* <DEDUP_REMOVED lines=17> */
.L_x_329:
        /* <DEDUP_REMOVED lines=10> */
.L_x_328:
[----:B------:R1:W2:-:S04]  /*0b00*/  DADD R2, R4, R8 ;  /* 0x0000000004027229 */ /* 0x0002880000000008 */
.L_x_327:
        /* <DEDUP_REMOVED lines=8> */
[----:B--2---:R-:W-:Y:S05]  /*0b90*/  CALL.REL.NOINC `($_Z25multi_tensor_apply_kernelI18TensorListMetadataILi5EE25DistAdamCapturableFunctorIN3c104HalfENS3_8BFloat16EfEJPfffPiifS7_10adamMode_tfEEvlPViT_T0_DpT1_$__internal_accurate_pow) ;  /* 0x00001c0000007944 */ /* 0x004fea0003c00000 */
        /* <DEDUP_REMOVED lines=19> */
.L_x_330:
[----:B------:R-:W-:Y:S01]  /*0cd0*/  ISETP.GE.AND P1, PT, R5, RZ, PT ;  /* 0x000000ff0500720c */ /* 0x000fe20003f26270 */
[----:B------:R-:W3:Y:S01]  /*0ce0*/  DSETP.NEU.AND P0, PT, |R4|, 0.5, !P0 ;  /* 0x3fe000000400742a */ /* 0x000ee2000470d200 */
[----:B------:R-:W-:-:S05]  /*0cf0*/  IMAD.MOV.U32 R6, RZ, RZ, RZ ;  /* 0x000000ffff067224 */ /* 0x000fca00078e00ff */
[----:B--23--:R-:W-:Y:S02]  /*0d00*/  SEL R7, R11, RZ, P0 ;  /* 0x000000ff0b077207 */ /* 0x00cfe40000000000 */
[----:B------:R-:W-:-:S04]  /*0d10*/  SEL R24, RZ, 0x1, !P0 ;  /* 0x00000001ff187807 */ /* 0x000fc80004000000 */
[----:B------:R-:W-:Y:S02]  /*0d20*/  @!P1 LOP3.LUT R7, R7, 0x7ff00000, RZ, 0xfc, !PT ;  /* 0x7ff0000007079812 */ /* 0x000fe400078efcff */
.L_x_331:
        /* <DEDUP_REMOVED lines=17> */
.L_x_334:
        /* <DEDUP_REMOVED lines=11> */
.L_x_333:
[----:B------:R1:W2:-:S06]  /*0ef0*/  DADD R6, R4, R10 ;  /* 0x0000000004067229 */ /* 0x00028c000000000a */
.L_x_332:
        /* <DEDUP_REMOVED lines=14> */
.L_x_324:
        /* <DEDUP_REMOVED lines=42> */
.L_x_335:
[----:B0-----:R-:W-:Y:S05]  /*1280*/  @P2 EXIT ;  /* 0x000000000000294d */ /* 0x001fea0003800000 */
[----:B---3--:R-:W-:-:S04]  /*1290*/  PRMT R4, R5, 0x9910, RZ ;  /* 0x0000991005047816 */ /* 0x008fc800000000ff */
[----:B------:R-:W-:Y:S02]  /*12a0*/  ISETP.NE.AND P0, PT, R4, RZ, PT ;  /* 0x000000ff0400720c */ /* 0x000fe40003f05270 */
.L_x_342:
        /* <DEDUP_REMOVED lines=67> */
.L_x_336:
        /* <DEDUP_REMOVED lines=9> */
[----:B------:R-:W-:Y:S01]  /*1770*/  HADD2.F32 R22, -RZ, R22.H0_H0 ;  /* 0x20000016ff167230 */ /* 0x000fe20000004100 */
[----:B------:R-:W-:Y:S01]  /*1780*/  FFMA.FTZ R24, R24, -c[0x0][0xd68], R24 ;  /* 0x80035a0018187a23 */ /* 0x000fe20000010018 */
[----:B------:R-:W-:Y:S01]  /*1790*/  HADD2.F32 R43, -RZ, R6.H0_H0 ;  /* 0x20000006ff2b7230 */ /* 0x000fe20000004100 */
[----:B------:R-:W-:Y:S01]  /*17a0*/  FFMA.FTZ R5, R5, -c[0x0][0xd6c], R5 ;  /* 0x80035b0005057a23 */ /* 0x000fe20000010005 */
[----:B------:R-:W-:Y:S01]  /*17b0*/  PRMT R41, RZ, 0x5410, R41 ;  /* 0x00005410ff297816 */ /* 0x000fe20000000029 */
[----:B------:R-:W-:Y:S02]  /*17c0*/  HADD2.F32 R39, -RZ, R39.H0_H0 ;  /* 0x20000027ff277230 */ /* 0x000fe40000004100 */
[----:B------:R-:W-:Y:S01]  /*17d0*/  FFMA.FTZ R22, R22, c[0x0][0xd6c], R5 ;  /* 0x00035b0016167a23 */ /* 0x000fe20000010005 */
[----:B------:R-:W-:Y:S01]  /*17e0*/  HADD2.F32 R7, -RZ, R7.H0_H0 ;  /* 0x20000007ff077230 */ /* 0x000fe20000004100 */
[----:B------:R-:W0:Y:S01]  /*17f0*/  MUFU.RCP R5, R30 ;  /* 0x0000001e00057308 */ /* 0x000e220000001000 */
[----:B------:R-:W-:Y:S01]  /*1800*/  FFMA.FTZ R43, R43, c[0x0][0xd68], R24 ;  /* 0x00035a002b2b7a23 */ /* 0x000fe20000010018 */
[----:B------:R-:W-:Y:S01]  /*1810*/  HADD2.F32 R40, -RZ, R40.H0_H0 ;  /* 0x20000028ff287230 */ /* 0x000fe20000004100 */
[----:B------:R-:W-:Y:S01]  /*1820*/  FMUL.FTZ R41, R28, R41 ;  /* 0x000000291c297220 */ /* 0x000fe20000410000 */
[----:B------:R-:W-:-:S02]  /*1830*/  HADD2.F32 R36, -RZ, R36.H0_H0 ;  /* 0x20000024ff247230 */ /* 0x000fc40000004100 */
[C---:B------:R-:W-:Y:S02]  /*1840*/  F2FP.PACK_AB R6, R22.reuse, R43 ;  /* 0x0000002b1606723e */ /* 0x040fe400000000ff */
[----:B------:R-:W1:Y:S01]  /*1850*/  MUFU.RCP R24, R32 ;  /* 0x0000002000187308 */ /* 0x000e620000001000 */
[----:B0-----:R-:W-:Y:S01]  /*1860*/  FMUL.FTZ R44, R22, R5 ;  /* 0x00000005162c7220 */ /* 0x001fe20000410000 */
[----:B------:R-:W-:Y:S01]  /*1870*/  HADD2.F32 R22, -RZ, R26.H0_H0 ;  /* 0x2000001aff167230 */ /* 0x000fe20000004100 */
[----:B------:R-:W-:-:S05]  /*1880*/  FMUL.FTZ R26, R41, R41 ;  /* 0x00000029291a7220 */ /* 0x000fca0000410000 */
[----:B------:R-:W0:Y:S01]  /*1890*/  MUFU.SQRT R44, R44 ;  /* 0x0000002c002c7308 */ /* 0x000e220000002000 */
[----:B------:R-:W-:Y:S02]  /*18a0*/  FFMA.FTZ R26, R26, -c[0x0][0xd6c], R26 ;  /* 0x80035b001a1a7a23 */ /* 0x000fe4000001001a */
[----:B-1----:R-:W-:Y:S02]  /*18b0*/  FMUL.FTZ R43, R43, R24 ;  /* 0x000000182b2b7220 */ /* 0x002fe40000410000 */
[----:B------:R-:W-:Y:S02]  /*18c0*/  FFMA.FTZ R26, R39, c[0x0][0xd6c], R26 ;  /* 0x00035b00271a7a23 */ /* 0x000fe4000001001a */
[----:B0-----:R-:W-:Y:S02]  /*18d0*/  FADD.FTZ R45, R44, c[0x0][0xd7c] ;  /* 0x00035f002c2d7621 */ /* 0x001fe40000010000 */
[----:B------:R-:W-:-:S04]  /*18e0*/  FFMA.FTZ R44, R41, -c[0x0][0xd68], R41 ;  /* 0x80035a00292c7a23 */ /* 0x000fc80000010029 */
[----:B------:R-:W0:Y:S02]  /*18f0*/  MUFU.RCP R45, R45 ;  /* 0x0000002d002d7308 */ /* 0x000e240000001000 */
[----:B0-----:R-:W-:Y:S02]  /*1900*/  FMUL.FTZ R43, R43, R45 ;  /* 0x0000002d2b2b7220 */ /* 0x001fe40000410000 */
[----:B------:R-:W-:Y:S02]  /*1910*/  FMUL.FTZ R45, R26, R5 ;  /* 0x000000051a2d7220 */ /* 0x000fe40000410000 */
[----:B------:R-:W-:-:S04]  /*1920*/  FFMA.FTZ R43, R22, c[0x0][0xd8c], R43 ;  /* 0x00036300162b7a23 */ /* 0x000fc8000001002b */
[----:B------:R-:W0:Y:S01]  /*1930*/  MUFU.SQRT R45, R45 ;  /* 0x0000002d002d7308 */ /* 0x000e220000002000 */
[----:B------:R-:W-:-:S05]  /*1940*/  FMUL.FTZ R43, R4, R43 ;  /* 0x0000002b042b7220 */ /* 0x000fca0000410000 */
[----:B------:R-:W-:-:S05]  /*1950*/  F2FP.PACK_AB R43, RZ, R43 ;  /* 0x0000002bff2b723e */ /* 0x000fca00000000ff */
[----:B------:R-:W-:Y:S01]  /*1960*/  HADD2.F32 R43, -RZ, R43.H0_H0 ;  /* 0x2000002bff2b7230 */ /* 0x000fe20000004100 */
[----:B0-----:R-:W-:-:S04]  /*1970*/  FADD.FTZ R39, R45, c[0x0][0xd7c] ;  /* 0x00035f002d277621 */ /* 0x001fc80000010000 */
[----:B------:R-:W-:Y:S01]  /*1980*/  FADD.FTZ R22, R22, -R43 ;  /* 0x8000002b16167221 */ /* 0x000fe20000010000 */
[----:B------:R-:W-:Y:S01]  /*1990*/  HADD2.F32 R43, -RZ, R37.H0_H0 ;  /* 0x20000025ff2b7230 */ /* 0x000fe20000004100 */
[----:B------:R-:W-:Y:S01]  /*19a0*/  PRMT R37, RZ, 0x5410, R25 ;  /* 0x00005410ff257816 */ /* 0x000fe20000000019 */
[----:B------:R-:W0:Y:S03]  /*19b0*/  MUFU.RCP R39, R39 ;  /* 0x0000002700277308 */ /* 0x000e260000001000 */
[----:B------:R-:W-:Y:S02]  /*19c0*/  FFMA.FTZ R43, R43, c[0x0][0xd68], R44 ;  /* 0x00035a002b2b7a23 */ /* 0x000fe4000001002c */
[----:B------:R-:W-:Y:S02]  /*19d0*/  FMUL.FTZ R37, R28, R37 ;  /* 0x000000251c257220 */ /* 0x000fe40000410000 */
[C---:B------:R-:W-:Y:S01]  /*19e0*/  FMUL.FTZ R44, R43.reuse, R24 ;  /* 0x000000182b2c7220 */ /* 0x040fe20000410000 */
[----:B------:R-:W-:Y:S01]  /*19f0*/  F2FP.PACK_AB R22, R43, R22 ;  /* 0x000000162b16723e */ /* 0x000fe200000000ff */
[----:B------:R-:W-:-:S02]  /*1a00*/  FMUL.FTZ R41, R37, R37 ;  /* 0x0000002525297220 */ /* 0x000fc40000410000 */
[----:B------:R-:W-:Y:S01]  /*1a10*/  FFMA.FTZ R37, R37, -c[0x0][0xd68], R37 ;  /* 0x80035a0025257a23 */ /* 0x000fe20000010025 */
[----:B------:R-:W-:Y:S01]  /*1a20*/  PRMT R45, R22, 0x7632, R45 ;  /* 0x00007632162d7816 */ /* 0x000fe2000000002d */
[----:B------:R-:W-:Y:S02]  /*1a30*/  FFMA.FTZ R41, R41, -c[0x0][0xd6c], R41 ;  /* 0x80035b0029297a23 */ /* 0x000fe40000010029 */
[----:B------:R-:W-:Y:S01]  /*1a40*/  FFMA.FTZ R7, R7, c[0x0][0xd68], R37 ;  /* 0x00035a0007077a23 */ /* 0x000fe20000010025 */
[----:B------:R-:W-:Y:S01]  /*1a50*/  PRMT R37, RZ, 0x5410, R42 ;  /* 0x00005410ff257816 */ /* 0x000fe2000000002a */
[----:B0-----:R-:W-:Y:S01]  /*1a60*/  FMUL.FTZ R25, R44, R39 ;  /* 0x000000272c197220 */ /* 0x001fe20000410000 */
[----:B------:R-:W-:Y:S01]  /*1a70*/  HADD2.F32 R44, -RZ, R23.H0_H0 ;  /* 0x20000017ff2c7230 */ /* 0x000fe20000004100 */
[----:B------:R-:W-:Y:S02]  /*1a80*/  FMUL.FTZ R42, R7, R24 ;  /* 0x00000018072a7220 */ /* 0x000fe40000410000 */
[----:B------:R-:W-:-:S02]  /*1a90*/  FMUL.FTZ R37, R28, R37 ;  /* 0x000000251c257220 */ /* 0x000fc40000410000 */
[----:B------:R-:W-:-:S04]  /*1aa0*/  FFMA.FTZ R44, R44, c[0x0][0xd6c], R41 ;  /* 0x00035b002c2c7a23 */ /* 0x000fc80000010029 */
[----:B------:R-:W-:-:S06]  /*1ab0*/  FMUL.FTZ R39, R44, R5 ;  /* 0x000000052c277220 */ /* 0x000fcc0000410000 */
        /* <DEDUP_REMOVED lines=11> */
[----:B------:R-:W-:Y:S01]  /*1b70*/  FFMA.FTZ R5, R5, c[0x0][0xd68], R38 ;  /* 0x00035a0005057a23 */ /* 0x000fe20000010026 */
[----:B------:R-:W-:-:S03]  /*1b80*/  HADD2.F32 R38, -RZ, R27.H0_H0 ;  /* 0x2000001bff267230 */ /* 0x000fc60000004100 */
[----:B------:R-:W-:Y:S02]  /*1b90*/  FMUL.FTZ R24, R5, R24 ;  /* 0x0000001805187220 */ /* 0x000fe40000410000 */
[----:B------:R-:W-:Y:S02]  /*1ba0*/  FFMA.FTZ R23, R38, c[0x0][0xd8c], R23 ;  /* 0x0003630026177a23 */ /* 0x000fe40000010017 */
[----:B0-----:R-:W-:Y:S02]  /*1bb0*/  FADD.FTZ R41, R39, c[0x0][0xd7c] ;  /* 0x00035f0027297621 */ /* 0x001fe40000010000 */
[----:B------:R-:W-:-:S04]  /*1bc0*/  FMUL.FTZ R39, R4, R23 ;  /* 0x0000001704277220 */ /* 0x000fc80000410000 */
[----:B------:R-:W0:Y:S01]  /*1bd0*/  MUFU.RCP R41, R41 ;  /* 0x0000002900297308 */ /* 0x000e220000001000 */
[----:B------:R-:W-:Y:S01]  /*1be0*/  F2FP.PACK_AB R39, R39, R44 ;  /* 0x0000002c2727723e */ /* 0x000fe200000000ff */
[----:B0-----:R-:W-:Y:S01]  /*1bf0*/  FMUL.FTZ R37, R24, R41 ;  /* 0x0000002918257220 */ /* 0x001fe20000410000 */
[----:B------:R-:W-:Y:S01]  /*1c00*/  HADD2.F32 R24, -RZ, R35.H0_H0 ;  /* 0x20000023ff187230 */ /* 0x000fe20000004100 */
[----:B------:R-:W-:Y:S02]  /*1c10*/  PRMT R41, R6, 0x7610, R41 ;  /* 0x0000761006297816 */ /* 0x000fe40000000029 */
[----:B------:R-:W-:Y:S01]  /*1c20*/  FFMA.FTZ R37, R36, c[0x0][0xd8c], R37 ;  /* 0x0003630024257a23 */ /* 0x000fe20000010025 */
[----:B------:R-:W-:Y:S01]  /*1c30*/  PRMT R35, R22, 0x7610, R35 ;  /* 0x0000761016237816 */ /* 0x000fe20000000023 */
[----:B------:R-:W-:Y:S02]  /*1c40*/  FFMA.FTZ R25, R24, c[0x0][0xd8c], R25 ;  /* 0x0003630018197a23 */ /* 0x000fe40000010019 */
[----:B------:R-:W-:-:S02]  /*1c50*/  FMUL.FTZ R37, R4, R37 ;  /* 0x0000002504257220 */ /* 0x000fc40000410000 */
[----:B------:R-:W-:-:S03]  /*1c60*/  FMUL.FTZ R25, R4, R25 ;  /* 0x0000001904197220 */ /* 0x000fc60000410000 */
[----:B------:R-:W-:Y:S02]  /*1c70*/  F2FP.PACK_AB R40, R37, R40 ;  /* 0x000000282528723e */ /* 0x000fe400000000ff */
[----:B------:R-:W-:Y:S01]  /*1c80*/  F2FP.PACK_AB R26, R25, R26 ;  /* 0x0000001a191a723e */ /* 0x000fe200000000ff */
[----:B------:R-:W-:Y:S01]  /*1c90*/  HADD2.F32 R25, -RZ, R39.H1_H1 ;  /* 0x30000027ff197230 */ /* 0x000fe20000004100 */
[----:B------:R-:W-:Y:S01]  /*1ca0*/  PRMT R37, R6, 0x7632, R37 ;  /* 0x0000763206257816 */ /* 0x000fe20000000025 */
[----:B------:R-:W-:Y:S02]  /*1cb0*/  HADD2.F32 R27, -RZ, R40.H1_H1 ;  /* 0x30000028ff1b7230 */ /* 0x000fe40000004100 */
[----:B------:R-:W-:Y:S01]  /*1cc0*/  HADD2.F32 R23, -RZ, R26.H1_H1 ;  /* 0x3000001aff177230 */ /* 0x000fe20000004100 */
[----:B------:R-:W-:Y:S02]  /*1cd0*/  FADD.FTZ R38, R38, -R25 ;  /* 0x8000001926267221 */ /* 0x000fe40000010000 */
[--C-:B------:R-:W-:Y:S01]  /*1ce0*/  FADD.FTZ R4, R36, -R27.reuse ;  /* 0x8000001b24047221 */ /* 0x100fe20000010000 */
[----:B------:R-:W-:Y:S01]  /*1cf0*/  PRMT R27, R26, 0x7610, R27 ;  /* 0x000076101a1b7816 */ /* 0x000fe2000000001b */
[----:B------:R-:W-:Y:S01]  /*1d00*/  FADD.FTZ R24, R24, -R23 ;  /* 0x8000001718187221 */ /* 0x000fe20000010000 */
[----:B------:R-:W-:-:S02]  /*1d10*/  F2FP.PACK_AB R5, R5, R38 ;  /* 0x000000260505723e */ /* 0x000fc400000000ff */
[----:B------:R-:W-:Y:S02]  /*1d20*/  F2FP.PACK_AB R4, RZ, R4 ;  /* 0x00000004ff04723e */ /* 0x000fe400000000ff */
[----:B------:R-:W-:Y:S02]  /*1d30*/  F2FP.PACK_AB R24, R7, R24 ;  /* 0x000000180718723e */ /* 0x000fe400000000ff */
[----:B------:R-:W-:Y:S02]  /*1d40*/  PRMT R36, R40, 0x7610, R36 ;  /* 0x0000761028247816 */ /* 0x000fe40000000024 */
[C---:B------:R-:W-:Y:S02]  /*1d50*/  PRMT R43, R24.reuse, 0x7632, R43 ;  /* 0x00007632182b7816 */ /* 0x040fe4000000002b */
[----:B------:R-:W-:Y:S02]  /*1d60*/  PRMT R26, R24, 0x7610, R26 ;  /* 0x00007610181a7816 */ /* 0x000fe4000000001a */
[----:B------:R-:W-:-:S02]  /*1d70*/  PRMT R25, R4, 0x7610, R25 ;  /* 0x0000761004197816 */ /* 0x000fc40000000019 */
[C---:B------:R-:W-:Y:S02]  /*1d80*/  PRMT R38, R5.reuse, 0x7632, R38 ;  /* 0x0000763205267816 */ /* 0x040fe40000000026 */
[----:B------:R-:W-:Y:S01]  /*1d90*/  PRMT R24, R5, 0x7610, R24 ;  /* 0x0000761005187816 */ /* 0x000fe20000000018 */
[----:B------:R-:W-:Y:S05]  /*1da0*/  BRA `(.L_x_338) ;  /* 0x0000065000007947 */ /* 0x000fea0003800000 */
.L_x_337:
[----:B------:R-:W-:Y:S01]  /*1db0*/  HADD2.F32 R5, -RZ, R26.H0_H0 ;  /* 0x2000001aff057230 */ /* 0x000fe20000004100 */
[----:B------:R-:W-:Y:S01]  /*1dc0*/  PRMT R25, RZ, 0x5410, R25 ;  /* 0x00005410ff197816 */ /* 0x000fe20000000019 */
[----:B------:R-:W-:Y:S02]  /*1dd0*/  HADD2.F32 R22, -RZ, R22.H0_H0 ;  /* 0x20000016ff167230 */ /* 0x000fe40000004100 */
[----:B------:R-:W-:Y:S01]  /*1de0*/  HADD2.F32 R45, -RZ, R6.H0_H0 ;  /* 0x20000006ff2d7230 */ /* 0x000fe20000004100 */
[----:B------:R-:W-:Y:S01]  /*1df0*/  FFMA.FTZ R24, R5, c[0x0][0xd8c], R24 ;  /* 0x0003630005187a23 */ /* 0x000fe20000010018 */
[----:B------:R-:W-:Y:S02]  /*1e00*/  HADD2.F32 R35, -RZ, R35.H0_H0 ;  /* 0x20000023ff237230 */ /* 0x000fe40000004100 */
[----:B------:R-:W-:Y:S01]  /*1e10*/  HADD2.F32 R37, -RZ, R37.H0_H0 ;  /* 0x20000025ff257230 */ /* 0x000fe20000004100 */
[----:B------:R-:W-:Y:S01]  /*1e20*/  FMUL.FTZ R26, R24, R24 ;  /* 0x00000018181a7220 */ /* 0x000fe20000410000 */
[----:B------:R-:W-:-:S02]  /*1e30*/  HADD2.F32 R27, -RZ, R27.H0_H0 ;  /* 0x2000001bff1b7230 */ /* 0x000fc40000004100 */
[----:B------:R-:W-:Y:S01]  /*1e40*/  HADD2.F32 R36, -RZ, R36.H0_H0 ;  /* 0x20000024ff247230 */ /* 0x000fe20000004100 */
[----:B------:R-:W-:Y:S01]  /*1e50*/  FFMA.FTZ R43, R26, -c[0x0][0xd6c], R26 ;  /* 0x80035b001a2b7a23 */ /* 0x000fe2000001001a */
[----:B------:R-:W-:Y:S01]  /*1e60*/  HADD2.F32 R40, -RZ, R40.H0_H0 ;  /* 0x20000028ff287230 */ /* 0x000fe20000004100 */
[----:B------:R-:W-:Y:S01]  /*1e70*/  FFMA.FTZ R26, R24, -c[0x0][0xd68], R24 ;  /* 0x80035a00181a7a23 */ /* 0x000fe20000010018 */
[----:B------:R-:W-:Y:S01]  /*1e80*/  HADD2.F32 R38, -RZ, R38.H0_H0 ;  /* 0x20000026ff267230 */ /* 0x000fe20000004100 */
[----:B------:R-:W-:Y:S01]  /*1e90*/  FFMA.FTZ R43, R22, c[0x0][0xd6c], R43 ;  /* 0x00035b00162b7a23 */ /* 0x000fe2000001002b */
[----:B------:R-:W0:Y:S01]  /*1ea0*/  MUFU.RCP R24, R32 ;  /* 0x0000002000187308 */ /* 0x000e220000001000 */
[----:B------:R-:W-:-:S05]  /*1eb0*/  FFMA.FTZ R26, R45, c[0x0][0xd68], R26 ;  /* 0x00035a002d1a7a23 */ /* 0x000fca000001001a */
[C---:B------:R-:W-:Y:S02]  /*1ec0*/  F2FP.PACK_AB R6, R43.reuse, R26 ;  /* 0x0000001a2b06723e */ /* 0x040fe400000000ff */
[----:B------:R-:W1:Y:S01]  /*1ed0*/  MUFU.RCP R22, R30 ;  /* 0x0000001e00167308 */ /* 0x000e620000001000 */
[----:B0-----:R-:W-:Y:S02]  /*1ee0*/  FMUL.FTZ R26, R26, R24 ;  /* 0x000000181a1a7220 */ /* 0x001fe40000410000 */
[----:B-1----:R-:W-:-:S06]  /*1ef0*/  FMUL.FTZ R44, R43, R22 ;  /* 0x000000162b2c7220 */ /* 0x002fcc0000410000 */
[----:B------:R-:W0:Y:S02]  /*1f00*/  MUFU.SQRT R44, R44 ;  /* 0x0000002c002c7308 */ /* 0x000e240000002000 */
[----:B0-----:R-:W-:Y:S01]  /*1f10*/  FADD.FTZ R45, R44, c[0x0][0xd7c] ;  /* 0x00035f002c2d7621 */ /* 0x001fe20000010000 */
[----:B------:R-:W-:-:S05]  /*1f20*/  HADD2.F32 R44, -RZ, R39.H0_H0 ;  /* 0x20000027ff2c7230 */ /* 0x000fca0000004100 */
[----:B------:R-:W0:Y:S02]  /*1f30*/  MUFU.RCP R45, R45 ;  /* 0x0000002d002d7308 */ /* 0x000e240000001000 */
[----:B0-----:R-:W-:-:S04]  /*1f40*/  FMUL.FTZ R43, R26, R45 ;  /* 0x0000002d1a2b7220 */ /* 0x001fc80000410000 */
[----:B------:R-:W-:-:S05]  /*1f50*/  FMUL.FTZ R43, R4, R43 ;  /* 0x0000002b042b7220 */ /* 0x000fca0000410000 */
[----:B------:R-:W-:-:S05]  /*1f60*/  F2FP.PACK_AB R43, RZ, R43 ;  /* 0x0000002bff2b723e */ /* 0x000fca00000000ff */
[----:B------:R-:W-:Y:S01]  /*1f70*/  HADD2.F32 R26, -RZ, R43.H0_H0 ;  /* 0x2000002bff1a7230 */ /* 0x000fe20000004100 */
        /* <DEDUP_REMOVED lines=11> */
[----:B------:R-:W-:-:S06]  /*2030*/  FMUL.FTZ R43, R39, R22 ;  /* 0x00000016272b7220 */ /* 0x000fcc0000410000 */
[----:B------:R-:W0:Y:S02]  /*2040*/  MUFU.SQRT R43, R43 ;  /* 0x0000002b002b7308 */ /* 0x000e240000002000 */
[----:B0-----:R-:W-:-:S06]  /*2050*/  FADD.FTZ R45, R43, c[0x0][0xd7c] ;  /* 0x00035f002b2d7621 */ /* 0x001fcc0000010000 */
[----:B------:R-:W0:Y:S02]  /*2060*/  MUFU.RCP R41, R45 ;  /* 0x0000002d00297308 */ /* 0x000e240000001000 */
[----:B0-----:R-:W-:Y:S01]  /*2070*/  FMUL.FTZ R37, R44, R41 ;  /* 0x000000292c257220 */ /* 0x001fe20000410000 */
[----:B------:R-:W-:Y:S01]  /*2080*/  HADD2.F32 R44, -RZ, R23.H0_H0 ;  /* 0x20000017ff2c7230 */ /* 0x000fe20000004100 */
[----:B------:R-:W-:-:S04]  /*2090*/  FMUL.FTZ R41, R27, c[0x0][0xd8c] ;  /* 0x000363001b297a20 */ /* 0x000fc80000410000 */
[----:B------:R-:W-:-:S04]  /*20a0*/  FFMA.FTZ R41, R28, R25, R41 ;  /* 0x000000191c297223 */ /* 0x000fc80000010029 */
[----:B------:R-:W-:-:S04]  /*20b0*/  FMUL.FTZ R25, R41, R41 ;  /* 0x0000002929197220 */ /* 0x000fc80000410000 */
[----:B------:R-:W-:-:S04]  /*20c0*/  FFMA.FTZ R23, R25, -c[0x0][0xd6c], R25 ;  /* 0x80035b0019177a23 */ /* 0x000fc80000010019 */
[----:B------:R-:W-:Y:S01]  /*20d0*/  FFMA.FTZ R23, R44, c[0x0][0xd6c], R23 ;  /* 0x00035b002c177a23 */ /* 0x000fe20000010017 */
[----:B------:R-:W-:Y:S01]  /*20e0*/  HADD2.F32 R44, -RZ, R7.H0_H0 ;  /* 0x20000007ff2c7230 */ /* 0x000fe20000004100 */
        /* <DEDUP_REMOVED lines=8> */
[----:B0-----:R-:W-:Y:S01]  /*2170*/  FMUL.FTZ R43, R44, R25 ;  /* 0x000000192c2b7220 */ /* 0x001fe20000410000 */
[----:B------:R-:W-:-:S05]  /*2180*/  PRMT R25, RZ, 0x5410, R42 ;  /* 0x00005410ff197816 */ /* 0x000fca000000002a */
[----:B------:R-:W-:-:S04]  /*2190*/  FFMA.FTZ R25, R28, R25, R41 ;  /* 0x000000191c197223 */ /* 0x000fc80000010029 */
        /* <DEDUP_REMOVED lines=9> */
[----:B------:R-:W-:-:S05]  /*2230*/  F2FP.PACK_AB R39, R22, R39 ;  /* 0x000000271627723e */ /* 0x000fca00000000ff */
[----:B------:R-:W-:Y:S01]  /*2240*/  HADD2.F32 R22, -RZ, R39.H1_H1 ;  /* 0x30000027ff167230 */ /* 0x000fe20000004100 */
[----:B0-----:R-:W-:-:S04]  /*2250*/  FADD.FTZ R42, R40, c[0x0][0xd7c] ;  /* 0x00035f00282a7621 */ /* 0x001fc80000010000 */
[----:B------:R-:W0:Y:S02]  /*2260*/  MUFU.RCP R45, R42 ;  /* 0x0000002a002d7308 */ /* 0x000e240000001000 */
[----:B0-----:R-:W-:Y:S02]  /*2270*/  FMUL.FTZ R45, R24, R45 ;  /* 0x0000002d182d7220 */ /* 0x001fe40000410000 */
[C---:B------:R-:W-:Y:S02]  /*2280*/  FMUL.FTZ R24, R4.reuse, R43 ;  /* 0x0000002b04187220 */ /* 0x040fe40000410000 */
[----:B------:R-:W-:Y:S01]  /*2290*/  FMUL.FTZ R4, R4, R45 ;  /* 0x0000002d04047220 */ /* 0x000fe20000410000 */
[----:B------:R-:W-:Y:S02]  /*22a0*/  PRMT R45, R5, 0x7632, R45 ;  /* 0x00007632052d7816 */ /* 0x000fe4000000002d */
[----:B------:R-:W-:Y:S01]  /*22b0*/  F2FP.PACK_AB R23, R24, R23 ;  /* 0x000000171817723e */ /* 0x000fe200000000ff */
[----:B------:R-:W-:Y:S01]  /*22c0*/  FADD.FTZ R24, R35, -R22 ;  /* 0x8000001623187221 */ /* 0x000fe20000010000 */
[----:B------:R-:W-:-:S02]  /*22d0*/  F2FP.PACK_AB R4, R4, R41 ;  /* 0x000000290404723e */ /* 0x000fc400000000ff */
[----:B------:R-:W-:Y:S01]  /*22e0*/  PRMT R41, R6, 0x7610, R41 ;  /* 0x0000761006297816 */ /* 0x000fe20000000029 */
[----:B------:R-:W-:Y:S01]  /*22f0*/  HADD2.F32 R38, -RZ, R23.H1_H1 ;  /* 0x30000017ff267230 */ /* 0x000fe20000004100 */
[----:B------:R-:W-:Y:S01]  /*2300*/  F2FP.PACK_AB R24, R7, R24 ;  /* 0x000000180718723e */ /* 0x000fe200000000ff */
[----:B------:R-:W-:-:S03]  /*2310*/  HADD2.F32 R37, -RZ, R4.H1_H1 ;  /* 0x30000004ff257230 */ /* 0x000fc60000004100 */
[----:B------:R-:W-:Y:S01]  /*2320*/  FADD.FTZ R22, R27, -R38 ;  /* 0x800000261b167221 */ /* 0x000fe20000010000 */
[----:B------:R-:W-:Y:S01]  /*2330*/  PRMT R27, R39, 0x7610, R27 ;  /* 0x00007610271b7816 */ /* 0x000fe2000000001b */
[----:B------:R-:W-:Y:S01]  /*2340*/  FADD.FTZ R35, R36, -R37 ;  /* 0x8000002524237221 */ /* 0x000fe20000010000 */
[----:B------:R-:W-:Y:S02]  /*2350*/  PRMT R36, R4, 0x7610, R36 ;  /* 0x0000761004247816 */ /* 0x000fe40000000024 */
[----:B------:R-:W-:Y:S02]  /*2360*/  F2FP.PACK_AB R22, R25, R22 ;  /* 0x000000161916723e */ /* 0x000fe400000000ff */
[----:B------:R-:W-:Y:S02]  /*2370*/  F2FP.PACK_AB R4, RZ, R35 ;  /* 0x00000023ff04723e */ /* 0x000fe400000000ff */
[C---:B------:R-:W-:Y:S02]  /*2380*/  PRMT R43, R24.reuse, 0x7632, R43 ;  /* 0x00007632182b7816 */ /* 0x040fe4000000002b */
[----:B------:R-:W-:-:S02]  /*2390*/  PRMT R26, R24, 0x7610, R26 ;  /* 0x00007610181a7816 */ /* 0x000fc4000000001a */
[----:B------:R-:W-:Y:S02]  /*23a0*/  PRMT R37, R6, 0x7632, R37 ;  /* 0x0000763206257816 */ /* 0x000fe40000000025 */
[----:B------:R-:W-:Y:S02]  /*23b0*/  PRMT R39, R23, 0x7610, R39 ;  /* 0x0000761017277816 */ /* 0x000fe40000000027 */
[----:B------:R-:W-:Y:S02]  /*23c0*/  PRMT R35, R5, 0x7610, R35 ;  /* 0x0000761005237816 */ /* 0x000fe40000000023 */
[----:B------:R-:W-:Y:S02]  /*23d0*/  PRMT R25, R4, 0x7610, R25 ;  /* 0x0000761004197816 */ /* 0x000fe40000000019 */
[C---:B------:R-:W-:Y:S02]  /*23e0*/  PRMT R38, R22.reuse, 0x7632, R38 ;  /* 0x0000763216267816 */ /* 0x040fe40000000026 */
[----:B------:R-:W-:-:S02]  /*23f0*/  PRMT R24, R22, 0x7610, R24 ;  /* 0x0000761016187816 */ /* 0x000fc40000000018 */
.L_x_338:
[----:B------:R-:W-:Y:S01]  /*2400*/  LEA R22, P1, R33, R2, 0x2 ;  /* 0x0000000221167211 */ /* 0x000fe200078210ff */
[----:B------:R-:W-:-:S02]  /*2410*/  HADD2.F32 R4, -RZ, R35.H0_H0 ;  /* 0x20000023ff047230 */ /* 0x000fc40000004100 */
[----:B------:R-:W-:Y:S01]  /*2420*/  HADD2.F32 R5, -RZ, R26.H0_H0 ;  /* 0x2000001aff057230 */ /* 0x000fe20000004100 */
[----:B------:R-:W-:Y:S01]  /*2430*/  LEA.HI.X R23, R33, R3, R34, 0x2, P1 ;  /* 0x0000000321177211 */ /* 0x000fe200008f1422 */
[----:B------:R-:W-:Y:S02]  /*2440*/  HADD2.F32 R6, -RZ, R24.H0_H0 ;  /* 0x20000018ff067230 */ /* 0x000fe40000004100 */
[----:B------:R-:W-:Y:S01]  /*2450*/  HADD2.F32 R7, -RZ, R25.H0_H0 ;  /* 0x20000019ff077230 */ /* 0x000fe20000004100 */
        /* <DEDUP_REMOVED lines=22> */
.L_x_339:
        /* <DEDUP_REMOVED lines=24> */
.L_x_340:
[----:B0-----:R-:W-:-:S04]  /*2740*/  IMAD.MOV.U32 R5, RZ, RZ, c[0x0][0x0] ;  /* 0x00000000ff057624 */ /* 0x001fc800078e00ff */
[----:B------:R-:W-:-:S05]  /*2750*/  IMAD R0, R5, 0x4, R0 ;  /* 0x0000000405007824 */ /* 0x000fca00078e0200 */
[----:B------:R-:W-:-:S13]  /*2760*/  ISETP.GE.AND P1, PT, R0, R29, PT ;  /* 0x0000001d0000720c */ /* 0x000fda0003f26270 */
[----:B------:R-:W-:Y:S01]  /*2770*/  @P1 CALL.REL.NOINC `(.L_x_341) ;  /* 0x0000001000001944 */ /* 0x000fe20003c00000 */
[----:B------:R-:W-:Y:S05]  /*2780*/  BRA `(.L_x_342) ;  /* 0xffffeb2000007947 */ /* 0x000fea000383ffff */
.L_x_341:
[----:B------:R-:W-:Y:S05]  /*2790*/  EXIT ;  /* 0x000000000000794d */ /* 0x000fea0003800000 */
        .type           $_Z25multi_tensor_apply_kernelI18TensorListMetadataILi5EE25DistAdamCapturableFunctorIN3c104HalfENS3_8BFloat16EfEJPfffPiifS7_10adamMode_tfEEvlPViT_T0_DpT1_$__internal_accurate_pow,@function
        .size           $_Z25multi_tensor_apply_kernelI18TensorListMetadataILi5EE25DistAdamCapturableFunctorIN3c104HalfENS3_8BFloat16EfEJPfffPiifS7_10adamMode_tfEEvlPViT_T0_DpT1_$__internal_accurate_pow,(.L_x_950 - $_Z25multi_tensor_apply_kernelI18TensorListMetadataILi5EE25DistAdamCapturableFunctorIN3c104HalfENS3_8BFloat16EfEJPfffPiifS7_10adamMode_tfEEvlPViT_T0_DpT1_$__internal_accurate_pow)
$_Z25multi_tensor_apply_kernelI18TensorListMetadataILi5EE25DistAdamCapturableFunctorIN3c104HalfENS3_8BFloat16EfEJPfffPiifS7_10adamMode_tfEEvlPViT_T0_DpT1_$__internal_accurate_pow:
        /* <DEDUP_REMOVED lines=127> */
.L_x_343:
[----:B-1----:R-:W-:Y:S01]  /*2f90*/  DSETP.NEU.AND P1, PT, |R16|, +INF , PT ;  /* 0x7ff000001000742a */ /* 0x002fe20003f2d200 */
[----:B------:R-:W-:-:S03]  /*2fa0*/  IMAD.MOV.U32 R7, RZ, RZ, 0x0 ;  /* 0x00000000ff077424 */ /* 0x000fc600078e00ff */
[----:B------:R-:W1:-:S06]  /*2fb0*/  DADD R8, R8, -R14 ;  /* 0x0000000008087229 */ /* 0x000e4c000000080e */
[----:B-1----:R-:W1:-:S06]  /*2fc0*/  DADD R8, R10, R8 ;  /* 0x000000000a087229 */ /* 0x002e4c0000000008 */
[----:B-1----:R1:W2:Y:S01]  /*2fd0*/  @P1 DFMA R16, R8, R16, R16 ;  /* 0x000000100810122b */ /* 0x0022a20000000010 */
[----:B------:R-:W-:Y:S10]  /*2fe0*/  RET.REL.NODEC R6 `(_Z25multi_tensor_apply_kernelI18TensorListMetadataILi5EE25DistAdamCapturableFunctorIN3c104HalfENS3_8BFloat16EfEJPfffPiifS7_10adamMode_tfEEvlPViT_T0_DpT1_) ;  /* 0xffffd01006007950 */ /* 0x000ff40003c3ffff */
.L_x_344:
        /* <DEDUP_REMOVED lines=9> */
.L_x_950:


//--------------------- .text._Z25multi_tensor_apply_kernelI18TensorListMetadataILi5EE25DistAdamCapturableFunctorIN3c104HalfES4_NS3_8BFloat16EEJPfffPiifS7_10adamMode_tfEEvlPViT_T0_DpT1_ --------------------------
	.section	.text._Z25multi_tensor_apply_kernelI18TensorListMetadataILi5EE25DistAdamCapturableFunctorIN3c104HalfES4_NS3_8BFloat16EEJPfffPiifS7_10adamMode_tfEEvlPViT_T0_DpT1_,"ax",@progbits
	.sectioninfo	@"SHI_REGISTERS=48"
	.align	128
        .global         _Z25multi_tensor_apply_kernelI18TensorListMetadataILi5EE25DistAdamCapturableFunctorIN3c104HalfES4_NS3_8BFloat16EEJPfffPiifS7_10adamMode_tfEEvlPViT_T0_DpT1_
        .type           _Z25multi_tensor_apply_kernelI18TensorListMetadataILi5EE25DistAdamCapturableFunctorIN3c104HalfES4_NS3_8BFloat16EEJPfffPiifS7_10adamMode_tfEEvlPViT_T0_DpT1_,@function
        .size           _Z25multi_tensor_apply_kernelI18TensorListMetadataILi5EE25DistAdamCapturableFunctorIN3c104HalfES4_NS3_8BFloat16EEJPfffPiifS7_10adamMode_tfEEvlPViT_T0_DpT1_,(.L_x_951 - _Z25multi_tensor_apply_kernelI18TensorListMetadataILi5EE25DistAdamCapturableFunctorIN3c104HalfES4_NS3_8BFloat16EEJPfffPiifS7_10adamMode_tfEEvlPViT_T0_DpT1_)
        .other          _Z25multi_tensor_apply_kernelI18TensorListMetadataILi5EE25DistAdamCapturableFunctorIN3c104HalfES4_NS3_8BFloat16EEJPfffPiifS7_10adamMode_tfEEvlPViT_T0_DpT1_,@"STO_CUDA_ENTRY STV_DEFAULT"
_Z25multi_tensor_apply_kernelI18TensorListMetadataILi5EE25DistAdamCapturableFunctorIN3c104HalfES4_NS3_8BFloat16EEJPfffPiifS7_10adamMode_tfEEvlPViT_T0_DpT1_:
.text._Z25multi_tensor_apply_kernelI18TensorListMetadataILi5EE25DistAdamCapturableFunctorIN3c104HalfES4_NS3_8BFloat16EEJPfffPiifS7_10adamMode_tfEEvlPViT_T0_DpT1_:
        /* <DEDUP_REMOVED lines=23> */
.L_x_345:
        /* <DEDUP_REMOVED lines=22> */
.L_x_346:
        /* <DEDUP_REMOVED lines=22> */
.L_x_347:
        /* <DEDUP_REMOVED lines=22> */
.L_x_348:
        /* <DEDUP_REMOVED lines=32> */
[----:B------:R-:W-:Y:S05]  /*0790*/  CALL.REL.NOINC `($_Z25multi_tensor_apply_kernelI18TensorListMetadataILi5EE25DistAdamCapturableFunctorIN3c104HalfES4_NS3_8BFloat16EEJPfffPiifS7_10adamMode_tfEEvlPViT_T0_DpT1_$__internal_accurate_pow) ;  /* 0x0000204000007944 */ /* 0x000fea0003c00000 */
        /* <DEDUP_REMOVED lines=22> */
.L_x_350:
[----:B------:R-:W-:Y:S01]  /*0900*/  ISETP.GE.AND P2, PT, R5, RZ, PT ;  /* 0x000000ff0500720c */ /* 0x000fe20003f46270 */
[----:B------:R-:W2:Y:S01]  /*0910*/  DSETP.NEU.AND P1, PT, |R4|, 0.5, !P0 ;  /* 0x3fe000000400742a */ /* 0x000ea2000472d200 */
[----:B------:R-:W-:-:S05]  /*0920*/  IMAD.MOV.U32 R2, RZ, RZ, RZ ;  /* 0x000000ffff027224 */ /* 0x000fca00078e00ff */
[----:B-12---:R-:W-:-:S06]  /*0930*/  SEL R3, R9, RZ, P1 ;  /* 0x000000ff09037207 */ /* 0x006fcc0000800000 */
[----:B------:R-:W-:Y:S02]  /*0940*/  @!P2 LOP3.LUT R3, R3, 0x7ff00000, RZ, 0xfc, !PT ;  /* 0x7ff000000303a812 */ /* 0x000fe400078efcff */
.L_x_351:
        /* <DEDUP_REMOVED lines=17> */
.L_x_354:
        /* <DEDUP_REMOVED lines=10> */
.L_x_353:
[----:B------:R1:W2:-:S04]  /*0b00*/  DADD R2, R4, R8 ;  /* 0x0000000004027229 */ /* 0x0002880000000008 */
.L_x_352:
        /* <DEDUP_REMOVED lines=8> */
[----:B--2---:R-:W-:Y:S05]  /*0b90*/  CALL.REL.NOINC `($_Z25multi_tensor_apply_kernelI18TensorListMetadataILi5EE25DistAdamCapturableFunctorIN3c104HalfES4_NS3_8BFloat16EEJPfffPiifS7_10adamMode_tfEEvlPViT_T0_DpT1_$__internal_accurate_pow) ;  /* 0x00001c4000007944 */ /* 0x004fea0003c00000 */
        /* <DEDUP_REMOVED lines=19> */
.L_x_355:
[----:B------:R-:W-:Y:S01]  /*0cd0*/  ISETP.GE.AND P1, PT, R5, RZ, PT ;  /* 0x000000ff0500720c */ /* 0x000fe20003f26270 */
[----:B------:R-:W3:Y:S01]  /*0ce0*/  DSETP.NEU.AND P0, PT, |R4|, 0.5, !P0 ;  /* 0x3fe000000400742a */ /* 0x000ee2000470d200 */
[----:B------:R-:W-:-:S05]  /*0cf0*/  IMAD.MOV.U32 R6, RZ, RZ, RZ ;  /* 0x000000ffff067224 */ /* 0x000fca00078e00ff */
[----:B--23--:R-:W-:Y:S02]  /*0d00*/  SEL R7, R11, RZ, P0 ;  /* 0x000000ff0b077207 */ /* 0x00cfe40000000000 */
[----:B------:R-:W-:-:S04]  /*0d10*/  SEL R24, RZ, 0x1, !P0 ;  /* 0x00000001ff187807 */ /* 0x000fc80004000000 */
[----:B------:R-:W-:Y:S02]  /*0d20*/  @!P1 LOP3.LUT R7, R7, 0x7ff00000, RZ, 0xfc, !PT ;  /* 0x7ff0000007079812 */ /* 0x000fe400078efcff */
.L_x_356:
        /* <DEDUP_REMOVED lines=17> */
.L_x_359:
        /* <DEDUP_REMOVED lines=11> */
.L_x_358:
[----:B------:R1:W2:-:S06]  /*0ef0*/  DADD R6, R4, R10 ;  /* 0x0000000004067229 */ /* 0x00028c000000000a */
.L_x_357:
        /* <DEDUP_REMOVED lines=14> */
.L_x_349:
        /* <DEDUP_REMOVED lines=42> */
.L_x_360:
[----:B----4-:R-:W-:Y:S05]  /*1280*/  @P2 EXIT ;  /* 0x000000000000294d */ /* 0x010fea0003800000 */
[----:B-1----:R-:W-:-:S04]  /*1290*/  PRMT R2, R3, 0x9910, RZ ;  /* 0x0000991003027816 */ /* 0x002fc800000000ff */
[----:B------:R-:W-:Y:S02]  /*12a0*/  ISETP.NE.AND P0, PT, R2, RZ, PT ;  /* 0x000000ff0200720c */ /* 0x000fe40003f05270 */
.L_x_367:
        /* <DEDUP_REMOVED lines=67> */
.L_x_361:
        /* <DEDUP_REMOVED lines=13> */
[----:B------:R-:W-:Y:S01]  /*17b0*/  HADD2.F32 R41, -RZ, R41.H0_H0 ;  /* 0x20000029ff297230 */ /* 0x000fe20000004100 */
        /* <DEDUP_REMOVED lines=11> */
[----:B0-----:R-:W-:Y:S02]  /*1870*/  FMUL.FTZ R43, R43, R24 ;  /* 0x000000182b2b7220 */ /* 0x001fe40000410000 */
[----:B-1----:R-:W-:Y:S01]  /*1880*/  FMUL.FTZ R44, R22, R19 ;  /* 0x00000013162c7220 */ /* 0x002fe20000410000 */
[----:B------:R-:W-:Y:S01]  /*1890*/  HADD2.F32 R22, -RZ, R26.H0_H0 ;  /* 0x2000001aff167230 */ /* 0x000fe20000004100 */
[----:B------:R-:W-:-:S04]  /*18a0*/  FMUL.FTZ R26, R41, R41 ;  /* 0x00000029291a7220 */ /* 0x000fc80000410000 */
[----:B------:R-:W0:Y:S01]  /*18b0*/  MUFU.SQRT R44, R44 ;  /* 0x0000002c002c7308 */ /* 0x000e220000002000 */
[----:B------:R-:W-:-:S04]  /*18c0*/  FFMA.FTZ R26, R26, -c[0x0][0xd6c], R26 ;  /* 0x80035b001a1a7a23 */ /* 0x000fc8000001001a */
[----:B------:R-:W-:Y:S01]  /*18d0*/  FFMA.FTZ R26, R39, c[0x0][0xd6c], R26 ;  /* 0x00035b00271a7a23 */ /* 0x000fe2000001001a */
[----:B------:R-:W-:Y:S01]  /*18e0*/  HADD2.F32 R39, -RZ, R37.H0_H0 ;  /* 0x20000025ff277230 */ /* 0x000fe20000004100 */
[----:B0-----:R-:W-:Y:S02]  /*18f0*/  FADD.FTZ R45, R44, c[0x0][0xd7c] ;  /* 0x00035f002c2d7621 */ /* 0x001fe40000010000 */
[----:B------:R-:W-:-:S04]  /*1900*/  FFMA.FTZ R44, R41, -c[0x0][0xd68], R41 ;  /* 0x80035a00292c7a23 */ /* 0x000fc80000010029 */
[----:B------:R-:W0:Y:S01]  /*1910*/  MUFU.RCP R45, R45 ;  /* 0x0000002d002d7308 */ /* 0x000e220000001000 */
[----:B------:R-:W-:Y:S01]  /*1920*/  FFMA.FTZ R41, R39, c[0x0][0xd68], R44 ;  /* 0x00035a0027297a23 */ /* 0x000fe2000001002c */
[----:B------:R-:W-:-:S03]  /*1930*/  HADD2.F32 R39, -RZ, R25.H0_H0 ;  /* 0x20000019ff277230 */ /* 0x000fc60000004100 */
        /* <DEDUP_REMOVED lines=14> */
[----:B0-----:R-:W-:Y:S01]  /*1a20*/  FMUL.FTZ R25, R44, R37 ;  /* 0x000000252c197220 */ /* 0x001fe20000410000 */
[----:B------:R-:W-:Y:S01]  /*1a30*/  HADD2.F32 R44, -RZ, R23.H0_H0 ;  /* 0x20000017ff2c7230 */ /* 0x000fe20000004100 */
[C---:B------:R-:W-:Y:S02]  /*1a40*/  FMUL.FTZ R37, R39.reuse, R39 ;  /* 0x0000002727257220 */ /* 0x040fe40000410000 */
[----:B------:R-:W-:Y:S02]  /*1a50*/  FFMA.FTZ R39, R39, -c[0x0][0xd68], R39 ;  /* 0x80035a0027277a23 */ /* 0x000fe40000010027 */
[----:B------:R-:W-:Y:S02]  /*1a60*/  FFMA.FTZ R37, R37, -c[0x0][0xd6c], R37 ;  /* 0x80035b0025257a23 */ /* 0x000fe40000010025 */
[----:B------:R-:W-:-:S02]  /*1a70*/  FFMA.FTZ R21, R21, c[0x0][0xd68], R39 ;  /* 0x00035a0015157a23 */ /* 0x000fc40000010027 */
[----:B------:R-:W-:Y:S01]  /*1a80*/  FFMA.FTZ R44, R44, c[0x0][0xd6c], R37 ;  /* 0x00035b002c2c7a23 */ /* 0x000fe20000010025 */
[----:B------:R-:W-:Y:S01]  /*1a90*/  HADD2.F32 R37, -RZ, R42.H0_H0 ;  /* 0x2000002aff257230 */ /* 0x000fe20000004100 */
[----:B------:R-:W-:Y:S02]  /*1aa0*/  FMUL.FTZ R42, R21, R24 ;  /* 0x00000018152a7220 */ /* 0x000fe40000410000 */
[----:B------:R-:W-:Y:S02]  /*1ab0*/  FMUL.FTZ R43, R44, R19 ;  /* 0x000000132c2b7220 */ /* 0x000fe40000410000 */
[----:B------:R-:W-:Y:S02]  /*1ac0*/  FMUL.FTZ R37, R28, R37 ;  /* 0x000000251c257220 */ /* 0x000fe40000410000 */
[----:B------:R-:W-:Y:S02]  /*1ad0*/  FFMA.FTZ R25, R34, c[0x0][0xd8c], R25 ;  /* 0x0003630022197a23 */ /* 0x000fe40000010019 */
[----:B------:R-:W0:Y:S01]  /*1ae0*/  MUFU.SQRT R43, R43 ;  /* 0x0000002b002b7308 */ /* 0x000e220000002000 */
[----:B------:R-:W-:-:S04]  /*1af0*/  FMUL.FTZ R39, R37, R37 ;  /* 0x0000002525277220 */ /* 0x000fc80000410000 */
[----:B------:R-:W-:-:S04]  /*1b00*/  FFMA.FTZ R39, R39, -c[0x0][0xd6c], R39 ;  /* 0x80035b0027277a23 */ /* 0x000fc80000010027 */
[----:B------:R-:W-:-:S04]  /*1b10*/  FFMA.FTZ R40, R40, c[0x0][0xd6c], R39 ;  /* 0x00035b0028287a23 */ /* 0x000fc80000010027 */
[----:B------:R-:W-:Y:S01]  /*1b20*/  FMUL.FTZ R39, R40, R19 ;  /* 0x0000001328277220 */ /* 0x000fe20000410000 */
[----:B------:R-:W-:Y:S01]  /*1b30*/  HADD2.F32 R19, -RZ, R38.H0_H0 ;  /* 0x20000026ff137230 */ /* 0x000fe20000004100 */
[----:B------:R-:W-:Y:S02]  /*1b40*/  FFMA.FTZ R38, R37, -c[0x0][0xd68], R37 ;  /* 0x80035a0025267a23 */ /* 0x000fe40000010025 */
[----:B0-----:R-:W-:Y:S02]  /*1b50*/  FADD.FTZ R45, R43, c[0x0][0xd7c] ;  /* 0x00035f002b2d7621 */ /* 0x001fe40000010000 */
[----:B------:R-:W-:Y:S01]  /*1b60*/  MUFU.SQRT R39, R39 ;  /* 0x0000002700277308 */ /* 0x000fe20000002000 */
[----:B------:R-:W-:-:S04]  /*1b70*/  FFMA.FTZ R19, R19, c[0x0][0xd68], R38 ;  /* 0x00035a0013137a23 */ /* 0x000fc80000010026 */
[----:B------:R-:W-:-:S03]  /*1b80*/  FMUL.FTZ R24, R19, R24 ;  /* 0x0000001813187220 */ /* 0x000fc60000410000 */
[----:B------:R-:W0:Y:S02]  /*1b90*/  MUFU.RCP R23, R45 ;  /* 0x0000002d00177308 */ /* 0x000e240000001000 */
[----:B0-----:R-:W-:Y:S02]  /*1ba0*/  FMUL.FTZ R23, R42, R23 ;  /* 0x000000172a177220 */ /* 0x001fe40000410000 */
[----:B------:R-:W-:-:S04]  /*1bb0*/  FADD.FTZ R42, R39, c[0x0][0xd7c] ;  /* 0x00035f00272a7621 */ /* 0x000fc80000010000 */
        /* <DEDUP_REMOVED lines=29> */
.L_x_362:
[----:B------:R-:W-:Y:S01]  /*1d90*/  HADD2.F32 R26, -RZ, R26.H0_H0 ;  /* 0x2000001aff1a7230 */ /* 0x000fe20000004100 */
[----:B------:R-:W1:Y:S01]  /*1da0*/  MUFU.RCP R24, R32 ;  /* 0x0000002000187308 */ /* 0x000e620000001000 */
[----:B------:R-:W-:Y:S02]  /*1db0*/  HADD2.F32 R45, -RZ, R22.H0_H0 ;  /* 0x20000016ff2d7230 */ /* 0x000fe40000004100 */
[----:B------:R-:W-:Y:S01]  /*1dc0*/  HADD2.F32 R20, -RZ, R20.H0_H0 ;  /* 0x20000014ff147230 */ /* 0x000fe20000004100 */
[----:B------:R-:W-:Y:S01]  /*1dd0*/  FFMA.FTZ R43, R26, c[0x0][0xd8c], R43 ;  /* 0x000363001a2b7a23 */ /* 0x000fe2000001002b */
[----:B------:R-:W-:Y:S02]  /*1de0*/  HADD2.F32 R34, -RZ, R34.H0_H0 ;  /* 0x20000022ff227230 */ /* 0x000fe40000004100 */
        /* <DEDUP_REMOVED lines=9> */
[----:B------:R-:W-:Y:S01]  /*1e80*/  HADD2.F32 R42, -RZ, R42.H0_H0 ;  /* 0x2000002aff2a7230 */ /* 0x000fe20000004100 */
        /* <DEDUP_REMOVED lines=9> */
[----:B0-----:R-:W-:Y:S01]  /*1f20*/  FMUL.FTZ R43, R43, R45 ;  /* 0x0000002d2b2b7220 */ /* 0x001fe20000410000 */
[----:B------:R-:W-:-:S03]  /*1f30*/  HADD2.F32 R45, -RZ, R21.H0_H0 ;  /* 0x20000015ff2d7230 */ /* 0x000fc60000004100 */
[----:B-----5:R-:W-:-:S05]  /*1f40*/  FMUL.FTZ R43, R18, R43 ;  /* 0x0000002b122b7220 */ /* 0x020fca0000410000 */
[----:B------:R-:W-:-:S05]  /*1f50*/  F2FP.PACK_AB R43, RZ, R43 ;  /* 0x0000002bff2b723e */ /* 0x000fca00000000ff */
[----:B------:R-:W-:-:S05]  /*1f60*/  HADD2.F32 R43, -RZ, R43.H0_H0 ;  /* 0x2000002bff2b7230 */ /* 0x000fca0000004100 */
        /* <DEDUP_REMOVED lines=14> */
[----:B0-----:R-:W-:-:S06]  /*2050*/  FADD.FTZ R39, R43, c[0x0][0xd7c] ;  /* 0x00035f002b277621 */ /* 0x001fcc0000010000 */
[----:B------:R-:W0:Y:S02]  /*2060*/  MUFU.RCP R39, R39 ;  /* 0x0000002700277308 */ /* 0x000e240000001000 */
[----:B0-----:R-:W-:Y:S01]  /*2070*/  FMUL.FTZ R37, R44, R39 ;  /* 0x000000272c257220 */ /* 0x001fe20000410000 */
[----:B------:R-:W-:Y:S01]  /*2080*/  HADD2.F32 R44, -RZ, R25.H0_H0 ;  /* 0x20000019ff2c7230 */ /* 0x000fe20000004100 */
[----:B------:R-:W-:Y:S02]  /*2090*/  FMUL.FTZ R25, R27, c[0x0][0xd8c] ;  /* 0x000363001b197a20 */ /* 0x000fe40000410000 */
[----:B------:R-:W-:Y:S02]  /*20a0*/  FMUL.FTZ R37, R18, R37 ;  /* 0x0000002512257220 */ /* 0x000fe40000410000 */
        /* <DEDUP_REMOVED lines=49> */
.L_x_363:
        /* <DEDUP_REMOVED lines=36> */
.L_x_364:
        /* <DEDUP_REMOVED lines=24> */
.L_x_365:
[----:B0-----:R-:W-:-:S04]  /*2780*/  IMAD.MOV.U32 R3, RZ, RZ, c[0x0][0x0] ;  /* 0x00000000ff037624 */ /* 0x001fc800078e00ff */
[----:B------:R-:W-:-:S05]  /*2790*/  IMAD R0, R3, 0x4, R0 ;  /* 0x0000000403007824 */ /* 0x000fca00078e0200 */
[----:B------:R-:W-:-:S13]  /*27a0*/  ISETP.GE.AND P1, PT, R0, R33, PT ;  /* 0x000000210000720c */ /* 0x000fda0003f26270 */
[----:B------:R-:W-:Y:S01]  /*27b0*/  @P1 CALL.REL.NOINC `(.L_x_366) ;  /* 0x0000001000001944 */ /* 0x000fe20003c00000 */
[----:B------:R-:W-:Y:S05]  /*27c0*/  BRA `(.L_x_367) ;  /* 0xffffeae000007947 */ /* 0x000fea000383ffff */
.L_x_366:
[----:B------:R-:W-:Y:S05]  /*27d0*/  EXIT ;  /* 0x000000000000794d */ /* 0x000fea0003800000 */
        .type           $_Z25multi_tensor_apply_kernelI18TensorListMetadataILi5EE25DistAdamCapturableFunctorIN3c104HalfES4_NS3_8BFloat16EEJPfffPiifS7_10adamMode_tfEEvlPViT_T0_DpT1_$__internal_accurate_pow,@function
        .size           $_Z25multi_tensor_apply_kernelI18TensorListMetadataILi5EE25DistAdamCapturableFunctorIN3c104HalfES4_NS3_8BFloat16EEJPfffPiifS7_10adamMode_tfEEvlPViT_T0_DpT1_$__internal_accurate_pow,(.L_x_951 - $_Z25multi_tensor_apply_kernelI18TensorListMetadataILi5EE25DistAdamCapturableFunctorIN3c104HalfES4_NS3_8BFloat16EEJPfffPiifS7_10adamMode_tfEEvlPViT_T0_DpT1_$__internal_accurate_pow)
$_Z25multi_tensor_apply_kernelI18TensorListMetadataILi5EE25DistAdamCapturableFunctorIN3c104HalfES4_NS3_8BFloat16EEJPfffPiifS7_10adamMode_tfEEvlPViT_T0_DpT1_$__internal_accurate_pow:
        /* <DEDUP_REMOVED lines=127> */
.L_x_368:
[----:B-1----:R-:W-:Y:S01]  /*2fd0*/  DSETP.NEU.AND P1, PT, |R16|, +INF , PT ;  /* 0x7ff000001000742a */ /* 0x002fe20003f2d200 */
[----:B------:R-:W-:-:S03]  /*2fe0*/  IMAD.MOV.U32 R7, RZ, RZ, 0x0 ;  /* 0x00000000ff077424 */ /* 0x000fc600078e00ff */
[----:B------:R-:W1:-:S06]  /*2ff0*/  DADD R8, R8, -R14 ;  /* 0x0000000008087229 */ /* 0x000e4c000000080e */
[----:B-1----:R-:W1:-:S06]  /*3000*/  DADD R8, R10, R8 ;  /* 0x000000000a087229 */ /* 0x002e4c0000000008 */
[----:B-1----:R1:W2:Y:S01]  /*3010*/  @P1 DFMA R16, R8, R16, R16 ;  /* 0x000000100810122b */ /* 0x0022a20000000010 */
[----:B------:R-:W-:Y:S10]  /*3020*/  RET.REL.NODEC R6 `(_Z25multi_tensor_apply_kernelI18TensorListMetadataILi5EE25DistAdamCapturableFunctorIN3c104HalfES4_NS3_8BFloat16EEJPfffPiifS7_10adamMode_tfEEvlPViT_T0_DpT1_) ;  /* 0xffffcfd006007950 */ /* 0x000ff40003c3ffff */
.L_x_369:
        /* <DEDUP_REMOVED lines=13> */
.L_x_951:


//--------------------- .text._Z25multi_tensor_apply_kernelI18TensorListMetadataILi5EE25DistAdamCapturableFunctorIN3c104HalfES4_S4_EJPfffPiifS6_10adamMode_tfEEvlPViT_T0_DpT1_ --------------------------
	.section	.text._Z25multi_tensor_apply_kernelI18TensorListMetadataILi5EE25DistAdamCapturableFunctorIN3c104HalfES4_S4_EJPfffPiifS6_10adamMode_tfEEvlPViT_T0_DpT1_,"ax",@progbits
	.sectioninfo	@"SHI_REGISTERS=48"
	.align	128
        .global         _Z25multi_tensor_apply_kernelI18TensorListMetadataILi5EE25DistAdamCapturableFunctorIN3c104HalfES4_S4_EJPfffPiifS6_10adamMode_tfEEvlPViT_T0_DpT1_
        .type           _Z25multi_tensor_apply_kernelI18TensorListMetadataILi5EE25DistAdamCapturableFunctorIN3c104HalfES4_S4_EJPfffPiifS6_10adamMode_tfEEvlPViT_T0_DpT1_,@function
        .size           _Z25multi_tensor_apply_kernelI18TensorListMetadataILi5EE25DistAdamCapturableFunctorIN3c104HalfES4_S4_EJPfffPiifS6_10adamMode_tfEEvlPViT_T0_DpT1_,(.L_x_952 - _Z25multi_tensor_apply_kernelI18TensorListMetadataILi5EE25DistAdamCapturableFunctorIN3c104HalfES4_S4_EJPfffPiifS6_10adamMode_tfEEvlPViT_T0_DpT1_)
        .other          _Z25multi_tensor_apply_kernelI18TensorListMetadataILi5EE25DistAdamCapturableFunctorIN3c104HalfES4_S4_EJPfffPiifS6_10adamMode_tfEEvlPViT_T0_DpT1_,@"STO_CUDA_ENTRY STV_DEFAULT"
_Z25multi_tensor_apply_kernelI18TensorListMetadataILi5EE25DistAdamCapturableFunctorIN3c104HalfES4_S4_EJPfffPiifS6_10adamMode_tfEEvlPViT_T0_DpT1_:
.text._Z25multi_tensor_apply_kernelI18TensorListMetadataILi5EE25DistAdamCapturableFunctorIN3c104HalfES4_S4_EJPfffPiifS6_10adamMode_tfEEvlPViT_T0_DpT1_:
        /* <DEDUP_REMOVED lines=23> */
.L_x_370:
        /* <DEDUP_REMOVED lines=22> */
.L_x_371:
        /* <DEDUP_REMOVED lines=22> */
.L_x_372:
        /* <DEDUP_REMOVED lines=22> */
.L_x_373:
        /* <DEDUP_REMOVED lines=32> */
[----:B------:R-:W-:Y:S05]  /*0790*/  CALL.REL.NOINC `($_Z25multi_tensor_apply_kernelI18TensorListMetadataILi5EE25DistAdamCapturableFunctorIN3c104HalfES4_S4_EJPfffPiifS6_10adamMode_tfEEvlPViT_T0_DpT1_$__internal_accurate_pow) ;  /* 0x00001f8000007944 */ /* 0x000fea0003c00000 */
        /* <DEDUP_REMOVED lines=22> */
.L_x_375:
[----:B------:R-:W-:Y:S01]  /*0900*/  ISETP.GE.AND P2, PT, R5, RZ, PT ;  /* 0x000000ff0500720c */ /* 0x000fe20003f46270 */
[----:B------:R-:W2:Y:S01]  /*0910*/  DSETP.NEU.AND P1, PT, |R4|, 0.5, !P0 ;  /* 0x3fe000000400742a */ /* 0x000ea2000472d200 */
[----:B------:R-:W-:-:S05]  /*0920*/  IMAD.MOV.U32 R2, RZ, RZ, RZ ;  /* 0x000000ffff027224 */ /* 0x000fca00078e00ff */
[----:B-12---:R-:W-:-:S06]  /*0930*/  SEL R3, R9, RZ, P1 ;  /* 0x000000ff09037207 */ /* 0x006fcc0000800000 */
[----:B------:R-:W-:Y:S02]  /*0940*/  @!P2 LOP3.LUT R3, R3, 0x7ff00000, RZ, 0xfc, !PT ;  /* 0x7ff000000303a812 */ /* 0x000fe400078efcff */
.L_x_376:
        /* <DEDUP_REMOVED lines=17> */
.L_x_379:
        /* <DEDUP_REMOVED lines=10> */
.L_x_378:
[----:B------:R1:W2:-:S04]  /*0b00*/  DADD R2, R4, R8 ;  /* 0x0000000004027229 */ /* 0x0002880000000008 */
.L_x_377:
        /* <DEDUP_REMOVED lines=8> */
[----:B--2---:R-:W-:Y:S05]  /*0b90*/  CALL.REL.NOINC `($_Z25multi_tensor_apply_kernelI18TensorListMetadataILi5EE25DistAdamCapturableFunctorIN3c104HalfES4_S4_EJPfffPiifS6_10adamMode_tfEEvlPViT_T0_DpT1_$__internal_accurate_pow) ;  /* 0x00001b8000007944 */ /* 0x004fea0003c00000 */
        /* <DEDUP_REMOVED lines=19> */
.L_x_380:
[----:B------:R-:W-:Y:S01]  /*0cd0*/  ISETP.GE.AND P1, PT, R5, RZ, PT ;  /* 0x000000ff0500720c */ /* 0x000fe20003f26270 */
[----:B------:R-:W3:Y:S01]  /*0ce0*/  DSETP.NEU.AND P0, PT, |R4|, 0.5, !P0 ;  /* 0x3fe000000400742a */ /* 0x000ee2000470d200 */
[----:B------:R-:W-:-:S05]  /*0cf0*/  IMAD.MOV.U32 R6, RZ, RZ, RZ ;  /* 0x000000ffff067224 */ /* 0x000fca00078e00ff */
[----:B--23--:R-:W-:Y:S02]  /*0d00*/  SEL R7, R11, RZ, P0 ;  /* 0x000000ff0b077207 */ /* 0x00cfe40000000000 */
[----:B------:R-:W-:-:S04]  /*0d10*/  SEL R24, RZ, 0x1, !P0 ;  /* 0x00000001ff187807 */ /* 0x000fc80004000000 */
[----:B------:R-:W-:Y:S02]  /*0d20*/  @!P1 LOP3.LUT R7, R7, 0x7ff00000, RZ, 0xfc, !PT ;  /* 0x7ff0000007079812 */ /* 0x000fe400078efcff */
.L_x_381:
        /* <DEDUP_REMOVED lines=17> */
.L_x_384:
        /* <DEDUP_REMOVED lines=11> */
.L_x_383:
[----:B------:R1:W2:-:S06]  /*0ef0*/  DADD R6, R4, R10 ;  /* 0x0000000004067229 */ /* 0x00028c000000000a */
.L_x_382:
        /* <DEDUP_REMOVED lines=14> */
.L_x_374:
        /* <DEDUP_REMOVED lines=42> */
.L_x_385:
[----:B----4-:R-:W-:Y:S05]  /*1280*/  @P2 EXIT ;  /* 0x000000000000294d */ /* 0x010fea0003800000 */
[----:B-1----:R-:W-:-:S04]  /*1290*/  PRMT R2, R3, 0x9910, RZ ;  /* 0x0000991003027816 */ /* 0x002fc800000000ff */
[----:B------:R-:W-:Y:S02]  /*12a0*/  ISETP.NE.AND P0, PT, R2, RZ, PT ;  /* 0x000000ff0200720c */ /* 0x000fe40003f05270 */
.L_x_392:
        /* <DEDUP_REMOVED lines=67> */
.L_x_386:
        /* <DEDUP_REMOVED lines=53> */
[----:B------:R-:W-:Y:S01]  /*1a30*/  HADD2.F32 R39, -RZ, R42.H0_H0 ;  /* 0x2000002aff277230 */ /* 0x000fe20000004100 */
        /* <DEDUP_REMOVED lines=53> */
.L_x_387:
        /* <DEDUP_REMOVED lines=34> */
[----:B------:R-:W-:Y:S01]  /*1fb0*/  FFMA.FTZ R37, R41, -c[0x0][0xd68], R41 ;  /* 0x80035a0029257a23 */ /* 0x000fe20000010029 */
[----:B------:R-:W-:Y:S01]  /*1fc0*/  HADD2.F32 R41, -RZ, R25.H0_H0 ;  /* 0x20000019ff297230 */ /* 0x000fe20000004100 */
        /* <DEDUP_REMOVED lines=63> */
.L_x_388:
        /* <DEDUP_REMOVED lines=24> */
.L_x_389:
        /* <DEDUP_REMOVED lines=24> */
.L_x_390:
[----:B0-----:R-:W-:-:S04]  /*26c0*/  IMAD.MOV.U32 R3, RZ, RZ, c[0x0][0x0] ;  /* 0x00000000ff037624 */ /* 0x001fc800078e00ff */
[----:B------:R-:W-:-:S05]  /*26d0*/  IMAD R0, R3, 0x4, R0 ;  /* 0x0000000403007824 */ /* 0x000fca00078e0200 */
[----:B------:R-:W-:-:S13]  /*26e0*/  ISETP.GE.AND P1, PT, R0, R33, PT ;  /* 0x000000210000720c */ /* 0x000fda0003f26270 */
[----:B------:R-:W-:Y:S01]  /*26f0*/  @P1 CALL.REL.NOINC `(.L_x_391) ;  /* 0x0000001000001944 */ /* 0x000fe20003c00000 */
[----:B------:R-:W-:Y:S05]  /*2700*/  BRA `(.L_x_392) ;  /* 0xffffeba000007947 */ /* 0x000fea000383ffff */
.L_x_391:
[----:B------:R-:W-:Y:S05]  /*2710*/  EXIT ;  /* 0x000000000000794d */ /* 0x000fea0003800000 */
        .type           $_Z25multi_tensor_apply_kernelI18TensorListMetadataILi5EE25DistAdamCapturableFunctorIN3c104HalfES4_S4_EJPfffPiifS6_10adamMode_tfEEvlPViT_T0_DpT1_$__internal_accurate_pow,@function
        .size           $_Z25multi_tensor_apply_kernelI18TensorListMetadataILi5EE25DistAdamCapturableFunctorIN3c104HalfES4_S4_EJPfffPiifS6_10adamMode_tfEEvlPViT_T0_DpT1_$__internal_accurate_pow,(.L_x_952 - $_Z25multi_tensor_apply_kernelI18TensorListMetadataILi5EE25DistAdamCapturableFunctorIN3c104HalfES4_S4_EJPfffPiifS6_10adamMode_tfEEvlPViT_T0_DpT1_$__internal_accurate_pow)
$_Z25multi_tensor_apply_kernelI18TensorListMetadataILi5EE25DistAdamCapturableFunctorIN3c104HalfES4_S4_EJPfffPiifS6_10adamMode_tfEEvlPViT_T0_DpT1_$__internal_accurate_pow:
        /* <DEDUP_REMOVED lines=127> */
.L_x_393:
[----:B-1----:R-:W-:Y:S01]  /*2f10*/  DSETP.NEU.AND P1, PT, |R16|, +INF , PT ;  /* 0x7ff000001000742a */ /* 0x002fe20003f2d200 */
[----:B------:R-:W-:-:S03]  /*2f20*/  IMAD.MOV.U32 R7, RZ, RZ, 0x0 ;  /* 0x00000000ff077424 */ /* 0x000fc600078e00ff */
[----:B------:R-:W1:-:S06]  /*2f30*/  DADD R8, R8, -R14 ;  /* 0x0000000008087229 */ /* 0x000e4c000000080e */
[----:B-1----:R-:W1:-:S06]  /*2f40*/  DADD R8, R10, R8 ;  /* 0x000000000a087229 */ /* 0x002e4c0000000008 */
[----:B-1----:R1:W2:Y:S01]  /*2f50*/  @P1 DFMA R16, R8, R16, R16 ;  /* 0x000000100810122b */ /* 0x0022a20000000010 */
[----:B------:R-:W-:Y:S10]  /*2f60*/  RET.REL.NODEC R6 `(_Z25multi_tensor_apply_kernelI18TensorListMetadataILi5EE25DistAdamCapturableFunctorIN3c104HalfES4_S4_EJPfffPiifS6_10adamMode_tfEEvlPViT_T0_DpT1_) ;  /* 0xffffd09006007950 */ /* 0x000ff40003c3ffff */
.L_x_394:
        /* <DEDUP_REMOVED lines=9> */
.L_x_952:


//--------------------- .text._Z25multi_tensor_apply_kernelI18TensorListMetadataILi5EE25DistAdamCapturableFunctorIN3c104HalfES4_fEJPfffPiifS6_10adamMode_tfEEvlPViT_T0_DpT1_ --------------------------
	.section	.text._Z25multi_tensor_apply_kernelI18TensorListMetadataILi5EE25DistAdamCapturableFunctorIN3c104HalfES4_fEJPfffPiifS6_10adamMode_tfEEvlPViT_T0_DpT1_,"ax",@progbits
	.sectioninfo	@"SHI_REGISTERS=48"
	.align	128
        .global         _Z25multi_tensor_apply_kernelI18TensorListMetadataILi5EE25DistAdamCapturableFunctorIN3c104HalfES4_fEJPfffPiifS6_10adamMode_tfEEvlPViT_T0_DpT1_
        .type           _Z25multi_tensor_apply_kernelI18TensorListMetadataILi5EE25DistAdamCapturableFunctorIN3c104HalfES4_fEJPfffPiifS6_10adamMode_tfEEvlPViT_T0_DpT1_,@function
        .size           _Z25multi_tensor_apply_kernelI18TensorListMetadataILi5EE25DistAdamCapturableFunctorIN3c104HalfES4_fEJPfffPiifS6_10adamMode_tfEEvlPViT_T0_DpT1_,(.L_x_953 - _Z25multi_tensor_apply_kernelI18TensorListMetadataILi5EE25DistAdamCapturableFunctorIN3c104HalfES4_fEJPfffPiifS6_10adamMode_tfEEvlPViT_T0_DpT1_)
        .other          _Z25multi_tensor_apply_kernelI18TensorListMetadataILi5EE25DistAdamCapturableFunctorIN3c104HalfES4_fEJPfffPiifS6_10adamMode_tfEEvlPViT_T0_DpT1_,@"STO_CUDA_ENTRY STV_DEFAULT"
_Z25multi_tensor_apply_kernelI18TensorListMetadataILi5EE25DistAdamCapturableFunctorIN3c104HalfES4_fEJPfffPiifS6_10adamMode_tfEEvlPViT_T0_DpT1_:
.text._Z25multi_tensor_apply_kernelI18TensorListMetadataILi5EE25DistAdamCapturableFunctorIN3c104HalfES4_fEJPfffPiifS6_10adamMode_tfEEvlPViT_T0_DpT1_:
        /* <DEDUP_REMOVED lines=23> */
.L_x_395:
        /* <DEDUP_REMOVED lines=22> */
.L_x_396:
        /* <DEDUP_REMOVED lines=22> */
.L_x_397:
        /* <DEDUP_REMOVED lines=22> */
.L_x_398:
        /* <DEDUP_REMOVED lines=32> */
[----:B------:R-:W-:Y:S05]  /*0790*/  CALL.REL.NOINC `($_Z25multi_tensor_apply_kernelI18TensorListMetadataILi5EE25DistAdamCapturableFunctorIN3c104HalfES4_fEJPfffPiifS6_10adamMode_tfEEvlPViT_T0_DpT1_$__internal_accurate_pow) ;  /* 0x0000200000007944 */ /* 0x000fea0003c00000 */
        /* <DEDUP_REMOVED lines=22> */
.L_x_400:
[----:B------:R-:W-:Y:S01]  /*0900*/  ISETP.GE.AND P2, PT, R5, RZ, PT ;  /* 0x000000ff0500720c */ /* 0x000fe20003f46270 */
[----:B------:R-:W2:Y:S01]  /*0910*/  DSETP.NEU.AND P1, PT, |R4|, 0.5, !P0 ;  /* 0x3fe000000400742a */ /* 0x000ea2000472d200 */
[----:B------:R-:W-:-:S05]  /*0920*/  IMAD.MOV.U32 R2, RZ, RZ, RZ ;  /* 0x000000ffff027224 */ /* 0x000fca00078e00ff */
[----:B-12---:R-:W-:-:S06]  /*0930*/  SEL R3, R9, RZ, P1 ;  /* 0x000000ff09037207 */ /* 0x006fcc0000800000 */
[----:B------:R-:W-:Y:S02]  /*0940*/  @!P2 LOP3.LUT R3, R3, 0x7ff00000, RZ, 0xfc, !PT ;  /* 0x7ff000000303a812 */ /* 0x000fe400078efcff */
.L_x_401:
        /* <DEDUP_REMOVED lines=17> */
.L_x_404:
        /* <DEDUP_REMOVED lines=10> */
.L_x_403:
[----:B------:R1:W2:-:S04]  /*0b00*/  DADD R2, R4, R8 ;  /* 0x0000000004027229 */ /* 0x0002880000000008 */
.L_x_402:
        /* <DEDUP_REMOVED lines=8> */
[----:B--2---:R-:W-:Y:S05]  /*0b90*/  CALL.REL.NOINC `($_Z25multi_tensor_apply_kernelI18TensorListMetadataILi5EE25DistAdamCapturableFunctorIN3c104HalfES4_fEJPfffPiifS6_10adamMode_tfEEvlPViT_T0_DpT1_$__internal_accurate_pow) ;  /* 0x00001c0000007944 */ /* 0x004fea0003c00000 */
        /* <DEDUP_REMOVED lines=19> */
.L_x_405:
[----:B------:R-:W-:Y:S01]  /*0cd0*/  ISETP.GE.AND P1, PT, R5, RZ, PT ;  /* 0x000000ff0500720c */ /* 0x000fe20003f26270 */
[----:B------:R-:W3:Y:S01]  /*0ce0*/  DSETP.NEU.AND P0, PT, |R4|, 0.5, !P0 ;  /* 0x3fe000000400742a */ /* 0x000ee2000470d200 */
[----:B------:R-:W-:-:S05]  /*0cf0*/  IMAD.MOV.U32 R6, RZ, RZ, RZ ;  /* 0x000000ffff067224 */ /* 0x000fca00078e00ff */
[----:B--23--:R-:W-:Y:S02]  /*0d00*/  SEL R7, R11, RZ, P0 ;  /* 0x000000ff0b077207 */ /* 0x00cfe40000000000 */
[----:B------:R-:W-:-:S04]  /*0d10*/  SEL R24, RZ, 0x1, !P0 ;  /* 0x00000001ff187807 */ /* 0x000fc80004000000 */
[----:B------:R-:W-:Y:S02]  /*0d20*/  @!P1 LOP3.LUT R7, R7, 0x7ff00000, RZ, 0xfc, !PT ;  /* 0x7ff0000007079812 */ /* 0x000fe400078efcff */
.L_x_406:
        /* <DEDUP_REMOVED lines=17> */
.L_x_409:
        /* <DEDUP_REMOVED lines=11> */
.L_x_408:
[----:B------:R1:W2:-:S06]  /*0ef0*/  DADD R6, R4, R10 ;  /* 0x0000000004067229 */ /* 0x00028c000000000a */
.L_x_407:
        /* <DEDUP_REMOVED lines=14> */
.L_x_399:
        /* <DEDUP_REMOVED lines=42> */
.L_x_410:
[----:B0-----:R-:W-:Y:S05]  /*1280*/  @P2 EXIT ;  /* 0x000000000000294d */ /* 0x001fea0003800000 */
[----:B---3--:R-:W-:-:S04]  /*1290*/  PRMT R4, R5, 0x9910, RZ ;  /* 0x0000991005047816 */ /* 0x008fc800000000ff */
[----:B------:R-:W-:Y:S02]  /*12a0*/  ISETP.NE.AND P0, PT, R4, RZ, PT ;  /* 0x000000ff0400720c */ /* 0x000fe40003f05270 */
.L_x_417:
        /* <DEDUP_REMOVED lines=67> */
.L_x_411:
        /* <DEDUP_REMOVED lines=9> */
[----:B------:R-:W-:Y:S01]  /*1770*/  HADD2.F32 R22, -RZ, R22.H0_H0 ;  /* 0x20000016ff167230 */ /* 0x000fe20000004100 */
[----:B------:R-:W-:Y:S01]  /*1780*/  FFMA.FTZ R24, R24, -c[0x0][0xd68], R24 ;  /* 0x80035a0018187a23 */ /* 0x000fe20000010018 */
[----:B------:R-:W-:Y:S01]  /*1790*/  HADD2.F32 R43, -RZ, R6.H0_H0 ;  /* 0x20000006ff2b7230 */ /* 0x000fe20000004100 */
[----:B------:R-:W-:Y:S01]  /*17a0*/  FFMA.FTZ R5, R5, -c[0x0][0xd6c], R5 ;  /* 0x80035b0005057a23 */ /* 0x000fe20000010005 */
[----:B------:R-:W-:Y:S02]  /*17b0*/  HADD2.F32 R41, -RZ, R41.H0_H0 ;  /* 0x20000029ff297230 */ /* 0x000fe40000004100 */
[----:B------:R-:W-:Y:S01]  /*17c0*/  HADD2.F32 R39, -RZ, R39.H0_H0 ;  /* 0x20000027ff277230 */ /* 0x000fe20000004100 */
        /* <DEDUP_REMOVED lines=15> */
[----:B------:R-:W-:Y:S01]  /*18c0*/  FFMA.FTZ R26, R39, c[0x0][0xd6c], R26 ;  /* 0x00035b00271a7a23 */ /* 0x000fe2000001001a */
[----:B------:R-:W-:-:S05]  /*18d0*/  HADD2.F32 R39, -RZ, R25.H0_H0 ;  /* 0x20000019ff277230 */ /* 0x000fca0000004100 */
[----:B------:R-:W-:Y:S02]  /*18e0*/  FMUL.FTZ R39, R28, R39 ;  /* 0x000000271c277220 */ /* 0x000fe40000410000 */
[----:B0-----:R-:W-:Y:S02]  /*18f0*/  FADD.FTZ R45, R44, c[0x0][0xd7c] ;  /* 0x00035f002c2d7621 */ /* 0x001fe40000010000 */
[----:B------:R-:W-:-:S04]  /*1900*/  FFMA.FTZ R44, R41, -c[0x0][0xd68], R41 ;  /* 0x80035a00292c7a23 */ /* 0x000fc80000010029 */
[----:B------:R-:W0:Y:S02]  /*1910*/  MUFU.RCP R45, R45 ;  /* 0x0000002d002d7308 */ /* 0x000e240000001000 */
[----:B0-----:R-:W-:Y:S02]  /*1920*/  FMUL.FTZ R43, R43, R45 ;  /* 0x0000002d2b2b7220 */ /* 0x001fe40000410000 */
[----:B------:R-:W-:Y:S02]  /*1930*/  FMUL.FTZ R45, R26, R5 ;  /* 0x000000051a2d7220 */ /* 0x000fe40000410000 */
[----:B------:R-:W-:-:S04]  /*1940*/  FFMA.FTZ R43, R22, c[0x0][0xd8c], R43 ;  /* 0x00036300162b7a23 */ /* 0x000fc8000001002b */
[----:B------:R-:W0:Y:S01]  /*1950*/  MUFU.SQRT R45, R45 ;  /* 0x0000002d002d7308 */ /* 0x000e220000002000 */
[----:B-----5:R-:W-:-:S05]  /*1960*/  FMUL.FTZ R43, R4, R43 ;  /* 0x0000002b042b7220 */ /* 0x020fca0000410000 */
[----:B------:R-:W-:-:S05]  /*1970*/  F2FP.PACK_AB R43, RZ, R43 ;  /* 0x0000002bff2b723e */ /* 0x000fca00000000ff */
[----:B------:R-:W-:Y:S01]  /*1980*/  HADD2.F32 R43, -RZ, R43.H0_H0 ;  /* 0x2000002bff2b7230 */ /* 0x000fe20000004100 */
[----:B0-----:R-:W-:-:S04]  /*1990*/  FADD.FTZ R45, R45, c[0x0][0xd7c] ;  /* 0x00035f002d2d7621 */ /* 0x001fc80000010000 */
[----:B------:R-:W-:Y:S01]  /*19a0*/  FADD.FTZ R22, R22, -R43 ;  /* 0x8000002b16167221 */ /* 0x000fe20000010000 */
[----:B------:R-:W-:Y:S02]  /*19b0*/  HADD2.F32 R43, -RZ, R37.H0_H0 ;  /* 0x20000025ff2b7230 */ /* 0x000fe40000004100 */
[----:B------:R-:W0:Y:S03]  /*19c0*/  MUFU.RCP R37, R45 ;  /* 0x0000002d00257308 */ /* 0x000e260000001000 */
[----:B------:R-:W-:-:S04]  /*19d0*/  FFMA.FTZ R43, R43, c[0x0][0xd68], R44 ;  /* 0x00035a002b2b7a23 */ /* 0x000fc8000001002c */
[C---:B------:R-:W-:Y:S01]  /*19e0*/  FMUL.FTZ R44, R43.reuse, R24 ;  /* 0x000000182b2c7220 */ /* 0x040fe20000410000 */
[----:B------:R-:W-:-:S03]  /*19f0*/  F2FP.PACK_AB R22, R43, R22 ;  /* 0x000000162b16723e */ /* 0x000fc600000000ff */
[----:B0-----:R-:W-:Y:S01]  /*1a00*/  FMUL.FTZ R25, R44, R37 ;  /* 0x000000252c197220 */ /* 0x001fe20000410000 */
[----:B------:R-:W-:Y:S01]  /*1a10*/  HADD2.F32 R44, -RZ, R23.H0_H0 ;  /* 0x20000017ff2c7230 */ /* 0x000fe20000004100 */
[C---:B------:R-:W-:Y:S02]  /*1a20*/  FMUL.FTZ R37, R39.reuse, R39 ;  /* 0x0000002727257220 */ /* 0x040fe40000410000 */
[----:B------:R-:W-:Y:S02]  /*1a30*/  FFMA.FTZ R39, R39, -c[0x0][0xd68], R39 ;  /* 0x80035a0027277a23 */ /* 0x000fe40000010027 */
[----:B------:R-:W-:Y:S02]  /*1a40*/  FFMA.FTZ R37, R37, -c[0x0][0xd6c], R37 ;  /* 0x80035b0025257a23 */ /* 0x000fe40000010025 */
[----:B------:R-:W-:Y:S02]  /*1a50*/  FFMA.FTZ R7, R7, c[0x0][0xd68], R39 ;  /* 0x00035a0007077a23 */ /* 0x000fe40000010027 */
[----:B------:R-:W-:Y:S01]  /*1a60*/  FFMA.FTZ R44, R44, c[0x0][0xd6c], R37 ;  /* 0x00035b002c2c7a23 */ /* 0x000fe20000010025 */
[----:B------:R-:W-:Y:S01]  /*1a70*/  HADD2.F32 R37, -RZ, R42.H0_H0 ;  /* 0x2000002aff257230 */ /* 0x000fe20000004100 */
[----:B------:R-:W-:-:S02]  /*1a80*/  FMUL.FTZ R42, R7, R24 ;  /* 0x00000018072a7220 */ /* 0x000fc40000410000 */
[----:B------:R-:W-:Y:S02]  /*1a90*/  FMUL.FTZ R41, R44, R5 ;  /* 0x000000052c297220 */ /* 0x000fe40000410000 */
[----:B------:R-:W-:-:S04]  /*1aa0*/  FMUL.FTZ R37, R28, R37 ;  /* 0x000000251c257220 */ /* 0x000fc80000410000 */
[----:B------:R-:W-:Y:S01]  /*1ab0*/  FMUL.FTZ R39, R37, R37 ;  /* 0x0000002525277220 */ /* 0x000fe20000410000 */
[----:B------:R-:W0:Y:S03]  /*1ac0*/  MUFU.SQRT R41, R41 ;  /* 0x0000002900297308 */ /* 0x000e260000002000 */
[----:B------:R-:W-:-:S04]  /*1ad0*/  FFMA.FTZ R39, R39, -c[0x0][0xd6c], R39 ;  /* 0x80035b0027277a23 */ /* 0x000fc80000010027 */
[----:B------:R-:W-:-:S04]  /*1ae0*/  FFMA.FTZ R40, R40, c[0x0][0xd6c], R39 ;  /* 0x00035b0028287a23 */ /* 0x000fc80000010027 */
[----:B------:R-:W-:Y:S01]  /*1af0*/  FMUL.FTZ R39, R40, R5 ;  /* 0x0000000528277220 */ /* 0x000fe20000410000 */
[----:B------:R-:W-:Y:S01]  /*1b00*/  HADD2.F32 R5, -RZ, R38.H0_H0 ;  /* 0x20000026ff057230 */ /* 0x000fe20000004100 */
[----:B------:R-:W-:Y:S02]  /*1b10*/  FFMA.FTZ R38, R37, -c[0x0][0xd68], R37 ;  /* 0x80035a0025267a23 */ /* 0x000fe40000010025 */
[----:B0-----:R-:W-:Y:S02]  /*1b20*/  FADD.FTZ R45, R41, c[0x0][0xd7c] ;  /* 0x00035f00292d7621 */ /* 0x001fe40000010000 */
[----:B------:R-:W0:Y:S01]  /*1b30*/  MUFU.SQRT R39, R39 ;  /* 0x0000002700277308 */ /* 0x000e220000002000 */
[----:B------:R-:W-:Y:S01]  /*1b40*/  FFMA.FTZ R5, R5, c[0x0][0xd68], R38 ;  /* 0x00035a0005057a23 */ /* 0x000fe20000010026 */
[----:B------:R-:W-:-:S03]  /*1b50*/  HADD2.F32 R38, -RZ, R27.H0_H0 ;  /* 0x2000001bff267230 */ /* 0x000fc60000004100 */
[----:B------:R-:W-:-:S03]  /*1b60*/  FMUL.FTZ R24, R5, R24 ;  /* 0x0000001805187220 */ /* 0x000fc60000410000 */
[----:B------:R1:W2:Y:S01]  /*1b70*/  MUFU.RCP R23, R45 ;  /* 0x0000002d00177308 */ /* 0x0002a20000001000 */
[----:B0-----:R-:W-:Y:S01]  /*1b80*/  FADD.FTZ R41, R39, c[0x0][0xd7c] ;  /* 0x00035f0027297621 */ /* 0x001fe20000010000 */
[----:B-1----:R-:W-:-:S06]  /*1b90*/  PRMT R45, R22, 0x7632, R45 ;  /* 0x00007632162d7816 */ /* 0x002fcc000000002d */
[----:B------:R-:W0:Y:S01]  /*1ba0*/  MUFU.RCP R41, R41 ;  /* 0x0000002900297308 */ /* 0x000e220000001000 */
[----:B--2---:R-:W-:-:S04]  /*1bb0*/  FMUL.FTZ R23, R42, R23 ;  /* 0x000000172a177220 */ /* 0x004fc80000410000 */
[----:B------:R-:W-:-:S04]  /*1bc0*/  FFMA.FTZ R23, R38, c[0x0][0xd8c], R23 ;  /* 0x0003630026177a23 */ /* 0x000fc80000010017 */
[----:B------:R-:W-:-:S05]  /*1bd0*/  FMUL.FTZ R39, R4, R23 ;  /* 0x0000001704277220 */ /* 0x000fca0000410000 */
[----:B------:R-:W-:Y:S01]  /*1be0*/  F2FP.PACK_AB R39, R39, R44 ;  /* 0x0000002c2727723e */ /* 0x000fe200000000ff */
[----:B0-----:R-:W-:Y:S01]  /*1bf0*/  FMUL.FTZ R37, R24, R41 ;  /* 0x0000002918257220 */ /* 0x001fe20000410000 */
[----:B------:R-:W-:Y:S01]  /*1c00*/  HADD2.F32 R24, -RZ, R35.H0_H0 ;  /* 0x20000023ff187230 */ /* 0x000fe20000004100 */
[----:B------:R-:W-:Y:S02]  /*1c10*/  PRMT R41, R6, 0x7610, R41 ;  /* 0x0000761006297816 */ /* 0x000fe40000000029 */
[----:B------:R-:W-:Y:S01]  /*1c20*/  FFMA.FTZ R37, R36, c[0x0][0xd8c], R37 ;  /* 0x0003630024257a23 */ /* 0x000fe20000010025 */
[----:B------:R-:W-:Y:S01]  /*1c30*/  PRMT R35, R22, 0x7610, R35 ;  /* 0x0000761016237816 */ /* 0x000fe20000000023 */
[----:B------:R-:W-:Y:S02]  /*1c40*/  FFMA.FTZ R25, R24, c[0x0][0xd8c], R25 ;  /* 0x0003630018197a23 */ /* 0x000fe40000010019 */
[C---:B------:R-:W-:Y:S02]  /*1c50*/  FMUL.FTZ R37, R4.reuse, R37 ;  /* 0x0000002504257220 */ /* 0x040fe40000410000 */
        /* <DEDUP_REMOVED lines=21> */
.L_x_412:
[----:B0-----:R-:W-:Y:S02]  /*1db0*/  HADD2.F32 R5, -RZ, R26.H0_H0 ;  /* 0x2000001aff057230 */ /* 0x001fe40000004100 */
        /* <DEDUP_REMOVED lines=14> */
[----:B------:R-:W-:Y:S01]  /*1ea0*/  FFMA.FTZ R26, R45, c[0x0][0xd68], R26 ;  /* 0x00035a002d1a7a23 */ /* 0x000fe2000001001a */
[----:B------:R-:W-:Y:S02]  /*1eb0*/  HADD2.F32 R40, -RZ, R40.H0_H0 ;  /* 0x20000028ff287230 */ /* 0x000fe40000004100 */
[----:B------:R-:W-:-:S02]  /*1ec0*/  HADD2.F32 R38, -RZ, R38.H0_H0 ;  /* 0x20000026ff267230 */ /* 0x000fc40000004100 */
        /* <DEDUP_REMOVED lines=83> */
.L_x_413:
        /* <DEDUP_REMOVED lines=28> */
.L_x_414:
        /* <DEDUP_REMOVED lines=24> */
.L_x_415:
[----:B0-----:R-:W-:-:S04]  /*2740*/  IMAD.MOV.U32 R5, RZ, RZ, c[0x0][0x0] ;  /* 0x00000000ff057624 */ /* 0x001fc800078e00ff */
[----:B------:R-:W-:-:S05]  /*2750*/  IMAD R0, R5, 0x4, R0 ;  /* 0x0000000405007824 */ /* 0x000fca00078e0200 */
[----:B------:R-:W-:-:S13]  /*2760*/  ISETP.GE.AND P1, PT, R0, R29, PT ;  /* 0x0000001d0000720c */ /* 0x000fda0003f26270 */
[----:B------:R-:W-:Y:S01]  /*2770*/  @P1 CALL.REL.NOINC `(.L_x_416) ;  /* 0x0000001000001944 */ /* 0x000fe20003c00000 */
[----:B------:R-:W-:Y:S05]  /*2780*/  BRA `(.L_x_417) ;  /* 0xffffeb2000007947 */ /* 0x000fea000383ffff */
.L_x_416:
[----:B------:R-:W-:Y:S05]  /*2790*/  EXIT ;  /* 0x000000000000794d */ /* 0x000fea0003800000 */
        .type           $_Z25multi_tensor_apply_kernelI18TensorListMetadataILi5EE25DistAdamCapturableFunctorIN3c104HalfES4_fEJPfffPiifS6_10adamMode_tfEEvlPViT_T0_DpT1_$__internal_accurate_pow,@function
        .size           $_Z25multi_tensor_apply_kernelI18TensorListMetadataILi5EE25DistAdamCapturableFunctorIN3c104HalfES4_fEJPfffPiifS6_10adamMode_tfEEvlPViT_T0_DpT1_$__internal_accurate_pow,(.L_x_953 - $_Z25multi_tensor_apply_kernelI18TensorListMetadataILi5EE25DistAdamCapturableFunctorIN3c104HalfES4_fEJPfffPiifS6_10adamMode_tfEEvlPViT_T0_DpT1_$__internal_accurate_pow)
$_Z25multi_tensor_apply_kernelI18TensorListMetadataILi5EE25DistAdamCapturableFunctorIN3c104HalfES4_fEJPfffPiifS6_10adamMode_tfEEvlPViT_T0_DpT1_$__internal_accurate_pow:
        /* <DEDUP_REMOVED lines=127> */
.L_x_418:
[----:B-1----:R-:W-:Y:S01]  /*2f90*/  DSETP.NEU.AND P1, PT, |R16|, +INF , PT ;  /* 0x7ff000001000742a */ /* 0x002fe20003f2d200 */
[----:B------:R-:W-:-:S03]  /*2fa0*/  IMAD.MOV.U32 R7, RZ, RZ, 0x0 ;  /* 0x00000000ff077424 */ /* 0x000fc600078e00ff */
[----:B------:R-:W1:-:S06]  /*2fb0*/  DADD R8, R8, -R14 ;  /* 0x0000000008087229 */ /* 0x000e4c000000080e */
[----:B-1----:R-:W1:-:S06]  /*2fc0*/  DADD R8, R10, R8 ;  /* 0x000000000a087229 */ /* 0x002e4c0000000008 */
[----:B-1----:R1:W2:Y:S01]  /*2fd0*/  @P1 DFMA R16, R8, R16, R16 ;  /* 0x000000100810122b */ /* 0x0022a20000000010 */
[----:B------:R-:W-:Y:S10]  /*2fe0*/  RET.REL.NODEC R6 `(_Z25multi_tensor_apply_kernelI18TensorListMetadataILi5EE25DistAdamCapturableFunctorIN3c104HalfES4_fEJPfffPiifS6_10adamMode_tfEEvlPViT_T0_DpT1_) ;  /* 0xffffd01006007950 */ /* 0x000ff40003c3ffff */
.L_x_419:
        /* <DEDUP_REMOVED lines=9> */
.L_x_953:


//--------------------- .text._Z25multi_tensor_apply_kernelI18TensorListMetadataILi5EE25DistAdamCapturableFunctorIN3c104HalfEfNS3_8BFloat16EEJPfffPiifS7_10adamMode_tfEEvlPViT_T0_DpT1_ --------------------------
	.section	.text._Z25multi_tensor_apply_kernelI18TensorListMetadataILi5EE25DistAdamCapturableFunctorIN3c104HalfEfNS3_8BFloat16EEJPfffPiifS7_10adamMode_tfEEvlPViT_T0_DpT1_,"ax",@progbits
	.sectioninfo	@"SHI_REGISTERS=48"
	.align	128
        .global         _Z25multi_tensor_apply_kernelI18TensorListMetadataILi5EE25DistAdamCapturableFunctorIN3c104HalfEfNS3_8BFloat16EEJPfffPiifS7_10adamMode_tfEEvlPViT_T0_DpT1_
        .type           _Z25multi_tensor_apply_kernelI18TensorListMetadataILi5EE25DistAdamCapturableFunctorIN3c104HalfEfNS3_8BFloat16EEJPfffPiifS7_10adamMode_tfEEvlPViT_T0_DpT1_,@function
        .size           _Z25multi_tensor_apply_kernelI18TensorListMetadataILi5EE25DistAdamCapturableFunctorIN3c104HalfEfNS3_8BFloat16EEJPfffPiifS7_10adamMode_tfEEvlPViT_T0_DpT1_,(.L_x_954 - _Z25multi_tensor_apply_kernelI18TensorListMetadataILi5EE25DistAdamCapturableFunctorIN3c104HalfEfNS3_8BFloat16EEJPfffPiifS7_10adamMode_tfEEvlPViT_T0_DpT1_)
        .other          _Z25multi_tensor_apply_kernelI18TensorListMetadataILi5EE25DistAdamCapturableFunctorIN3c104HalfEfNS3_8BFloat16EEJPfffPiifS7_10adamMode_tfEEvlPViT_T0_DpT1_,@"STO_CUDA_ENTRY STV_DEFAULT"
_Z25multi_tensor_apply_kernelI18TensorListMetadataILi5EE25DistAdamCapturableFunctorIN3c104HalfEfNS3_8BFloat16EEJPfffPiifS7_10adamMode_tfEEvlPViT_T0_DpT1_:
.text._Z25multi_tensor_apply_kernelI18TensorListMetadataILi5EE25DistAdamCapturableFunctorIN3c104HalfEfNS3_8BFloat16EEJPfffPiifS7_10adamMode_tfEEvlPViT_T0_DpT1_:
        /* <DEDUP_REMOVED lines=23> */
.L_x_420:
        /* <DEDUP_REMOVED lines=22> */
.L_x_421:
        /* <DEDUP_REMOVED lines=22> */
.L_x_422:
        /* <DEDUP_REMOVED lines=22> */
.L_x_423:
        /* <DEDUP_REMOVED lines=32> */
[----:B------:R-:W-:Y:S05]  /*0790*/  CALL.REL.NOINC `($_Z25multi_tensor_apply_kernelI18TensorListMetadataILi5EE25DistAdamCapturableFunctorIN3c104HalfEfNS3_8BFloat16EEJPfffPiifS7_10adamMode_tfEEvlPViT_T0_DpT1_$__internal_accurate_pow) ;  /* 0x0000201000007944 */ /* 0x000fea0003c00000 */
        /* <DEDUP_REMOVED lines=22> */
.L_x_425:
[----:B------:R-:W-:Y:S01]  /*0900*/  ISETP.GE.AND P2, PT, R5, RZ, PT ;  /* 0x000000ff0500720c */ /* 0x000fe20003f46270 */
[----:B------:R-:W2:Y:S01]  /*0910*/  DSETP.NEU.AND P1, PT, |R4|, 0.5, !P0 ;  /* 0x3fe000000400742a */ /* 0x000ea2000472d200 */
[----:B------:R-:W-:-:S05]  /*0920*/  IMAD.MOV.U32 R2, RZ, RZ, RZ ;  /* 0x000000ffff027224 */ /* 0x000fca00078e00ff */
[----:B-12---:R-:W-:-:S06]  /*0930*/  SEL R3, R9, RZ, P1 ;  /* 0x000000ff09037207 */ /* 0x006fcc0000800000 */
[----:B------:R-:W-:Y:S02]  /*0940*/  @!P2 LOP3.LUT R3, R3, 0x7ff00000, RZ, 0xfc, !PT ;  /* 0x7ff000000303a812 */ /* 0x000fe400078efcff */
.L_x_426:
        /* <DEDUP_REMOVED lines=17> */
.L_x_429:
        /* <DEDUP_REMOVED lines=10> */
.L_x_428:
[----:B------:R1:W2:-:S04]  /*0b00*/  DADD R2, R4, R8 ;  /* 0x0000000004027229 */ /* 0x0002880000000008 */
.L_x_427:
[----:B-1----:R-:W-:Y:S02]  /*0b10*/  FMUL.FTZ R9, R10, c[0x0][0xd6c] ;  /* 0x00035b000a097a20 */ /* 0x002fe40000410000 */
[----:B------:R-:W-:Y:S02]  /*0b20*/  IMAD.MOV.U32 R8, RZ, RZ, R4 ;  /* 0x000000ffff087224 */ /* 0x000fe400078e0004 */
[----:B------:R-:W1:Y:S02]  /*0b30*/  F2F.F64.F32 R6, R9 ;  /* 0x0000000900067310 */ /* 0x000e640000201800 */
[----:B-1----:R-:W1:-:S10]  /*0b40*/  DADD R6, -RZ, |R6| ;  /* 0x00000000ff067229 */ /* 0x002e540000000506 */
[----:B01----:R-:W-:Y:S01]  /*0b50*/  MOV R12, R6 ;  /* 0x00000006000c7202 */ /* 0x003fe20000000f00 */
[----:B------:R-:W-:Y:S01]  /*0b60*/  IMAD.MOV.U32 R11, RZ, RZ, R7 ;  /* 0x000000ffff0b7224 */ /* 0x000fe200078e0007 */
[----:B------:R-:W-:Y:S01]  /*0b70*/  MOV R6, 0xba0 ;  /* 0x00000ba000067802 */ /* 0x000fe20000000f00 */
[----:B------:R-:W-:Y:S02]  /*0b80*/  IMAD.MOV.U32 R7, RZ, RZ, R5 ;  /* 0x000000ffff077224 */ /* 0x000fe400078e0005 */
[----:B--2---:R-:W-:Y:S05]  /*0b90*/  CALL.REL.NOINC `($_Z25multi_tensor_apply_kernelI18TensorListMetadataILi5EE25DistAdamCapturableFunctorIN3c104HalfEfNS3_8BFloat16EEJPfffPiifS7_10adamMode_tfEEvlPViT_T0_DpT1_$__internal_accurate_pow) ;  /* 0x00001c1000007944 */ /* 0x004fea0003c00000 */
        /* <DEDUP_REMOVED lines=19> */
.L_x_430:
[----:B------:R-:W-:Y:S01]  /*0cd0*/  ISETP.GE.AND P1, PT, R5, RZ, PT ;  /* 0x000000ff0500720c */ /* 0x000fe20003f26270 */
[----:B------:R-:W3:Y:S01]  /*0ce0*/  DSETP.NEU.AND P0, PT, |R4|, 0.5, !P0 ;  /* 0x3fe000000400742a */ /* 0x000ee2000470d200 */
[----:B------:R-:W-:-:S05]  /*0cf0*/  IMAD.MOV.U32 R6, RZ, RZ, RZ ;  /* 0x000000ffff067224 */ /* 0x000fca00078e00ff */
[----:B--23--:R-:W-:Y:S02]  /*0d00*/  SEL R7, R11, RZ, P0 ;  /* 0x000000ff0b077207 */ /* 0x00cfe40000000000 */
[----:B------:R-:W-:-:S04]  /*0d10*/  SEL R24, RZ, 0x1, !P0 ;  /* 0x00000001ff187807 */ /* 0x000fc80004000000 */
[----:B------:R-:W-:Y:S02]  /*0d20*/  @!P1 LOP3.LUT R7, R7, 0x7ff00000, RZ, 0xfc, !PT ;  /* 0x7ff0000007079812 */ /* 0x000fe400078efcff */
.L_x_431:
        /* <DEDUP_REMOVED lines=17> */
.L_x_434:
        /* <DEDUP_REMOVED lines=11> */
.L_x_433:
[----:B------:R1:W2:-:S06]  /*0ef0*/  DADD R6, R4, R10 ;  /* 0x0000000004067229 */ /* 0x00028c000000000a */
.L_x_432:
        /* <DEDUP_REMOVED lines=14> */
.L_x_424:
        /* <DEDUP_REMOVED lines=42> */
.L_x_435:
[----:B----4-:R-:W-:Y:S05]  /*1280*/  @P2 EXIT ;  /* 0x000000000000294d */ /* 0x010fea0003800000 */
[----:B------:R-:W-:-:S04]  /*1290*/  PRMT R0, R5, 0x9910, RZ ;  /* 0x0000991005007816 */ /* 0x000fc800000000ff */
[----:B------:R-:W-:Y:S02]  /*12a0*/  ISETP.NE.AND P0, PT, R0, RZ, PT ;  /* 0x000000ff0000720c */ /* 0x000fe40003f05270 */
.L_x_442:
        /* <DEDUP_REMOVED lines=70> */
.L_x_436:
[----:B------:R-:W-:Y:S01]  /*1710*/  ISETP.NE.AND P1, PT, RZ, c[0x0][0xd88], PT ;  /* 0x00036200ff007a0c */ /* 0x000fe20003f25270 */
[----:B01----:R-:W-:Y:S01]  /*1720*/  IMAD.MOV.U32 R23, RZ, RZ, c[0x0][0xd84] ;  /* 0x00036100ff177624 */ /* 0x003fe200078e00ff */
[----:B------:R-:W-:Y:S01]  /*1730*/  MOV R22, c[0x0][0xd80] ;  /* 0x0003600000167a02 */ /* 0x000fe20000000f00 */
[----:B------:R-:W-:Y:S01]  /*1740*/  ULDC.64 UR4, c[0x0][0x118] ;  /* 0x0000460000047ab9 */ /* 0x000fe20000000a00 */
[----:B-----5:R-:W-:-:S04]  /*1750*/  FMUL.FTZ R44, R30, R4 ;  /* 0x000000041e2c7220 */ /* 0x020fc80000410000 */
[----:B------:R0:W5:Y:S05]  /*1760*/  LDG.E R22, [R22.64] ;  /* 0x0000000416167981 */ /* 0x00016a000c1e1900 */
[----:B------:R-:W-:Y:S05]  /*1770*/  @!P1 BRA `(.L_x_437) ;  /* 0x0000061000009947 */ /* 0x000fea0003800000 */
[C---:B------:R-:W-:Y:S01]  /*1780*/  FMUL.FTZ R4, R44.reuse, R44 ;  /* 0x0000002c2c047220 */ /* 0x040fe20000410000 */
[----:B0-----:R-:W-:Y:S01]  /*1790*/  HADD2.F32 R23, -RZ, R35.H0_H0 ;  /* 0x20000023ff177230 */ /* 0x001fe20000004100 */
[----:B------:R-:W-:Y:S01]  /*17a0*/  FFMA.FTZ R35, R44, -c[0x0][0xd68], R44 ;  /* 0x80035a002c237a23 */ /* 0x000fe2000001002c */
[----:B------:R-:W-:Y:S01]  /*17b0*/  HADD2.F32 R24, -RZ, R24.H0_H0 ;  /* 0x20000018ff187230 */ /* 0x000fe20000004100 */
[----:B------:R-:W-:Y:S01]  /*17c0*/  FFMA.FTZ R4, R4, -c[0x0][0xd6c], R4 ;  /* 0x80035b0004047a23 */ /* 0x000fe20000010004 */
[----:B------:R-:W-:-:S02]  /*17d0*/  HADD2.F32 R26, -RZ, R26.H0_H0 ;  /* 0x2000001aff1a7230 */ /* 0x000fc40000004100 */
[----:B------:R-:W-:Y:S01]  /*17e0*/  HADD2.F32 R39, -RZ, R39.H0_H0 ;  /* 0x20000027ff277230 */ /* 0x000fe20000004100 */
[----:B------:R-:W-:Y:S01]  /*17f0*/  FFMA.FTZ R23, R23, c[0x0][0xd6c], R4 ;  /* 0x00035b0017177a23 */ /* 0x000fe20000010004 */
[----:B------:R-:W-:Y:S01]  /*1800*/  HADD2.F32 R38, -RZ, R38.H0_H0 ;  /* 0x20000026ff267230 */ /* 0x000fe20000004100 */
[----:B------:R-:W0:Y:S01]  /*1810*/  MUFU.RCP R4, R32 ;  /* 0x0000002000047308 */ /* 0x000e220000001000 */
[----:B------:R-:W-:Y:S01]  /*1820*/  FFMA.FTZ R24, R24, c[0x0][0xd68], R35 ;  /* 0x00035a0018187a23 */ /* 0x000fe20000010023 */
[----:B------:R-:W-:Y:S02]  /*1830*/  HADD2.F32 R0, -RZ, R0.H0_H0 ;  /* 0x20000000ff007230 */ /* 0x000fe40000004100 */
[----:B------:R-:W-:Y:S02]  /*1840*/  HADD2.F32 R40, -RZ, R40.H0_H0 ;  /* 0x20000028ff287230 */ /* 0x000fe40000004100 */
[----:B------:R-:W-:Y:S02]  /*1850*/  HADD2.F32 R37, -RZ, R37.H0_H0 ;  /* 0x20000025ff257230 */ /* 0x000fe40000004100 */
[----:B------:R-:W1:Y:S01]  /*1860*/  MUFU.RCP R35, R34 ;  /* 0x0000002200237308 */ /* 0x000e620000001000 */
[----:B------:R-:W-:Y:S01]  /*1870*/  HADD2.F32 R41, -RZ, R41.H0_H0 ;  /* 0x20000029ff297230 */ /* 0x000fe20000004100 */
[C---:B0-----:R-:W-:Y:S01]  /*1880*/  FMUL.FTZ R43, R23.reuse, R4 ;  /* 0x00000004172b7220 */ /* 0x041fe20000410000 */
[----:B------:R-:W-:-:S05]  /*1890*/  F2FP.PACK_AB R23, R23, R24 ;  /* 0x000000181717723e */ /* 0x000fca00000000ff */
[----:B------:R-:W0:Y:S01]  /*18a0*/  MUFU.SQRT R43, R43 ;  /* 0x0000002b002b7308 */ /* 0x000e220000002000 */
[----:B-1----:R-:W-:Y:S02]  /*18b0*/  FMUL.FTZ R24, R24, R35 ;  /* 0x0000002318187220 */ /* 0x002fe40000410000 */
[----:B0-----:R-:W-:-:S05]  /*18c0*/  FADD.FTZ R44, R43, c[0x0][0xd7c] ;  /* 0x00035f002b2c7621 */ /* 0x001fca0000010000 */
[----:B------:R-:W0:Y:S02]  /*18d0*/  MUFU.RCP R45, R44 ;  /* 0x0000002c002d7308 */ /* 0x000e240000001000 */
[----:B0-----:R-:W-:Y:S02]  /*18e0*/  FMUL.FTZ R45, R24, R45 ;  /* 0x0000002d182d7220 */ /* 0x001fe40000410000 */
[----:B------:R-:W-:Y:S02]  /*18f0*/  FMUL.FTZ R24, R30, R5 ;  /* 0x000000051e187220 */ /* 0x000fe40000410000 */
[----:B------:R-:W-:Y:S02]  /*1900*/  FFMA.FTZ R45, R26, c[0x0][0xd8c], R45 ;  /* 0x000363001a2d7a23 */ /* 0x000fe4000001002d */
[----:B------:R-:W-:Y:S02]  /*1910*/  FFMA.FTZ R43, R24, -c[0x0][0xd68], R24 ;  /* 0x80035a00182b7a23 */ /* 0x000fe40000010018 */
[----:B-----5:R-:W-:-:S05]  /*1920*/  FMUL.FTZ R45, R22, R45 ;  /* 0x0000002d162d7220 */ /* 0x020fca0000410000 */
[----:B------:R-:W-:-:S05]  /*1930*/  F2FP.PACK_AB R45, RZ, R45 ;  /* 0x0000002dff2d723e */ /* 0x000fca00000000ff */
[----:B------:R-:W-:-:S05]  /*1940*/  HADD2.F32 R45, -RZ, R45.H0_H0 ;  /* 0x2000002dff2d7230 */ /* 0x000fca0000004100 */
[----:B------:R-:W-:Y:S02]  /*1950*/  FADD.FTZ R5, R26, -R45 ;  /* 0x8000002d1a057221 */ /* 0x000fe40000010000 */
[----:B------:R-:W-:Y:S02]  /*1960*/  FMUL.FTZ R26, R24, R24 ;  /* 0x00000018181a7220 */ /* 0x000fe40000410000 */
[----:B------:R-:W-:Y:S02]  /*1970*/  FFMA.FTZ R24, R38, c[0x0][0xd68], R43 ;  /* 0x00035a0026187a23 */ /* 0x000fe4000001002b */
[----:B------:R-:W-:Y:S02]  /*1980*/  FFMA.FTZ R26, R26, -c[0x0][0xd6c], R26 ;  /* 0x80035b001a1a7a23 */ /* 0x000fe4000001001a */
[C---:B------:R-:W-:Y:S01]  /*1990*/  FMUL.FTZ R43, R24.reuse, R35 ;  /* 0x00000023182b7220 */ /* 0x040fe20000410000 */
[----:B------:R-:W-:Y:S01]  /*19a0*/  F2FP.PACK_AB R5, R24, R5 ;  /* 0x000000051805723e */ /* 0x000fe200000000ff */
[----:B------:R-:W-:-:S02]  /*19b0*/  FFMA.FTZ R39, R39, c[0x0][0xd6c], R26 ;  /* 0x00035b0027277a23 */ /* 0x000fc4000001001a */
[----:B------:R-:W-:Y:S02]  /*19c0*/  FMUL.FTZ R38, R30, R6 ;  /* 0x000000061e267220 */ /* 0x000fe40000410000 */
[----:B------:R-:W-:Y:S02]  /*19d0*/  FMUL.FTZ R44, R39, R4 ;  /* 0x00000004272c7220 */ /* 0x000fe40000410000 */
[----:B------:R-:W-:-:S04]  /*19e0*/  FFMA.FTZ R45, R38, -c[0x0][0xd68], R38 ;  /* 0x80035a00262d7a23 */ /* 0x000fc80000010026 */
[----:B------:R-:W0:Y:S01]  /*19f0*/  MUFU.SQRT R44, R44 ;  /* 0x0000002c002c7308 */ /* 0x000e220000002000 */
[----:B------:R-:W-:Y:S01]  /*1a00*/  FFMA.FTZ R0, R0, c[0x0][0xd68], R45 ;  /* 0x00035a0000007a23 */ /* 0x000fe2000001002d */
[----:B------:R-:W-:Y:S01]  /*1a10*/  HADD2.F32 R45, -RZ, R36.H0_H0 ;  /* 0x20000024ff2d7230 */ /* 0x000fe20000004100 */
[----:B0-----:R-:W-:-:S06]  /*1a20*/  FADD.FTZ R26, R44, c[0x0][0xd7c] ;  /* 0x00035f002c1a7621 */ /* 0x001fcc0000010000 */
[----:B------:R-:W0:Y:S02]  /*1a30*/  MUFU.RCP R26, R26 ;  /* 0x0000001a001a7308 */ /* 0x000e240000001000 */
[----:B0-----:R-:W-:Y:S02]  /*1a40*/  FMUL.FTZ R6, R43, R26 ;  /* 0x0000001a2b067220 */ /* 0x001fe40000410000 */
[----:B------:R-:W-:Y:S02]  /*1a50*/  FMUL.FTZ R43, R38, R38 ;  /* 0x00000026262b7220 */ /* 0x000fe40000410000 */
[----:B------:R-:W-:Y:S02]  /*1a60*/  FMUL.FTZ R38, R30, R7 ;  /* 0x000000071e267220 */ /* 0x000fe40000410000 */
[----:B------:R-:W-:Y:S02]  /*1a70*/  FFMA.FTZ R43, R43, -c[0x0][0xd6c], R43 ;  /* 0x80035b002b2b7a23 */ /* 0x000fe4000001002b */
[----:B------:R-:W-:-:S02]  /*1a80*/  FMUL.FTZ R44, R38, R38 ;  /* 0x00000026262c7220 */ /* 0x000fc40000410000 */
[----:B------:R-:W-:Y:S02]  /*1a90*/  FFMA.FTZ R43, R40, c[0x0][0xd6c], R43 ;  /* 0x00035b00282b7a23 */ /* 0x000fe4000001002b */
[----:B------:R-:W-:Y:S02]  /*1aa0*/  FFMA.FTZ R44, R44, -c[0x0][0xd6c], R44 ;  /* 0x80035b002c2c7a23 */ /* 0x000fe4000001002c */
[-C--:B------:R-:W-:Y:S02]  /*1ab0*/  FMUL.FTZ R40, R43, R4.reuse ;  /* 0x000000042b287220 */ /* 0x080fe40000410000 */
[----:B------:R-:W-:Y:S02]  /*1ac0*/  FFMA.FTZ R45, R45, c[0x0][0xd6c], R44 ;  /* 0x00035b002d2d7a23 */ /* 0x000fe4000001002c */
[----:B------:R-:W-:Y:S02]  /*1ad0*/  FFMA.FTZ R38, R38, -c[0x0][0xd68], R38 ;  /* 0x80035a0026267a23 */ /* 0x000fe40000010026 */
[----:B------:R-:W-:Y:S01]  /*1ae0*/  FMUL.FTZ R36, R45, R4 ;  /* 0x000000042d247220 */ /* 0x000fe20000410000 */
[----:B------:R-:W0:Y:S01]  /*1af0*/  MUFU.SQRT R40, R40 ;  /* 0x0000002800287308 */ /* 0x000e220000002000 */
[----:B------:R-:W-:Y:S01]  /*1b00*/  HADD2.F32 R4, -RZ, R42.H0_H0 ;  /* 0x2000002aff047230 */ /* 0x000fe20000004100 */
[----:B------:R-:W-:-:S04]  /*1b10*/  FMUL.FTZ R7, R0, R35 ;  /* 0x0000002300077220 */ /* 0x000fc80000410000 */
[----:B------:R-:W-:Y:S02]  /*1b20*/  FFMA.FTZ R4, R4, c[0x0][0xd68], R38 ;  /* 0x00035a0004047a23 */ /* 0x000fe40000010026 */
[----:B------:R-:W1:Y:S02]  /*1b30*/  MUFU.SQRT R36, R36 ;  /* 0x0000002400247308 */ /* 0x000e640000002000 */
[----:B------:R-:W-:Y:S02]  /*1b40*/  FMUL.FTZ R35, R4, R35 ;  /* 0x0000002304237220 */ /* 0x000fe40000410000 */
[----:B0-----:R-:W-:-:S06]  /*1b50*/  FADD.FTZ R26, R40, c[0x0][0xd7c] ;  /* 0x00035f00281a7621 */ /* 0x001fcc0000010000 */
[----:B------:R-:W0:Y:S01]  /*1b60*/  MUFU.RCP R26, R26 ;  /* 0x0000001a001a7308 */ /* 0x000e220000001000 */
[----:B-1----:R-:W-:-:S07]  /*1b70*/  FADD.FTZ R40, R36, c[0x0][0xd7c] ;  /* 0x00035f0024287621 */ /* 0x002fce0000010000 */
[----:B------:R-:W1:Y:S01]  /*1b80*/  MUFU.RCP R40, R40 ;  /* 0x0000002800287308 */ /* 0x000e620000001000 */
[----:B0-----:R-:W-:Y:S01]  /*1b90*/  FMUL.FTZ R7, R7, R26 ;  /* 0x0000001a07077220 */ /* 0x001fe20000410000 */
[----:B------:R-:W-:Y:S01]  /*1ba0*/  HADD2.F32 R26, -RZ, R25.H0_H0 ;  /* 0x20000019ff1a7230 */ /* 0x000fe20000004100 */
[----:B------:R-:W-:-:S04]  /*1bb0*/  FFMA.FTZ R25, R37, c[0x0][0xd8c], R6 ;  /* 0x0003630025197a23 */ /* 0x000fc80000010006 */
[----:B------:R-:W-:Y:S02]  /*1bc0*/  FFMA.FTZ R7, R26, c[0x0][0xd8c], R7 ;  /* 0x000363001a077a23 */ /* 0x000fe40000010007 */
[----:B-1----:R-:W-:Y:S02]  /*1bd0*/  FMUL.FTZ R38, R35, R40 ;  /* 0x0000002823267220 */ /* 0x002fe40000410000 */
[C---:B------:R-:W-:Y:S02]  /*1be0*/  FMUL.FTZ R6, R22.reuse, R25 ;  /* 0x0000001916067220 */ /* 0x040fe40000410000 */
[----:B------:R-:W-:Y:S02]  /*1bf0*/  FFMA.FTZ R35, R41, c[0x0][0xd8c], R38 ;  /* 0x0003630029237a23 */ /* 0x000fe40000010026 */
[----:B------:R-:W-:Y:S01]  /*1c00*/  FMUL.FTZ R36, R22, R7 ;  /* 0x0000000716247220 */ /* 0x000fe20000410000 */
[----:B------:R-:W-:Y:S01]  /*1c10*/  F2FP.PACK_AB R7, R6, R39 ;  /* 0x000000270607723e */ /* 0x000fe200000000ff */
[----:B------:R-:W-:Y:S01]  /*1c20*/  FMUL.FTZ R22, R22, R35 ;  /* 0x0000002316167220 */ /* 0x000fe20000410000 */
[----:B------:R-:W-:-:S02]  /*1c30*/  PRMT R39, R5, 0x7610, R39 ;  /* 0x0000761005277816 */ /* 0x000fc40000000027 */
[----:B------:R-:W-:Y:S01]  /*1c40*/  F2FP.PACK_AB R43, R36, R43 ;  /* 0x0000002b242b723e */ /* 0x000fe200000000ff */
[----:B------:R-:W-:Y:S01]  /*1c50*/  HADD2.F32 R6, -RZ, R7.H1_H1 ;  /* 0x30000007ff067230 */ /* 0x000fe20000004100 */
[----:B------:R-:W-:-:S03]  /*1c60*/  F2FP.PACK_AB R45, R22, R45 ;  /* 0x0000002d162d723e */ /* 0x000fc600000000ff */
[----:B------:R-:W-:Y:S01]  /*1c70*/  HADD2.F32 R35, -RZ, R43.H1_H1 ;  /* 0x3000002bff237230 */ /* 0x000fe20000004100 */
[----:B------:R-:W-:Y:S01]  /*1c80*/  FADD.FTZ R25, R37, -R6 ;  /* 0x8000000625197221 */ /* 0x000fe20000010000 */
[----:B------:R-:W-:Y:S01]  /*1c90*/  HADD2.F32 R22, -RZ, R45.H1_H1 ;  /* 0x3000002dff167230 */ /* 0x000fe20000004100 */
[----:B------:R-:W-:Y:S02]  /*1ca0*/  PRMT R37, R23, 0x7610, R37 ;  /* 0x0000761017257816 */ /* 0x000fe40000000025 */
[--C-:B------:R-:W-:Y:S01]  /*1cb0*/  FADD.FTZ R26, R26, -R35.reuse ;  /* 0x800000231a1a7221 */ /* 0x100fe20000010000 */
[----:B------:R-:W-:Y:S01]  /*1cc0*/  F2FP.PACK_AB R0, R0, R25 ;  /* 0x000000190000723e */ /* 0x000fe200000000ff */
[----:B------:R-:W-:Y:S01]  /*1cd0*/  FADD.FTZ R22, R41, -R22 ;  /* 0x8000001629167221 */ /* 0x000fe20000010000 */
[----:B------:R-:W-:Y:S02]  /*1ce0*/  PRMT R35, R23, 0x7632, R35 ;  /* 0x0000763217237816 */ /* 0x000fe40000000023 */
[----:B------:R-:W-:-:S02]  /*1cf0*/  F2FP.PACK_AB R4, R4, R26 ;  /* 0x0000001a0404723e */ /* 0x000fc400000000ff */
[----:B------:R-:W-:Y:S02]  /*1d00*/  F2FP.PACK_AB R22, RZ, R22 ;  /* 0x00000016ff16723e */ /* 0x000fe400000000ff */
[----:B------:R-:W-:Y:S02]  /*1d10*/  PRMT R23, R43, 0x7610, R23 ;  /* 0x000076102b177816 */ /* 0x000fe40000000017 */
[----:B------:R-:W-:Y:S02]  /*1d20*/  PRMT R43, R22, 0x7610, R43 ;  /* 0x00007610162b7816 */ /* 0x000fe4000000002b */
[----:B------:R-:W-:Y:S02]  /*1d30*/  PRMT R25, R5, 0x7632, R25 ;  /* 0x0000763205197816 */ /* 0x000fe40000000019 */
[C---:B------:R-:W-:Y:S02]  /*1d40*/  PRMT R24, R0.reuse, 0x7632, R24 ;  /* 0x0000763200187816 */ /* 0x040fe40000000018 */
[----:B------:R-:W-:-:S02]  /*1d50*/  PRMT R22, R0, 0x7610, R22 ;  /* 0x0000761000167816 */ /* 0x000fc40000000016 */
[C---:B------:R-:W-:Y:S02]  /*1d60*/  PRMT R26, R4.reuse, 0x7632, R26 ;  /* 0x00007632041a7816 */ /* 0x040fe4000000001a */
[----:B------:R-:W-:Y:S01]  /*1d70*/  PRMT R38, R4, 0x7610, R38 ;  /* 0x0000761004267816 */ /* 0x000fe20000000026 */
[----:B------:R-:W-:Y:S05]  /*1d80*/  BRA `(.L_x_438) ;  /* 0x0000060000007947 */ /* 0x000fea0003800000 */
.L_x_437:
[----:B------:R-:W-:Y:S02]  /*1d90*/  HADD2.F32 R43, -RZ, R26.H0_H0 ;  /* 0x2000001aff2b7230 */ /* 0x000fe40000004100 */
[----:B------:R-:W-:Y:S02]  /*1da0*/  HADD2.F32 R26, -RZ, R35.H0_H0 ;  /* 0x20000023ff1a7230 */ /* 0x000fe40000004100 */
[----:B------:R-:W-:Y:S01]  /*1db0*/  HADD2.F32 R35, -RZ, R24.H0_H0 ;  /* 0x20000018ff237230 */ /* 0x000fe20000004100 */
[----:B------:R-:W-:Y:S01]  /*1dc0*/  FFMA.FTZ R44, R43, c[0x0][0xd8c], R44 ;  /* 0x000363002b2c7a23 */ /* 0x000fe2000001002c */
[----:B------:R-:W-:Y:S02]  /*1dd0*/  HADD2.F32 R37, -RZ, R37.H0_H0 ;  /* 0x20000025ff257230 */ /* 0x000fe40000004100 */
[----:B------:R-:W-:Y:S01]  /*1de0*/  HADD2.F32 R38, -RZ, R38.H0_H0 ;  /* 0x20000026ff267230 */ /* 0x000fe20000004100 */
[C---:B------:R-:W-:Y:S01]  /*1df0*/  FMUL.FTZ R4, R44.reuse, R44 ;  /* 0x0000002c2c047220 */ /* 0x040fe20000410000 */
[----:B------:R-:W-:Y:S01]  /*1e00*/  HADD2.F32 R40, -RZ, R40.H0_H0 ;  /* 0x20000028ff287230 */ /* 0x000fe20000004100 */
[----:B------:R-:W-:Y:S01]  /*1e10*/  FFMA.FTZ R24, R44, -c[0x0][0xd68], R44 ;  /* 0x80035a002c187a23 */ /* 0x000fe2000001002c */
[----:B------:R-:W-:Y:S01]  /*1e20*/  HADD2.F32 R0, -RZ, R0.H0_H0 ;  /* 0x20000000ff007230 */ /* 0x000fe20000004100 */
[----:B0-----:R-:W-:Y:S01]  /*1e30*/  FFMA.FTZ R23, R4, -c[0x0][0xd6c], R4 ;  /* 0x80035b0004177a23 */ /* 0x001fe20000010004 */
[----:B------:R-:W-:Y:S01]  /*1e40*/  HADD2.F32 R36, -RZ, R36.H0_H0 ;  /* 0x20000024ff247230 */ /* 0x000fe20000004100 */
[----:B------:R-:W0:Y:S01]  /*1e50*/  MUFU.RCP R4, R32 ;  /* 0x0000002000047308 */ /* 0x000e220000001000 */
[----:B------:R-:W-:Y:S01]  /*1e60*/  FFMA.FTZ R24, R35, c[0x0][0xd68], R24 ;  /* 0x00035a0023187a23 */ /* 0x000fe20000010018 */
[----:B------:R-:W-:Y:S01]  /*1e70*/  HADD2.F32 R42, -RZ, R42.H0_H0 ;  /* 0x2000002aff2a7230 */ /* 0x000fe20000004100 */
[----:B------:R-:W-:-:S05]  /*1e80*/  FFMA.FTZ R23, R26, c[0x0][0xd6c], R23 ;  /* 0x00035b001a177a23 */ /* 0x000fca0000010017 */
[----:B------:R-:W1:Y:S01]  /*1e90*/  MUFU.RCP R26, R34 ;  /* 0x00000022001a7308 */ /* 0x000e620000001000 */
[C---:B0-----:R-:W-:Y:S01]  /*1ea0*/  FMUL.FTZ R35, R23.reuse, R4 ;  /* 0x0000000417237220 */ /* 0x041fe20000410000 */
[----:B------:R-:W-:-:S06]  /*1eb0*/  F2FP.PACK_AB R23, R23, R24 ;  /* 0x000000181717723e */ /* 0x000fcc00000000ff */
[----:B------:R-:W0:Y:S01]  /*1ec0*/  MUFU.SQRT R35, R35 ;  /* 0x0000002300237308 */ /* 0x000e220000002000 */
[----:B-1----:R-:W-:Y:S02]  /*1ed0*/  FMUL.FTZ R24, R24, R26 ;  /* 0x0000001a18187220 */ /* 0x002fe40000410000 */
[----:B0-----:R-:W-:Y:S02]  /*1ee0*/  FADD.FTZ R44, R35, c[0x0][0xd7c] ;  /* 0x00035f00232c7621 */ /* 0x001fe40000010000 */
[----:B------:R-:W-:-:S03]  /*1ef0*/  FMUL.FTZ R35, R37, c[0x0][0xd8c] ;  /* 0x0003630025237a20 */ /* 0x000fc60000410000 */
[----:B------:R0:W1:Y:S01]  /*1f00*/  MUFU.RCP R45, R44 ;  /* 0x0000002c002d7308 */ /* 0x0000620000001000 */
[----:B------:R-:W-:-:S04]  /*1f10*/  FFMA.FTZ R5, R30, R5, R35 ;  /* 0x000000051e057223 */ /* 0x000fc80000010023 */
[C---:B------:R-:W-:Y:S02]  /*1f20*/  FMUL.FTZ R35, R5.reuse, R5 ;  /* 0x0000000505237220 */ /* 0x040fe40000410000 */
[----:B------:R-:W-:Y:S01]  /*1f30*/  FFMA.FTZ R5, R5, -c[0x0][0xd68], R5 ;  /* 0x80035a0005057a23 */ /* 0x000fe20000010005 */
[----:B0-----:R-:W-:Y:S01]  /*1f40*/  HADD2.F32 R44, -RZ, R39.H0_H0 ;  /* 0x20000027ff2c7230 */ /* 0x001fe20000004100 */
[----:B------:R-:W-:Y:S02]  /*1f50*/  FFMA.FTZ R35, R35, -c[0x0][0xd6c], R35 ;  /* 0x80035b0023237a23 */ /* 0x000fe40000010023 */
[----:B------:R-:W-:Y:S01]  /*1f60*/  FFMA.FTZ R5, R38, c[0x0][0xd68], R5 ;  /* 0x00035a0026057a23 */ /* 0x000fe20000010005 */
[----:B------:R-:W-:Y:S01]  /*1f70*/  HADD2.F32 R38, -RZ, R25.H0_H0 ;  /* 0x20000019ff267230 */ /* 0x000fe20000004100 */
[----:B------:R-:W-:Y:S02]  /*1f80*/  FFMA.FTZ R35, R44, c[0x0][0xd6c], R35 ;  /* 0x00035b002c237a23 */ /* 0x000fe40000010023 */
[----:B-1----:R-:W-:-:S02]  /*1f90*/  FMUL.FTZ R45, R24, R45 ;  /* 0x0000002d182d7220 */ /* 0x002fc40000410000 */
[----:B------:R-:W-:Y:S02]  /*1fa0*/  FMUL.FTZ R25, R38, c[0x0][0xd8c] ;  /* 0x0003630026197a20 */ /* 0x000fe40000410000 */
[----:B-----5:R-:W-:Y:S02]  /*1fb0*/  FMUL.FTZ R45, R22, R45 ;  /* 0x0000002d162d7220 */ /* 0x020fe40000410000 */
[----:B------:R-:W-:Y:S02]  /*1fc0*/  FFMA.FTZ R25, R30, R6, R25 ;  /* 0x000000061e197223 */ /* 0x000fe40000010019 */
[----:B------:R-:W-:Y:S01]  /*1fd0*/  FMUL.FTZ R44, R5, R26 ;  /* 0x0000001a052c7220 */ /* 0x000fe20000410000 */
[----:B------:R-:W-:Y:S01]  /*1fe0*/  F2FP.PACK_AB R45, RZ, R45 ;  /* 0x0000002dff2d723e */ /* 0x000fe200000000ff */
[C---:B------:R-:W-:Y:S02]  /*1ff0*/  FMUL.FTZ R6, R25.reuse, R25 ;  /* 0x0000001919067220 */ /* 0x040fe40000410000 */
[----:B------:R-:W-:-:S02]  /*2000*/  FFMA.FTZ R25, R25, -c[0x0][0xd68], R25 ;  /* 0x80035a0019197a23 */ /* 0x000fc40000010019 */
[----:B------:R-:W-:Y:S02]  /*2010*/  HADD2.F32 R24, -RZ, R45.H0_H0 ;  /* 0x2000002dff187230 */ /* 0x000fe40000004100 */
[----:B------:R-:W-:Y:S01]  /*2020*/  FFMA.FTZ R25, R0, c[0x0][0xd68], R25 ;  /* 0x00035a0000197a23 */ /* 0x000fe20000010019 */
[----:B------:R-:W-:Y:S02]  /*2030*/  HADD2.F32 R0, -RZ, R41.H0_H0 ;  /* 0x20000029ff007230 */ /* 0x000fe40000004100 */
[----:B------:R-:W-:Y:S02]  /*2040*/  FADD.FTZ R24, R43, -R24 ;  /* 0x800000182b187221 */ /* 0x000fe40000010000 */
[----:B------:R-:W-:-:S03]  /*2050*/  FMUL.FTZ R43, R35, R4 ;  /* 0x00000004232b7220 */ /* 0x000fc60000410000 */
[----:B------:R-:W-:-:S03]  /*2060*/  F2FP.PACK_AB R24, R5, R24 ;  /* 0x000000180518723e */ /* 0x000fc600000000ff */
[----:B------:R-:W0:Y:S02]  /*2070*/  MUFU.SQRT R43, R43 ;  /* 0x0000002b002b7308 */ /* 0x000e240000002000 */
[----:B0-----:R-:W-:Y:S02]  /*2080*/  FADD.FTZ R45, R43, c[0x0][0xd7c] ;  /* 0x00035f002b2d7621 */ /* 0x001fe40000010000 */
[----:B------:R-:W-:-:S04]  /*2090*/  FFMA.FTZ R43, R6, -c[0x0][0xd6c], R6 ;  /* 0x80035b00062b7a23 */ /* 0x000fc80000010006 */
[----:B------:R0:W1:Y:S01]  /*20a0*/  MUFU.RCP R39, R45 ;  /* 0x0000002d00277308 */ /* 0x0000620000001000 */
[----:B------:R-:W-:-:S04]  /*20b0*/  FFMA.FTZ R43, R40, c[0x0][0xd6c], R43 ;  /* 0x00035b00282b7a23 */ /* 0x000fc8000001002b */
[----:B------:R-:W-:Y:S02]  /*20c0*/  FMUL.FTZ R40, R43, R4 ;  /* 0x000000042b287220 */ /* 0x000fe40000410000 */
[----:B0-----:R-:W-:-:S04]  /*20d0*/  FMUL.FTZ R45, R25, R26 ;  /* 0x0000001a192d7220 */ /* 0x001fc80000410000 */
[----:B------:R-:W0:Y:S01]  /*20e0*/  MUFU.SQRT R40, R40 ;  /* 0x0000002800287308 */ /* 0x000e220000002000 */
[----:B-1----:R-:W-:Y:S02]  /*20f0*/  FMUL.FTZ R39, R44, R39 ;  /* 0x000000272c277220 */ /* 0x002fe40000410000 */
[----:B0-----:R-:W-:-:S05]  /*2100*/  FADD.FTZ R44, R40, c[0x0][0xd7c] ;  /* 0x00035f00282c7621 */ /* 0x001fca0000010000 */
[----:B------:R-:W0:Y:S02]  /*2110*/  MUFU.RCP R6, R44 ;  /* 0x0000002c00067308 */ /* 0x000e240000001000 */
[----:B0-----:R-:W-:Y:S02]  /*2120*/  FMUL.FTZ R45, R45, R6 ;  /* 0x000000062d2d7220 */ /* 0x001fe40000410000 */
        /* <DEDUP_REMOVED lines=9> */
[----:B------:R-:W-:Y:S01]  /*21c0*/  FMUL.FTZ R4, R22, R39 ;  /* 0x0000002716047220 */ /* 0x000fe20000410000 */
[----:B------:R-:W-:Y:S01]  /*21d0*/  PRMT R39, R24, 0x7610, R39 ;  /* 0x0000761018277816 */ /* 0x000fe20000000027 */
[----:B------:R-:W-:Y:S02]  /*21e0*/  FMUL.FTZ R6, R22, R45 ;  /* 0x0000002d16067220 */ /* 0x000fe40000410000 */
[----:B------:R-:W0:Y:S01]  /*21f0*/  MUFU.SQRT R36, R36 ;  /* 0x0000002400247308 */ /* 0x000e220000002000 */
[----:B------:R-:W-:Y:S02]  /*2200*/  F2FP.PACK_AB R4, R4, R35 ;  /* 0x000000230404723e */ /* 0x000fe400000000ff */
[----:B------:R-:W-:-:S03]  /*2210*/  F2FP.PACK_AB R43, R6, R43 ;  /* 0x0000002b062b723e */ /* 0x000fc600000000ff */
[----:B------:R-:W-:-:S05]  /*2220*/  HADD2.F32 R6, -RZ, R4.H1_H1 ;  /* 0x30000004ff067230 */ /* 0x000fca0000004100 */
[----:B------:R-:W-:Y:S01]  /*2230*/  FADD.FTZ R6, R37, -R6 ;  /* 0x8000000625067221 */ /* 0x000fe20000010000 */
[----:B------:R-:W-:Y:S01]  /*2240*/  PRMT R37, R23, 0x7610, R37 ;  /* 0x0000761017257816 */ /* 0x000fe20000000025 */
[----:B0-----:R-:W-:-:S03]  /*2250*/  FADD.FTZ R40, R36, c[0x0][0xd7c] ;  /* 0x00035f0024287621 */ /* 0x001fc60000010000 */
[----:B------:R-:W-:Y:S02]  /*2260*/  F2FP.PACK_AB R6, R25, R6 ;  /* 0x000000061906723e */ /* 0x000fe400000000ff */
[----:B------:R-:W-:Y:S02]  /*2270*/  PRMT R25, R24, 0x7632, R25 ;  /* 0x0000763218197816 */ /* 0x000fe40000000019 */
[----:B------:R-:W-:Y:S01]  /*2280*/  PRMT R24, R6, 0x7632, R24 ;  /* 0x0000763206187816 */ /* 0x000fe20000000018 */
[----:B------:R-:W0:Y:S02]  /*2290*/  MUFU.RCP R40, R40 ;  /* 0x0000002800287308 */ /* 0x000e240000001000 */
[----:B0-----:R-:W-:-:S04]  /*22a0*/  FMUL.FTZ R26, R26, R40 ;  /* 0x000000281a1a7220 */ /* 0x001fc80000410000 */
[----:B------:R-:W-:Y:S01]  /*22b0*/  FMUL.FTZ R26, R22, R26 ;  /* 0x0000001a161a7220 */ /* 0x000fe20000410000 */
[----:B------:R-:W-:-:S04]  /*22c0*/  PRMT R22, R6, 0x7610, R22 ;  /* 0x0000761006167816 */ /* 0x000fc80000000016 */
[----:B------:R-:W-:Y:S01]  /*22d0*/  F2FP.PACK_AB R45, R26, R7 ;  /* 0x000000071a2d723e */ /* 0x000fe200000000ff */
[----:B------:R-:W-:-:S04]  /*22e0*/  HADD2.F32 R7, -RZ, R43.H1_H1 ;  /* 0x3000002bff077230 */ /* 0x000fc80000004100 */
[----:B------:R-:W-:Y:S01]  /*22f0*/  HADD2.F32 R35, -RZ, R45.H1_H1 ;  /* 0x3000002dff237230 */ /* 0x000fe20000004100 */
[--C-:B------:R-:W-:Y:S01]  /*2300*/  FADD.FTZ R38, R38, -R7.reuse ;  /* 0x8000000726267221 */ /* 0x100fe20000010000 */
[----:B------:R-:W-:-:S03]  /*2310*/  PRMT R7, R4, 0x7610, R7 ;  /* 0x0000761004077816 */ /* 0x000fc60000000007 */
[--C-:B------:R-:W-:Y:S01]  /*2320*/  FADD.FTZ R0, R0, -R35.reuse ;  /* 0x8000002300007221 */ /* 0x100fe20000010000 */
[----:B------:R-:W-:Y:S02]  /*2330*/  F2FP.PACK_AB R38, R41, R38 ;  /* 0x000000262926723e */ /* 0x000fe400000000ff */
[----:B------:R-:W-:Y:S02]  /*2340*/  PRMT R35, R23, 0x7632, R35 ;  /* 0x0000763217237816 */ /* 0x000fe40000000023 */
[----:B------:R-:W-:Y:S02]  /*2350*/  F2FP.PACK_AB R0, RZ, R0 ;  /* 0x00000000ff00723e */ /* 0x000fe400000000ff */
[----:B------:R-:W-:Y:S02]  /*2360*/  PRMT R23, R43, 0x7610, R23 ;  /* 0x000076102b177816 */ /* 0x000fe40000000017 */
[----:B------:R-:W-:Y:S02]  /*2370*/  PRMT R43, R0, 0x7610, R43 ;  /* 0x00007610002b7816 */ /* 0x000fe4000000002b */
[----:B------:R-:W-:-:S02]  /*2380*/  PRMT R26, R38, 0x7632, R26 ;  /* 0x00007632261a7816 */ /* 0x000fc4000000001a */
.L_x_438:
[----:B------:R-:W-:Y:S01]  /*2390*/  HADD2.F32 R41, -RZ, R39.H0_H0 ;  /* 0x20000027ff297230 */ /* 0x000fe20000004100 */
[----:B------:R-:W-:Y:S01]  /*23a0*/  IADD3 R4, P1, R14, R29, RZ ;  /* 0x0000001d0e047210 */ /* 0x000fe20007f3e0ff */
[----:B------:R-:W-:-:S02]  /*23b0*/  HADD2.F32 R36, -RZ, R22.H0_H0 ;  /* 0x20000016ff247230 */ /* 0x000fc40000004100 */
[----:B------:R-:W-:Y:S02]  /*23c0*/  HADD2.F32 R0, -RZ, R38.H0_H0 ;  /* 0x20000026ff007230 */ /* 0x000fe40000004100 */
        /* <DEDUP_REMOVED lines=13> */
[----:B------:R-:W-:-:S02]  /*24a0*/  LOP3.LUT R27, R7, 0xffff, RZ, 0xc0, !PT ;  /* 0x0000ffff071b7812 */ /* 0x000fc400078ec0ff */
[----:B------:R-:W-:Y:S01]  /*24b0*/  PRMT R45, R23, 0x5410, R45 ;  /* 0x00005410172d7816 */ /* 0x000fe2000000002d */
        /* <DEDUP_REMOVED lines=17> */
.L_x_439:
        /* <DEDUP_REMOVED lines=24> */
.L_x_440:
[----:B0-----:R-:W-:-:S04]  /*2750*/  IMAD.MOV.U32 R5, RZ, RZ, c[0x0][0x0] ;  /* 0x00000000ff057624 */ /* 0x001fc800078e00ff */
[----:B------:R-:W-:-:S05]  /*2760*/  IMAD R28, R5, 0x4, R28 ;  /* 0x00000004051c7824 */ /* 0x000fca00078e021c */
[----:B------:R-:W-:-:S13]  /*2770*/  ISETP.GE.AND P1, PT, R28, R31, PT ;  /* 0x0000001f1c00720c */ /* 0x000fda0003f26270 */
[----:B------:R-:W-:Y:S01]  /*2780*/  @P1 CALL.REL.NOINC `(.L_x_441) ;  /* 0x0000001000001944 */ /* 0x000fe20003c00000 */
[----:B------:R-:W-:Y:S05]  /*2790*/  BRA `(.L_x_442) ;  /* 0xffffeb1000007947 */ /* 0x000fea000383ffff */
.L_x_441:
[----:B------:R-:W-:Y:S05]  /*27a0*/  EXIT ;  /* 0x000000000000794d */ /* 0x000fea0003800000 */
        .type           $_Z25multi_tensor_apply_kernelI18TensorListMetadataILi5EE25DistAdamCapturableFunctorIN3c104HalfEfNS3_8BFloat16EEJPfffPiifS7_10adamMode_tfEEvlPViT_T0_DpT1_$__internal_accurate_pow,@function
        .size           $_Z25multi_tensor_apply_kernelI18TensorListMetadataILi5EE25DistAdamCapturableFunctorIN3c104HalfEfNS3_8BFloat16EEJPfffPiifS7_10adamMode_tfEEvlPViT_T0_DpT1_$__internal_accurate_pow,(.L_x_954 - $_Z25multi_tensor_apply_kernelI18TensorListMetadataILi5EE25DistAdamCapturableFunctorIN3c104HalfEfNS3_8BFloat16EEJPfffPiifS7_10adamMode_tfEEvlPViT_T0_DpT1_$__internal_accurate_pow)
$_Z25multi_tensor_apply_kernelI18TensorListMetadataILi5EE25DistAdamCapturableFunctorIN3c104HalfEfNS3_8BFloat16EEJPfffPiifS7_10adamMode_tfEEvlPViT_T0_DpT1_$__internal_accurate_pow:
        /* <DEDUP_REMOVED lines=127> */
.L_x_443:
[----:B-1----:R-:W-:Y:S01]  /*2fa0*/  DSETP.NEU.AND P1, PT, |R16|, +INF , PT ;  /* 0x7ff000001000742a */ /* 0x002fe20003f2d200 */
[----:B------:R-:W-:-:S03]  /*2fb0*/  IMAD.MOV.U32 R7, RZ, RZ, 0x0 ;  /* 0x00000000ff077424 */ /* 0x000fc600078e00ff */
[----:B------:R-:W1:-:S06]  /*2fc0*/  DADD R8, R8, -R14 ;  /* 0x0000000008087229 */ /* 0x000e4c000000080e */
[----:B-1----:R-:W1:-:S06]  /*2fd0*/  DADD R8, R10, R8 ;  /* 0x000000000a087229 */ /* 0x002e4c0000000008 */
[----:B-1----:R1:W2:Y:S01]  /*2fe0*/  @P1 DFMA R16, R8, R16, R16 ;  /* 0x000000100810122b */ /* 0x0022a20000000010 */
[----:B------:R-:W-:Y:S10]  /*2ff0*/  RET.REL.NODEC R6 `(_Z25multi_tensor_apply_kernelI18TensorListMetadataILi5EE25DistAdamCapturableFunctorIN3c104HalfEfNS3_8BFloat16EEJPfffPiifS7_10adamMode_tfEEvlPViT_T0_DpT1_) ;  /* 0xffffd00006007950 */ /* 0x000ff40003c3ffff */
.L_x_444:
        /* <DEDUP_REMOVED lines=16> */
.L_x_954:


//--------------------- .text._Z25multi_tensor_apply_kernelI18TensorListMetadataILi5EE25DistAdamCapturableFunctorIN3c104HalfEfS4_EJPfffPiifS6_10adamMode_tfEEvlPViT_T0_DpT1_ --------------------------
	.section	.text._Z25multi_tensor_apply_kernelI18TensorListMetadataILi5EE25DistAdamCapturableFunctorIN3c104HalfEfS4_EJPfffPiifS6_10adamMode_tfEEvlPViT_T0_DpT1_,"ax",@progbits
	.sectioninfo	@"SHI_REGISTERS=48"
	.align	128
        .global         _Z25multi_tensor_apply_kernelI18TensorListMetadataILi5EE25DistAdamCapturableFunctorIN3c104HalfEfS4_EJPfffPiifS6_10adamMode_tfEEvlPViT_T0_DpT1_
        .type           _Z25multi_tensor_apply_kernelI18TensorListMetadataILi5EE25DistAdamCapturableFunctorIN3c104HalfEfS4_EJPfffPiifS6_10adamMode_tfEEvlPViT_T0_DpT1_,@function
        .size           _Z25multi_tensor_apply_kernelI18TensorListMetadataILi5EE25DistAdamCapturableFunctorIN3c104HalfEfS4_EJPfffPiifS6_10adamMode_tfEEvlPViT_T0_DpT1_,(.L_x_955 - _Z25multi_tensor_apply_kernelI18TensorListMetadataILi5EE25DistAdamCapturableFunctorIN3c104HalfEfS4_EJPfffPiifS6_10adamMode_tfEEvlPViT_T0_DpT1_)
        .other          _Z25multi_tensor_apply_kernelI18TensorListMetadataILi5EE25DistAdamCapturableFunctorIN3c104HalfEfS4_EJPfffPiifS6_10adamMode_tfEEvlPViT_T0_DpT1_,@"STO_CUDA_ENTRY STV_DEFAULT"
_Z25multi_tensor_apply_kernelI18TensorListMetadataILi5EE25DistAdamCapturableFunctorIN3c104HalfEfS4_EJPfffPiifS6_10adamMode_tfEEvlPViT_T0_DpT1_:
.text._Z25multi_tensor_apply_kernelI18TensorListMetadataILi5EE25DistAdamCapturableFunctorIN3c104HalfEfS4_EJPfffPiifS6_10adamMode_tfEEvlPViT_T0_DpT1_:
        /* <DEDUP_REMOVED lines=23> */
.L_x_445:
        /* <DEDUP_REMOVED lines=22> */
.L_x_446:
        /* <DEDUP_REMOVED lines=22> */
.L_x_447:
        /* <DEDUP_REMOVED lines=22> */
.L_x_448:
        /* <DEDUP_REMOVED lines=32> */
[----:B------:R-:W-:Y:S05]  /*0790*/  CALL.REL.NOINC `($_Z25multi_tensor_apply_kernelI18TensorListMetadataILi5EE25DistAdamCapturableFunctorIN3c104HalfEfS4_EJPfffPiifS6_10adamMode_tfEEvlPViT_T0_DpT1_$__internal_accurate_pow) ;  /* 0x00001f6000007944 */ /* 0x000fea0003c00000 */
        /* <DEDUP_REMOVED lines=22> */
.L_x_450:
[----:B------:R-:W-:Y:S01]  /*0900*/  ISETP.GE.AND P2, PT, R5, RZ, PT ;  /* 0x000000ff0500720c */ /* 0x000fe20003f46270 */
[----:B------:R-:W2:Y:S01]  /*0910*/  DSETP.NEU.AND P1, PT, |R4|, 0.5, !P0 ;  /* 0x3fe000000400742a */ /* 0x000ea2000472d200 */
[----:B------:R-:W-:-:S05]  /*0920*/  IMAD.MOV.U32 R2, RZ, RZ, RZ ;  /* 0x000000ffff027224 */ /* 0x000fca00078e00ff */
[----:B-12---:R-:W-:-:S06]  /*0930*/  SEL R3, R9, RZ, P1 ;  /* 0x000000ff09037207 */ /* 0x006fcc0000800000 */
[----:B------:R-:W-:Y:S02]  /*0940*/  @!P2 LOP3.LUT R3, R3, 0x7ff00000, RZ, 0xfc, !PT ;  /* 0x7ff000000303a812 */ /* 0x000fe400078efcff */
.L_x_451:
        /* <DEDUP_REMOVED lines=17> */
.L_x_454:
        /* <DEDUP_REMOVED lines=10> */
.L_x_453:
[----:B------:R1:W2:-:S04]  /*0b00*/  DADD R2, R4, R8 ;  /* 0x0000000004027229 */ /* 0x0002880000000008 */
.L_x_452:
        /* <DEDUP_REMOVED lines=8> */
[----:B--2---:R-:W-:Y:S05]  /*0b90*/  CALL.REL.NOINC `($_Z25multi_tensor_apply_kernelI18TensorListMetadataILi5EE25DistAdamCapturableFunctorIN3c104HalfEfS4_EJPfffPiifS6_10adamMode_tfEEvlPViT_T0_DpT1_$__internal_accurate_pow) ;  /* 0x00001b6000007944 */ /* 0x004fea0003c00000 */
        /* <DEDUP_REMOVED lines=19> */
.L_x_455:
[----:B------:R-:W-:Y:S01]  /*0cd0*/  ISETP.GE.AND P1, PT, R5, RZ, PT ;  /* 0x000000ff0500720c */ /* 0x000fe20003f26270 */
[----:B------:R-:W3:Y:S01]  /*0ce0*/  DSETP.NEU.AND P0, PT, |R4|, 0.5, !P0 ;  /* 0x3fe000000400742a */ /* 0x000ee2000470d200 */
[----:B------:R-:W-:-:S05]  /*0cf0*/  IMAD.MOV.U32 R6, RZ, RZ, RZ ;  /* 0x000000ffff067224 */ /* 0x000fca00078e00ff */
[----:B--23--:R-:W-:Y:S02]  /*0d00*/  SEL R7, R11, RZ, P0 ;  /* 0x000000ff0b077207 */ /* 0x00cfe40000000000 */
[----:B------:R-:W-:-:S04]  /*0d10*/  SEL R24, RZ, 0x1, !P0 ;  /* 0x00000001ff187807 */ /* 0x000fc80004000000 */
[----:B------:R-:W-:Y:S02]  /*0d20*/  @!P1 LOP3.LUT R7, R7, 0x7ff00000, RZ, 0xfc, !PT ;  /* 0x7ff0000007079812 */ /* 0x000fe400078efcff */
.L_x_456:
        /* <DEDUP_REMOVED lines=17> */
.L_x_459:
        /* <DEDUP_REMOVED lines=11> */
.L_x_458:
[----:B------:R1:W2:-:S06]  /*0ef0*/  DADD R6, R4, R10 ;  /* 0x0000000004067229 */ /* 0x00028c000000000a */
.L_x_457:
        /* <DEDUP_REMOVED lines=14> */
.L_x_449:
        /* <DEDUP_REMOVED lines=42> */
.L_x_460:
[----:B----4-:R-:W-:Y:S05]  /*1280*/  @P2 EXIT ;  /* 0x000000000000294d */ /* 0x010fea0003800000 */
[----:B------:R-:W-:-:S04]  /*1290*/  PRMT R0, R5, 0x9910, RZ ;  /* 0x0000991005007816 */ /* 0x000fc800000000ff */
[----:B------:R-:W-:Y:S02]  /*12a0*/  ISETP.NE.AND P0, PT, R0, RZ, PT ;  /* 0x000000ff0000720c */ /* 0x000fe40003f05270 */
.L_x_467:
        /* <DEDUP_REMOVED lines=70> */
.L_x_461:
        /* <DEDUP_REMOVED lines=12> */
[----:B------:R-:W-:Y:S01]  /*17d0*/  MUFU.RCP R24, R34 ;  /* 0x0000002200187308 */ /* 0x000fe20000001000 */
[----:B------:R-:W-:-:S02]  /*17e0*/  HADD2.F32 R26, -RZ, R26.H0_H0 ;  /* 0x2000001aff1a7230 */ /* 0x000fc40000004100 */
[----:B------:R-:W-:Y:S01]  /*17f0*/  FFMA.FTZ R23, R23, c[0x0][0xd6c], R4 ;  /* 0x00035b0017177a23 */ /* 0x000fe20000010004 */
[----:B------:R-:W-:Y:S01]  /*1800*/  HADD2.F32 R45, -RZ, R40.H0_H0 ;  /* 0x20000028ff2d7230 */ /* 0x000fe20000004100 */
[----:B------:R-:W-:Y:S01]  /*1810*/  FFMA.FTZ R35, R35, c[0x0][0xd68], R44 ;  /* 0x00035a0023237a23 */ /* 0x000fe2000001002c */
[----:B------:R-:W-:Y:S02]  /*1820*/  HADD2.F32 R36, -RZ, R36.H0_H0 ;  /* 0x20000024ff247230 */ /* 0x000fe40000004100 */
[----:B------:R-:W0:Y:S01]  /*1830*/  MUFU.RCP R4, R32 ;  /* 0x0000002000047308 */ /* 0x000e220000001000 */
[----:B------:R-:W-:Y:S02]  /*1840*/  HADD2.F32 R37, -RZ, R37.H0_H0 ;  /* 0x20000025ff257230 */ /* 0x000fe40000004100 */
[----:B------:R-:W-:Y:S02]  /*1850*/  HADD2.F32 R25, -RZ, R25.H0_H0 ;  /* 0x20000019ff197230 */ /* 0x000fe40000004100 */
[----:B------:R-:W-:Y:S01]  /*1860*/  HADD2.F32 R41, -RZ, R41.H0_H0 ;  /* 0x20000029ff297230 */ /* 0x000fe20000004100 */
[C---:B0-----:R-:W-:Y:S01]  /*1870*/  FMUL.FTZ R43, R23.reuse, R4 ;  /* 0x00000004172b7220 */ /* 0x041fe20000410000 */
[----:B------:R-:W-:Y:S01]  /*1880*/  F2FP.PACK_AB R23, R23, R35 ;  /* 0x000000231717723e */ /* 0x000fe200000000ff */
        /* <DEDUP_REMOVED lines=8> */
[----:B------:R-:W-:-:S05]  /*1910*/  F2FP.PACK_AB R35, RZ, R35 ;  /* 0x00000023ff23723e */ /* 0x000fca00000000ff */
[----:B------:R-:W-:-:S05]  /*1920*/  HADD2.F32 R35, -RZ, R35.H0_H0 ;  /* 0x20000023ff237230 */ /* 0x000fca0000004100 */
[----:B------:R-:W-:Y:S01]  /*1930*/  FADD.FTZ R5, R26, -R35 ;  /* 0x800000231a057221 */ /* 0x000fe20000010000 */
[----:B------:R-:W-:Y:S01]  /*1940*/  HADD2.F32 R35, -RZ, R39.H0_H0 ;  /* 0x20000027ff237230 */ /* 0x000fe20000004100 */
[C---:B------:R-:W-:Y:S02]  /*1950*/  FMUL.FTZ R26, R43.reuse, R43 ;  /* 0x0000002b2b1a7220 */ /* 0x040fe40000410000 */
[----:B------:R-:W-:Y:S02]  /*1960*/  FFMA.FTZ R43, R43, -c[0x0][0xd68], R43 ;  /* 0x80035a002b2b7a23 */ /* 0x000fe4000001002b */
[----:B------:R-:W-:-:S04]  /*1970*/  FFMA.FTZ R26, R26, -c[0x0][0xd6c], R26 ;  /* 0x80035b001a1a7a23 */ /* 0x000fc8000001001a */
[----:B------:R-:W-:Y:S01]  /*1980*/  FFMA.FTZ R35, R35, c[0x0][0xd6c], R26 ;  /* 0x00035b0023237a23 */ /* 0x000fe2000001001a */
[----:B------:R-:W-:Y:S01]  /*1990*/  HADD2.F32 R26, -RZ, R38.H0_H0 ;  /* 0x20000026ff1a7230 */ /* 0x000fe20000004100 */
[----:B------:R-:W-:Y:S02]  /*19a0*/  FMUL.FTZ R38, R30, R6 ;  /* 0x000000061e267220 */ /* 0x000fe40000410000 */
[----:B------:R-:W-:Y:S02]  /*19b0*/  FMUL.FTZ R44, R35, R4 ;  /* 0x00000004232c7220 */ /* 0x000fe40000410000 */
[----:B------:R-:W-:Y:S02]  /*19c0*/  FFMA.FTZ R26, R26, c[0x0][0xd68], R43 ;  /* 0x00035a001a1a7a23 */ /* 0x000fe4000001002b */
[----:B------:R-:W-:Y:S02]  /*19d0*/  FMUL.FTZ R43, R38, R38 ;  /* 0x00000026262b7220 */ /* 0x000fe40000410000 */
[----:B------:R-:W0:Y:S01]  /*19e0*/  MUFU.SQRT R44, R44 ;  /* 0x0000002c002c7308 */ /* 0x000e220000002000 */
[C---:B------:R-:W-:Y:S01]  /*19f0*/  FMUL.FTZ R6, R26.reuse, R24 ;  /* 0x000000181a067220 */ /* 0x040fe20000410000 */
[----:B------:R-:W-:Y:S01]  /*1a00*/  F2FP.PACK_AB R5, R26, R5 ;  /* 0x000000051a05723e */ /* 0x000fe200000000ff */
[----:B------:R-:W-:-:S02]  /*1a10*/  FFMA.FTZ R40, R43, -c[0x0][0xd6c], R43 ;  /* 0x80035b002b287a23 */ /* 0x000fc4000001002b */
[----:B------:R-:W-:Y:S02]  /*1a20*/  FFMA.FTZ R38, R38, -c[0x0][0xd68], R38 ;  /* 0x80035a0026267a23 */ /* 0x000fe40000010026 */
[----:B------:R-:W-:-:S04]  /*1a30*/  FFMA.FTZ R45, R45, c[0x0][0xd6c], R40 ;  /* 0x00035b002d2d7a23 */ /* 0x000fc80000010028 */
[----:B------:R-:W-:Y:S02]  /*1a40*/  FMUL.FTZ R43, R45, R4 ;  /* 0x000000042d2b7220 */ /* 0x000fe40000410000 */
[----:B0-----:R-:W-:-:S04]  /*1a50*/  FADD.FTZ R39, R44, c[0x0][0xd7c] ;  /* 0x00035f002c277621 */ /* 0x001fc80000010000 */
[----:B------:R-:W0:Y:S08]  /*1a60*/  MUFU.SQRT R43, R43 ;  /* 0x0000002b002b7308 */ /* 0x000e300000002000 */
[----:B------:R-:W1:Y:S01]  /*1a70*/  MUFU.RCP R39, R39 ;  /* 0x0000002700277308 */ /* 0x000e620000001000 */
[----:B0-----:R-:W-:Y:S01]  /*1a80*/  FADD.FTZ R40, R43, c[0x0][0xd7c] ;  /* 0x00035f002b287621 */ /* 0x001fe20000010000 */
[----:B------:R-:W-:-:S06]  /*1a90*/  HADD2.F32 R43, -RZ, R42.H0_H0 ;  /* 0x2000002aff2b7230 */ /* 0x000fcc0000004100 */
[----:B------:R-:W0:Y:S01]  /*1aa0*/  MUFU.RCP R40, R40 ;  /* 0x0000002800287308 */ /* 0x000e220000001000 */
[----:B-1----:R-:W-:Y:S01]  /*1ab0*/  FMUL.FTZ R6, R6, R39 ;  /* 0x0000002706067220 */ /* 0x002fe20000410000 */
[----:B------:R-:W-:-:S03]  /*1ac0*/  HADD2.F32 R39, -RZ, R0.H0_H0 ;  /* 0x20000000ff277230 */ /* 0x000fc60000004100 */
[----:B------:R-:W-:Y:S02]  /*1ad0*/  FFMA.FTZ R6, R37, c[0x0][0xd8c], R6 ;  /* 0x0003630025067a23 */ /* 0x000fe40000010006 */
[----:B------:R-:W-:Y:S02]  /*1ae0*/  FFMA.FTZ R39, R39, c[0x0][0xd68], R38 ;  /* 0x00035a0027277a23 */ /* 0x000fe40000010026 */
[----:B------:R-:W-:Y:S02]  /*1af0*/  FMUL.FTZ R38, R30, R7 ;  /* 0x000000071e267220 */ /* 0x000fe40000410000 */
[----:B------:R-:W-:Y:S02]  /*1b00*/  FMUL.FTZ R7, R39, R24 ;  /* 0x0000001827077220 */ /* 0x000fe40000410000 */
[----:B------:R-:W-:Y:S02]  /*1b10*/  FMUL.FTZ R6, R22, R6 ;  /* 0x0000000616067220 */ /* 0x000fe40000410000 */
[----:B0-----:R-:W-:-:S02]  /*1b20*/  FMUL.FTZ R0, R7, R40 ;  /* 0x0000002807007220 */ /* 0x001fc40000410000 */
[----:B------:R-:W-:Y:S01]  /*1b30*/  FMUL.FTZ R7, R38, R38 ;  /* 0x0000002626077220 */ /* 0x000fe20000410000 */
[----:B------:R-:W-:Y:S01]  /*1b40*/  F2FP.PACK_AB R35, R6, R35 ;  /* 0x000000230623723e */ /* 0x000fe200000000ff */
[----:B------:R-:W-:Y:S02]  /*1b50*/  FFMA.FTZ R38, R38, -c[0x0][0xd68], R38 ;  /* 0x80035a0026267a23 */ /* 0x000fe40000010026 */
[----:B------:R-:W-:Y:S02]  /*1b60*/  FFMA.FTZ R7, R7, -c[0x0][0xd6c], R7 ;  /* 0x80035b0007077a23 */ /* 0x000fe40000010007 */
[----:B------:R-:W-:Y:S02]  /*1b70*/  FFMA.FTZ R43, R43, c[0x0][0xd68], R38 ;  /* 0x00035a002b2b7a23 */ /* 0x000fe40000010026 */
[----:B------:R-:W-:Y:S02]  /*1b80*/  FFMA.FTZ R7, R36, c[0x0][0xd6c], R7 ;  /* 0x00035b0024077a23 */ /* 0x000fe40000010007 */
[----:B------:R-:W-:-:S02]  /*1b90*/  FMUL.FTZ R24, R43, R24 ;  /* 0x000000182b187220 */ /* 0x000fc40000410000 */
[----:B------:R-:W-:Y:S02]  /*1ba0*/  FMUL.FTZ R4, R7, R4 ;  /* 0x0000000407047220 */ /* 0x000fe40000410000 */
[----:B------:R-:W-:-:S04]  /*1bb0*/  FFMA.FTZ R0, R25, c[0x0][0xd8c], R0 ;  /* 0x0003630019007a23 */ /* 0x000fc80000010000 */
[----:B------:R-:W0:Y:S01]  /*1bc0*/  MUFU.SQRT R4, R4 ;  /* 0x0000000400047308 */ /* 0x000e220000002000 */
[----:B------:R-:W-:-:S05]  /*1bd0*/  FMUL.FTZ R0, R22, R0 ;  /* 0x0000000016007220 */ /* 0x000fca0000410000 */
[----:B------:R-:W-:Y:S01]  /*1be0*/  F2FP.PACK_AB R45, R0, R45 ;  /* 0x0000002d002d723e */ /* 0x000fe200000000ff */
[----:B0-----:R-:W-:Y:S01]  /*1bf0*/  FADD.FTZ R36, R4, c[0x0][0xd7c] ;  /* 0x00035f0004247621 */ /* 0x001fe20000010000 */
[----:B------:R-:W-:-:S05]  /*1c00*/  HADD2.F32 R4, -RZ, R35.H1_H1 ;  /* 0x30000023ff047230 */ /* 0x000fca0000004100 */
[----:B------:R-:W0:Y:S01]  /*1c10*/  MUFU.RCP R36, R36 ;  /* 0x0000002400247308 */ /* 0x000e220000001000 */
[----:B------:R-:W-:Y:S01]  /*1c20*/  FADD.FTZ R6, R37, -R4 ;  /* 0x8000000425067221 */ /* 0x000fe20000010000 */
[----:B------:R-:W-:Y:S02]  /*1c30*/  PRMT R37, R35, 0x7610, R37 ;  /* 0x0000761023257816 */ /* 0x000fe40000000025 */
[----:B------:R-:W-:Y:S01]  /*1c40*/  PRMT R35, R45, 0x7610, R35 ;  /* 0x000076102d237816 */ /* 0x000fe20000000023 */
[----:B0-----:R-:W-:-:S04]  /*1c50*/  FMUL.FTZ R24, R24, R36 ;  /* 0x0000002418187220 */ /* 0x001fc80000410000 */
[----:B------:R-:W-:-:S04]  /*1c60*/  FFMA.FTZ R24, R41, c[0x0][0xd8c], R24 ;  /* 0x0003630029187a23 */ /* 0x000fc80000010018 */
[----:B------:R-:W-:Y:S01]  /*1c70*/  FMUL.FTZ R24, R22, R24 ;  /* 0x0000001816187220 */ /* 0x000fe20000410000 */
[----:B------:R-:W-:Y:S01]  /*1c80*/  HADD2.F32 R22, -RZ, R45.H1_H1 ;  /* 0x3000002dff167230 */ /* 0x000fe20000004100 */
[----:B------:R-:W-:-:S03]  /*1c90*/  PRMT R45, R5, 0x7632, R45 ;  /* 0x00007632052d7816 */ /* 0x000fc6000000002d */
[----:B------:R-:W-:Y:S01]  /*1ca0*/  F2FP.PACK_AB R0, R24, R7 ;  /* 0x000000071800723e */ /* 0x000fe200000000ff */
[----:B------:R-:W-:Y:S01]  /*1cb0*/  FADD.FTZ R4, R25, -R22 ;  /* 0x8000001619047221 */ /* 0x000fe20000010000 */
[----:B------:R-:W-:Y:S02]  /*1cc0*/  F2FP.PACK_AB R22, R39, R6 ;  /* 0x000000062716723e */ /* 0x000fe400000000ff */
[----:B------:R-:W-:Y:S01]  /*1cd0*/  PRMT R7, R23, 0x7632, R7 ;  /* 0x0000763217077816 */ /* 0x000fe20000000007 */
[----:B------:R-:W-:Y:S01]  /*1ce0*/  HADD2.F32 R24, -RZ, R0.H1_H1 ;  /* 0x30000000ff187230 */ /* 0x000fe20000004100 */
[----:B------:R-:W-:Y:S02]  /*1cf0*/  F2FP.PACK_AB R4, R43, R4 ;  /* 0x000000042b04723e */ /* 0x000fe400000000ff */
[C---:B------:R-:W-:Y:S02]  /*1d00*/  PRMT R6, R22.reuse, 0x7632, R6 ;  /* 0x0000763216067816 */ /* 0x040fe40000000006 */
[----:B------:R-:W-:Y:S01]  /*1d10*/  FADD.FTZ R24, R41, -R24 ;  /* 0x8000001829187221 */ /* 0x000fe20000010000 */
[----:B------:R-:W-:-:S02]  /*1d20*/  PRMT R43, R22, 0x7610, R43 ;  /* 0x00007610162b7816 */ /* 0x000fc4000000002b */
[----:B------:R-:W-:Y:S02]  /*1d30*/  PRMT R39, R5, 0x7610, R39 ;  /* 0x0000761005277816 */ /* 0x000fe40000000027 */
[----:B------:R-:W-:Y:S02]  /*1d40*/  F2FP.PACK_AB R24, RZ, R24 ;  /* 0x00000018ff18723e */ /* 0x000fe400000000ff */
[----:B------:R-:W-:Y:S02]  /*1d50*/  PRMT R25, R4, 0x7632, R25 ;  /* 0x0000763204197816 */ /* 0x000fe40000000019 */
[----:B------:R-:W-:Y:S02]  /*1d60*/  PRMT R41, R24, 0x7610, R41 ;  /* 0x0000761018297816 */ /* 0x000fe40000000029 */
[----:B------:R-:W-:Y:S01]  /*1d70*/  PRMT R22, R4, 0x7610, R22 ;  /* 0x0000761004167816 */ /* 0x000fe20000000016 */
[----:B------:R-:W-:Y:S05]  /*1d80*/  BRA `(.L_x_463) ;  /* 0x0000061000007947 */ /* 0x000fea0003800000 */
.L_x_462:
[----:B------:R-:W-:Y:S02]  /*1d90*/  HADD2.F32 R43, -RZ, R26.H0_H0 ;  /* 0x2000001aff2b7230 */ /* 0x000fe40000004100 */
[----:B------:R-:W-:-:S02]  /*1da0*/  HADD2.F32 R26, -RZ, R35.H0_H0 ;  /* 0x20000023ff1a7230 */ /* 0x000fc40000004100 */
        /* <DEDUP_REMOVED lines=65> */
[C---:B------:R-:W-:Y:S02]  /*21c0*/  FMUL.FTZ R4, R22.reuse, R39 ;  /* 0x0000002716047220 */ /* 0x040fe40000410000 */
[----:B------:R-:W-:Y:S01]  /*21d0*/  FMUL.FTZ R6, R22, R45 ;  /* 0x0000002d16067220 */ /* 0x000fe20000410000 */
[----:B------:R-:W-:Y:S01]  /*21e0*/  PRMT R45, R24, 0x7632, R45 ;  /* 0x00007632182d7816 */ /* 0x000fe2000000002d */
[----:B------:R-:W0:Y:S01]  /*21f0*/  MUFU.SQRT R36, R36 ;  /* 0x0000002400247308 */ /* 0x000e220000002000 */
[----:B------:R-:W-:Y:S02]  /*2200*/  F2FP.PACK_AB R35, R4, R35 ;  /* 0x000000230423723e */ /* 0x000fe400000000ff */
[----:B------:R-:W-:-:S03]  /*2210*/  F2FP.PACK_AB R43, R6, R43 ;  /* 0x0000002b062b723e */ /* 0x000fc600000000ff */
[----:B------:R-:W-:-:S05]  /*2220*/  HADD2.F32 R6, -RZ, R35.H1_H1 ;  /* 0x30000023ff067230 */ /* 0x000fca0000004100 */
[----:B------:R-:W-:Y:S01]  /*2230*/  FADD.FTZ R6, R37, -R6 ;  /* 0x8000000625067221 */ /* 0x000fe20000010000 */
[----:B------:R-:W-:Y:S02]  /*2240*/  PRMT R37, R35, 0x7610, R37 ;  /* 0x0000761023257816 */ /* 0x000fe40000000025 */
[----:B------:R-:W-:Y:S01]  /*2250*/  PRMT R35, R43, 0x7610, R35 ;  /* 0x000076102b237816 */ /* 0x000fe20000000023 */
[----:B0-----:R-:W-:Y:S01]  /*2260*/  FADD.FTZ R40, R36, c[0x0][0xd7c] ;  /* 0x00035f0024287621 */ /* 0x001fe20000010000 */
[----:B------:R-:W-:-:S04]  /*2270*/  F2FP.PACK_AB R25, R25, R6 ;  /* 0x000000061919723e */ /* 0x000fc800000000ff */
[----:B------:R-:W-:Y:S01]  /*2280*/  PRMT R6, R25, 0x7632, R6 ;  /* 0x0000763219067816 */ /* 0x000fe20000000006 */
[----:B------:R-:W0:Y:S02]  /*2290*/  MUFU.RCP R40, R40 ;  /* 0x0000002800287308 */ /* 0x000e240000001000 */
[----:B0-----:R-:W-:-:S04]  /*22a0*/  FMUL.FTZ R26, R26, R40 ;  /* 0x000000281a1a7220 */ /* 0x001fc80000410000 */
[----:B------:R-:W-:-:S05]  /*22b0*/  FMUL.FTZ R26, R22, R26 ;  /* 0x0000001a161a7220 */ /* 0x000fca0000410000 */
[----:B------:R-:W-:Y:S01]  /*22c0*/  F2FP.PACK_AB R4, R26, R7 ;  /* 0x000000071a04723e */ /* 0x000fe200000000ff */
[----:B------:R-:W-:Y:S01]  /*22d0*/  HADD2.F32 R7, -RZ, R43.H1_H1 ;  /* 0x3000002bff077230 */ /* 0x000fe20000004100 */
[----:B------:R-:W-:-:S03]  /*22e0*/  PRMT R43, R25, 0x7610, R43 ;  /* 0x00007610192b7816 */ /* 0x000fc6000000002b */
[----:B------:R-:W-:Y:S01]  /*22f0*/  HADD2.F32 R39, -RZ, R4.H1_H1 ;  /* 0x30000004ff277230 */ /* 0x000fe20000004100 */
[--C-:B------:R-:W-:Y:S01]  /*2300*/  FADD.FTZ R38, R38, -R7.reuse ;  /* 0x8000000726267221 */ /* 0x100fe20000010000 */
[----:B------:R-:W-:-:S03]  /*2310*/  PRMT R7, R23, 0x7632, R7 ;  /* 0x0000763217077816 */ /* 0x000fc60000000007 */
[----:B------:R-:W-:Y:S01]  /*2320*/  FADD.FTZ R39, R0, -R39 ;  /* 0x8000002700277221 */ /* 0x000fe20000010000 */
[----:B------:R-:W-:Y:S02]  /*2330*/  PRMT R0, R4, 0x7610, R0 ;  /* 0x0000761004007816 */ /* 0x000fe40000000000 */
[----:B------:R-:W-:Y:S02]  /*2340*/  F2FP.PACK_AB R38, R41, R38 ;  /* 0x000000262926723e */ /* 0x000fe400000000ff */
[----:B------:R-:W-:Y:S02]  /*2350*/  F2FP.PACK_AB R4, RZ, R39 ;  /* 0x00000027ff04723e */ /* 0x000fe400000000ff */
[----:B------:R-:W-:Y:S02]  /*2360*/  PRMT R39, R24, 0x7610, R39 ;  /* 0x0000761018277816 */ /* 0x000fe40000000027 */
[----:B------:R-:W-:Y:S02]  /*2370*/  PRMT R41, R4, 0x7610, R41 ;  /* 0x0000761004297816 */ /* 0x000fe40000000029 */
[----:B------:R-:W-:-:S02]  /*2380*/  PRMT R25, R38, 0x7632, R25 ;  /* 0x0000763226197816 */ /* 0x000fc40000000019 */
[----:B------:R-:W-:Y:S02]  /*2390*/  PRMT R22, R38, 0x7610, R22 ;  /* 0x0000761026167816 */ /* 0x000fe40000000016 */
.L_x_463:
        /* <DEDUP_REMOVED lines=24> */
.L_x_464:
        /* <DEDUP_REMOVED lines=24> */
.L_x_465:
[----:B0-----:R-:W-:-:S04]  /*26a0*/  IMAD.MOV.U32 R5, RZ, RZ, c[0x0][0x0] ;  /* 0x00000000ff057624 */ /* 0x001fc800078e00ff */
[----:B------:R-:W-:-:S05]  /*26b0*/  IMAD R28, R5, 0x4, R28 ;  /* 0x00000004051c7824 */ /* 0x000fca00078e021c */
[----:B------:R-:W-:-:S13]  /*26c0*/  ISETP.GE.AND P1, PT, R28, R31, PT ;  /* 0x0000001f1c00720c */ /* 0x000fda0003f26270 */
[----:B------:R-:W-:Y:S01]  /*26d0*/  @P1 CALL.REL.NOINC `(.L_x_466) ;  /* 0x0000001000001944 */ /* 0x000fe20003c00000 */
[----:B------:R-:W-:Y:S05]  /*26e0*/  BRA `(.L_x_467) ;  /* 0xffffebc000007947 */ /* 0x000fea000383ffff */
.L_x_466:
[----:B------:R-:W-:Y:S05]  /*26f0*/  EXIT ;  /* 0x000000000000794d */ /* 0x000fea0003800000 */
        .type           $_Z25multi_tensor_apply_kernelI18TensorListMetadataILi5EE25DistAdamCapturableFunctorIN3c104HalfEfS4_EJPfffPiifS6_10adamMode_tfEEvlPViT_T0_DpT1_$__internal_accurate_pow,@function
        .size           $_Z25multi_tensor_apply_kernelI18TensorListMetadataILi5EE25DistAdamCapturableFunctorIN3c104HalfEfS4_EJPfffPiifS6_10adamMode_tfEEvlPViT_T0_DpT1_$__internal_accurate_pow,(.L_x_955 - $_Z25multi_tensor_apply_kernelI18TensorListMetadataILi5EE25DistAdamCapturableFunctorIN3c104HalfEfS4_EJPfffPiifS6_10adamMode_tfEEvlPViT_T0_DpT1_$__internal_accurate_pow)
$_Z25multi_tensor_apply_kernelI18TensorListMetadataILi5EE25DistAdamCapturableFunctorIN3c104HalfEfS4_EJPfffPiifS6_10adamMode_tfEEvlPViT_T0_DpT1_$__internal_accurate_pow:
        /* <DEDUP_REMOVED lines=127> */
.L_x_468:
[----:B-1----:R-:W-:Y:S01]  /*2ef0*/  DSETP.NEU.AND P1, PT, |R16|, +INF , PT ;  /* 0x7ff000001000742a */ /* 0x002fe20003f2d200 */
[----:B------:R-:W-:-:S03]  /*2f00*/  IMAD.MOV.U32 R7, RZ, RZ, 0x0 ;  /* 0x00000000ff077424 */ /* 0x000fc600078e00ff */
[----:B------:R-:W1:-:S06]  /*2f10*/  DADD R8, R8, -R14 ;  /* 0x0000000008087229 */ /* 0x000e4c000000080e */
[----:B-1----:R-:W1:-:S06]  /*2f20*/  DADD R8, R10, R8 ;  /* 0x000000000a087229 */ /* 0x002e4c0000000008 */
[----:B-1----:R1:W2:Y:S01]  /*2f30*/  @P1 DFMA R16, R8, R16, R16 ;  /* 0x000000100810122b */ /* 0x0022a20000000010 */
[----:B------:R-:W-:Y:S10]  /*2f40*/  RET.REL.NODEC R6 `(_Z25multi_tensor_apply_kernelI18TensorListMetadataILi5EE25DistAdamCapturableFunctorIN3c104HalfEfS4_EJPfffPiifS6_10adamMode_tfEEvlPViT_T0_DpT1_) ;  /* 0xffffd0b006007950 */ /* 0x000ff40003c3ffff */
.L_x_469:
        /* <DEDUP_REMOVED lines=11> */
.L_x_955:


//--------------------- .text._Z25multi_tensor_apply_kernelI18TensorListMetadataILi5EE25DistAdamCapturableFunctorIN3c104HalfEffEJPfffPiifS6_10adamMode_tfEEvlPViT_T0_DpT1_ --------------------------
	.section	.text._Z25multi_tensor_apply_kernelI18TensorListMetadataILi5EE25DistAdamCapturableFunctorIN3c104HalfEffEJPfffPiifS6_10adamMode_tfEEvlPViT_T0_DpT1_,"ax",@progbits
	.sectioninfo	@"SHI_REGISTERS=48"
	.align	128
        .global         _Z25multi_tensor_apply_kernelI18TensorListMetadataILi5EE25DistAdamCapturableFunctorIN3c104HalfEffEJPfffPiifS6_10adamMode_tfEEvlPViT_T0_DpT1_
        .type           _Z25multi_tensor_apply_kernelI18TensorListMetadataILi5EE25DistAdamCapturableFunctorIN3c104HalfEffEJPfffPiifS6_10adamMode_tfEEvlPViT_T0_DpT1_,@function
        .size           _Z25multi_tensor_apply_kernelI18TensorListMetadataILi5EE25DistAdamCapturableFunctorIN3c104HalfEffEJPfffPiifS6_10adamMode_tfEEvlPViT_T0_DpT1_,(.L_x_956 - _Z25multi_tensor_apply_kernelI18TensorListMetadataILi5EE25DistAdamCapturableFunctorIN3c104HalfEffEJPfffPiifS6_10adamMode_tfEEvlPViT_T0_DpT1_)
        .other          _Z25multi_tensor_apply_kernelI18TensorListMetadataILi5EE25DistAdamCapturableFunctorIN3c104HalfEffEJPfffPiifS6_10adamMode_tfEEvlPViT_T0_DpT1_,@"STO_CUDA_ENTRY STV_DEFAULT"
_Z25multi_tensor_apply_kernelI18TensorListMetadataILi5EE25DistAdamCapturableFunctorIN3c104HalfEffEJPfffPiifS6_10adamMode_tfEEvlPViT_T0_DpT1_:
.text._Z25multi_tensor_apply_kernelI18TensorListMetadataILi5EE25DistAdamCapturableFunctorIN3c104HalfEffEJPfffPiifS6_10adamMode_tfEEvlPViT_T0_DpT1_:
        /* <DEDUP_REMOVED lines=23> */
.L_x_470:
        /* <DEDUP_REMOVED lines=22> */
.L_x_471:
        /* <DEDUP_REMOVED lines=22> */
.L_x_472:
[----:B------:R-:W-:-:S04]  /*0430*/  ISETP.NE.U32.AND P0, PT, RZ, c[0x0][0xd80], PT ;  /* 0x00036000ff007a0c */ /* 0x000fc80003f05070 */
[----:B------:R-:W-:-:S13]  /*0440*/  ISETP.NE.AND.EX P0, PT, RZ, c[0x0][0xd84], PT, P0 ;  /* 0x00036100ff007a0c */ /* 0x000fda0003f05300 */
[----:B------:R-:W-:Y:S05]  /*0450*/  @P0 BRA `(.L_x_473) ;  /* 0x0000013000000947 */ /* 0x000fea0003800000 */
[----:B------:R-:W-:Y:S01]  /*0460*/  MOV R0, 0x1e0 ;  /* 0x000001e000007802 */ /* 0x000fe20000000f00 */
[----:B------:R-:W-:Y:S01]  /*0470*/  IMAD.MOV.U32 R4, RZ, RZ, c[0x4][0x1d8] ;  /* 0x01007600ff047624 */ /* 0x000fe200078e00ff */
[----:B------:R-:W-:Y:S01]  /*0480*/  MOV R6, c[0x4][0x1c0] ;  /* 0x0100700000067a02 */ /* 0x000fe20000000f00 */
[----:B------:R-:W-:Y:S01]  /*0490*/  IMAD.MOV.U32 R5, RZ, RZ, c[0x4][0x1dc] ;  /* 0x01007700ff057624 */ /* 0x000fe200078e00ff */
[----:B------:R0:W1:Y:S01]  /*04a0*/  LDC.64 R2, c[0x4][R0] ;  /* 0x0100000000027b82 */ /* 0x0000620000000a00 */
[----:B------:R-:W-:Y:S02]  /*04b0*/  IMAD.MOV.U32 R7, RZ, RZ, c[0x4][0x1c4] ;  /* 0x01007100ff077624 */ /* 0x000fe400078e00ff */
[----:B------:R-:W-:Y:S02]  /*04c0*/  IMAD.MOV.U32 R8, RZ, RZ, 0xdd ;  /* 0x000000ddff087424 */ /* 0x000fe400078e00ff */
[----:B------:R-:W-:Y:S02]  /*04d0*/  IMAD.MOV.U32 R10, RZ, RZ, c[0x4][0x48] ;  /* 0x01001200ff0a7624 */ /* 0x000fe400078e00ff */
[----:B------:R-:W-:-:S02]  /*04e0*/  IMAD.MOV.U32 R11, RZ, RZ, c[0x4][0x4c] ;  /* 0x01001300ff0b7624 */ /* 0x000fc400078e00ff */
[----:B------:R-:W-:Y:S02]  /*04f0*/  IMAD.MOV.U32 R12, RZ, RZ, 0x1 ;  /* 0x00000001ff0c7424 */ /* 0x000fe400078e00ff */
[----:B------:R-:W-:Y:S02]  /*0500*/  IMAD.MOV.U32 R13, RZ, RZ, RZ ;  /* 0x000000ffff0d7224 */ /* 0x000fe400078e00ff */
[----:B0-----:R-:W-:Y:S01]  /*0510*/  LEPC R14 ;  /* 0x00000000000e734e */ /* 0x001fe20000000000 */
[----:B------:R-:W-:Y:S02]  /*0520*/  MOV R9, 0x590 ;  /* 0x0000059000097802 */ /* 0x000fe40000000f00 */
[----:B------:R-:W-:Y:S02]  /*0530*/  MOV R20, 0x510 ;  /* 0x0000051000147802 */ /* 0x000fe40000000f00 */
[----:B------:R-:W-:Y:S02]  /*0540*/  MOV R21, 0x0 ;  /* 0x0000000000157802 */ /* 0x000fe40000000f00 */
[----:B------:R-:W-:Y:S02]  /*0550*/  MOV R0, 0x0 ;  /* 0x0000000000007802 */ /* 0x000fe40000000f00 */
[----:B------:R-:W-:-:S04]  /*0560*/  IADD3 R20, P0, P1, -R20, R9, R14 ;  /* 0x0000000914147210 */ /* 0x000fc8000791e10e */
[----:B------:R-:W-:-:S04]  /*0570*/  IADD3.X R21, ~R0, R21, R15, P0, P1 ;  /* 0x0000001500157210 */ /* 0x000fc800007e250f */
[----:B-1----:R-:W-:Y:S05]  /*0580*/  CALL.ABS.NOINC R2 ;  /* 0x0000000002007343 */ /* 0x002fea0003c00000 */
.L_x_473:
        /* <DEDUP_REMOVED lines=32> */
[----:B------:R-:W-:Y:S05]  /*0790*/  CALL.REL.NOINC `($_Z25multi_tensor_apply_kernelI18TensorListMetadataILi5EE25DistAdamCapturableFunctorIN3c104HalfEffEJPfffPiifS6_10adamMode_tfEEvlPViT_T0_DpT1_$__internal_accurate_pow) ;  /* 0x00001fc000007944 */ /* 0x000fea0003c00000 */
        /* <DEDUP_REMOVED lines=19> */
[----:B------:R-:W-:Y:S01]  /*08d0*/  MOV R2, 0x0 ;  /* 0x0000000000027802 */ /* 0x000fe20000000f00 */
[----:B------:R-:W-:Y:S01]  /*08e0*/  IMAD.MOV.U32 R3, RZ, RZ, -0x80000 ;  /* 0xfff80000ff037424 */ /* 0x000fe200078e00ff */
[----:B------:R-:W-:Y:S05]  /*08f0*/  BRA `(.L_x_476) ;  /* 0x0000005000007947 */ /* 0x000fea0003800000 */
.L_x_475:
[----:B------:R-:W-:Y:S01]  /*0900*/  ISETP.GE.AND P2, PT, R5, RZ, PT ;  /* 0x000000ff0500720c */ /* 0x000fe20003f46270 */
[----:B------:R-:W2:Y:S01]  /*0910*/  DSETP.NEU.AND P1, PT, |R4|, 0.5, !P0 ;  /* 0x3fe000000400742a */ /* 0x000ea2000472d200 */
[----:B------:R-:W-:-:S05]  /*0920*/  IMAD.MOV.U32 R2, RZ, RZ, RZ ;  /* 0x000000ffff027224 */ /* 0x000fca00078e00ff */
[----:B-12---:R-:W-:-:S06]  /*0930*/  SEL R3, R9, RZ, P1 ;  /* 0x000000ff09037207 */ /* 0x006fcc0000800000 */
[----:B------:R-:W-:Y:S02]  /*0940*/  @!P2 LOP3.LUT R3, R3, 0x7ff00000, RZ, 0xfc, !PT ;  /* 0x7ff000000303a812 */ /* 0x000fe400078efcff */
.L_x_476:
        /* <DEDUP_REMOVED lines=17> */
.L_x_479:
        /* <DEDUP_REMOVED lines=10> */
.L_x_478:
[----:B------:R1:W2:-:S04]  /*0b00*/  DADD R2, R4, R8 ;  /* 0x0000000004027229 */ /* 0x0002880000000008 */
.L_x_477:
        /* <DEDUP_REMOVED lines=8> */
[----:B--2---:R-:W-:Y:S05]  /*0b90*/  CALL.REL.NOINC `($_Z25multi_tensor_apply_kernelI18TensorListMetadataILi5EE25DistAdamCapturableFunctorIN3c104HalfEffEJPfffPiifS6_10adamMode_tfEEvlPViT_T0_DpT1_$__internal_accurate_pow) ;  /* 0x00001bc000007944 */ /* 0x004fea0003c00000 */
        /* <DEDUP_REMOVED lines=19> */
.L_x_480:
[----:B------:R-:W-:Y:S01]  /*0cd0*/  ISETP.GE.AND P1, PT, R5, RZ, PT ;  /* 0x000000ff0500720c */ /* 0x000fe20003f26270 */
[----:B------:R-:W3:Y:S01]  /*0ce0*/  DSETP.NEU.AND P0, PT, |R4|, 0.5, !P0 ;  /* 0x3fe000000400742a */ /* 0x000ee2000470d200 */
[----:B------:R-:W-:-:S05]  /*0cf0*/  IMAD.MOV.U32 R6, RZ, RZ, RZ ;  /* 0x000000ffff067224 */ /* 0x000fca00078e00ff */
[----:B--23--:R-:W-:Y:S02]  /*0d00*/  SEL R7, R11, RZ, P0 ;  /* 0x000000ff0b077207 */ /* 0x00cfe40000000000 */
[----:B------:R-:W-:-:S04]  /*0d10*/  SEL R24, RZ, 0x1, !P0 ;  /* 0x00000001ff187807 */ /* 0x000fc80004000000 */
[----:B------:R-:W-:Y:S02]  /*0d20*/  @!P1 LOP3.LUT R7, R7, 0x7ff00000, RZ, 0xfc, !PT ;  /* 0x7ff0000007079812 */ /* 0x000fe400078efcff */
.L_x_481:
        /* <DEDUP_REMOVED lines=17> */
.L_x_484:
        /* <DEDUP_REMOVED lines=11> */
.L_x_483:
[----:B------:R1:W2:-:S06]  /*0ef0*/  DADD R6, R4, R10 ;  /* 0x0000000004067229 */ /* 0x00028c000000000a */
.L_x_482:
        /* <DEDUP_REMOVED lines=14> */
.L_x_474:
        /* <DEDUP_REMOVED lines=27> */
[----:B------:R-:W-:Y:S01]  /*1190*/  IADD3 R4, R18, R3, RZ ;  /* 0x0000000312047210 */ /* 0x000fe20007ffe0ff */
        /* <DEDUP_REMOVED lines=12> */
.L_x_485:
[----:B----4-:R-:W4:Y:S02]  /*1260*/  S2R R28, SR_TID.X ;  /* 0x00000000001c7919 */ /* 0x010f240000002100 */
[----:B----4-:R-:W-:-:S05]  /*1270*/  IMAD.SHL.U32 R28, R28, 0x4, RZ ;  /* 0x000000041c1c7824 */ /* 0x010fca00078e00ff */
[----:B------:R-:W-:-:S13]  /*1280*/  ISETP.GE.AND P0, PT, R28, R27, PT ;  /* 0x0000001b1c00720c */ /* 0x000fda0003f06270 */
[----:B------:R-:W-:Y:S05]  /*1290*/  @P0 EXIT ;  /* 0x000000000000094d */ /* 0x000fea0003800000 */
[----:B------:R-:W-:-:S04]  /*12a0*/  PRMT R2, R2, 0x9910, RZ ;  /* 0x0000991002027816 */ /* 0x000fc800000000ff */
[----:B------:R-:W-:Y:S02]  /*12b0*/  ISETP.NE.AND P0, PT, R2, RZ, PT ;  /* 0x000000ff0200720c */ /* 0x000fe40003f05270 */
.L_x_492:
        /* <DEDUP_REMOVED lines=73> */
.L_x_486:
        /* <DEDUP_REMOVED lines=8> */
[----:B-1----:R-:W-:Y:S01]  /*17d0*/  HADD2.F32 R23, -RZ, R34.H0_H0 ;  /* 0x20000022ff177230 */ /* 0x002fe20000004100 */
[----:B------:R-:W-:Y:S01]  /*17e0*/  FFMA.FTZ R43, R43, -c[0x0][0xd68], R43 ;  /* 0x80035a002b2b7a23 */ /* 0x000fe2000001002b */
[----:B------:R-:W-:Y:S01]  /*17f0*/  HADD2.F32 R34, -RZ, R31.H0_H0 ;  /* 0x2000001fff227230 */ /* 0x000fe20000004100 */
[----:B------:R-:W-:Y:S01]  /*1800*/  FFMA.FTZ R4, R4, -c[0x0][0xd6c], R4 ;  /* 0x80035b0004047a23 */ /* 0x000fe20000010004 */
[----:B------:R-:W-:Y:S01]  /*1810*/  MUFU.RCP R31, R0 ;  /* 0x00000000001f7308 */ /* 0x000fe20000001000 */
[----:B------:R-:W-:Y:S01]  /*1820*/  HADD2.F32 R33, -RZ, R33.H0_H0 ;  /* 0x20000021ff217230 */ /* 0x000fe20000004100 */
[----:B------:R-:W-:Y:S01]  /*1830*/  FMUL.FTZ R6, R26, R6 ;  /* 0x000000061a067220 */ /* 0x000fe20000410000 */
[----:B------:R-:W-:Y:S01]  /*1840*/  HADD2.F32 R39, -RZ, R39.H0_H0 ;  /* 0x20000027ff277230 */ /* 0x000fe20000004100 */
[----:B------:R-:W-:Y:S01]  /*1850*/  FFMA.FTZ R23, R23, c[0x0][0xd6c], R4 ;  /* 0x00035b0017177a23 */ /* 0x000fe20000010004 */
[----:B------:R-:W-:Y:S01]  /*1860*/  HADD2.F32 R38, -RZ, R38.H0_H0 ;  /* 0x20000026ff267230 */ /* 0x000fe20000004100 */
[----:B------:R-:W-:Y:S01]  /*1870*/  FFMA.FTZ R34, R34, c[0x0][0xd68], R43 ;  /* 0x00035a0022227a23 */ /* 0x000fe2000001002b */
[----:B------:R-:W-:Y:S01]  /*1880*/  HADD2.F32 R40, -RZ, R40.H0_H0 ;  /* 0x20000028ff287230 */ /* 0x000fe20000004100 */
[----:B------:R-:W1:Y:S01]  /*1890*/  MUFU.RCP R4, R24 ;  /* 0x0000001800047308 */ /* 0x000e620000001000 */
[----:B------:R-:W-:-:S02]  /*18a0*/  HADD2.F32 R30, -RZ, R30.H0_H0 ;  /* 0x2000001eff1e7230 */ /* 0x000fc40000004100 */
[----:B------:R-:W-:Y:S02]  /*18b0*/  HADD2.F32 R36, -RZ, R36.H0_H0 ;  /* 0x20000024ff247230 */ /* 0x000fe40000004100 */
[----:B------:R-:W-:Y:S02]  /*18c0*/  HADD2.F32 R37, -RZ, R37.H0_H0 ;  /* 0x20000025ff257230 */ /* 0x000fe40000004100 */
[----:B------:R-:W-:Y:S02]  /*18d0*/  HADD2.F32 R32, -RZ, R32.H0_H0 ;  /* 0x20000020ff207230 */ /* 0x000fe40000004100 */
[----:B------:R-:W-:Y:S01]  /*18e0*/  HADD2.F32 R41, -RZ, R41.H0_H0 ;  /* 0x20000029ff297230 */ /* 0x000fe20000004100 */
[C---:B-1----:R-:W-:Y:S01]  /*18f0*/  FMUL.FTZ R43, R23.reuse, R4 ;  /* 0x00000004172b7220 */ /* 0x042fe20000410000 */
[----:B------:R-:W-:Y:S01]  /*1900*/  F2FP.PACK_AB R23, R23, R34 ;  /* 0x000000221717723e */ /* 0x000fe200000000ff */
        /* <DEDUP_REMOVED lines=18> */
[----:B------:R-:W-:Y:S02]  /*1a30*/  FFMA.FTZ R43, R6, -c[0x0][0xd68], R6 ;  /* 0x80035a00062b7a23 */ /* 0x000fe40000010006 */
[----:B------:R-:W-:-:S06]  /*1a40*/  FMUL.FTZ R44, R33, R4 ;  /* 0x00000004212c7220 */ /* 0x000fcc0000410000 */
[----:B------:R-:W1:Y:S02]  /*1a50*/  MUFU.SQRT R44, R44 ;  /* 0x0000002c002c7308 */ /* 0x000e640000002000 */
[----:B-1----:R-:W-:-:S06]  /*1a60*/  FADD.FTZ R45, R44, c[0x0][0xd7c] ;  /* 0x00035f002c2d7621 */ /* 0x002fcc0000010000 */
[----:B------:R-:W1:Y:S02]  /*1a70*/  MUFU.RCP R39, R45 ;  /* 0x0000002d00277308 */ /* 0x000e640000001000 */
[----:B-1----:R-:W-:Y:S02]  /*1a80*/  FMUL.FTZ R38, R38, R39 ;  /* 0x0000002726267220 */ /* 0x002fe40000410000 */
[----:B------:R-:W-:Y:S02]  /*1a90*/  FMUL.FTZ R39, R6, R6 ;  /* 0x0000000606277220 */ /* 0x000fe40000410000 */
[----:B------:R-:W-:Y:S02]  /*1aa0*/  FFMA.FTZ R6, R30, c[0x0][0xd68], R43 ;  /* 0x00035a001e067a23 */ /* 0x000fe4000001002b */
[----:B------:R-:W-:Y:S02]  /*1ab0*/  FFMA.FTZ R39, R39, -c[0x0][0xd6c], R39 ;  /* 0x80035b0027277a23 */ /* 0x000fe40000010027 */
[----:B------:R-:W-:-:S02]  /*1ac0*/  FMUL.FTZ R30, R26, R7 ;  /* 0x000000071a1e7220 */ /* 0x000fc40000410000 */
[----:B------:R-:W-:Y:S02]  /*1ad0*/  FFMA.FTZ R39, R40, c[0x0][0xd6c], R39 ;  /* 0x00035b0028277a23 */ /* 0x000fe40000010027 */
[----:B------:R-:W-:Y:S02]  /*1ae0*/  FMUL.FTZ R43, R30, R30 ;  /* 0x0000001e1e2b7220 */ /* 0x000fe40000410000 */
[----:B------:R-:W-:Y:S02]  /*1af0*/  FMUL.FTZ R44, R39, R4 ;  /* 0x00000004272c7220 */ /* 0x000fe40000410000 */
[----:B------:R-:W-:Y:S02]  /*1b00*/  FFMA.FTZ R43, R43, -c[0x0][0xd6c], R43 ;  /* 0x80035b002b2b7a23 */ /* 0x000fe4000001002b */
[----:B------:R-:W-:Y:S02]  /*1b10*/  FMUL.FTZ R7, R6, R31 ;  /* 0x0000001f06077220 */ /* 0x000fe40000410000 */
[----:B------:R-:W1:Y:S01]  /*1b20*/  MUFU.SQRT R44, R44 ;  /* 0x0000002c002c7308 */ /* 0x000e620000002000 */
[----:B------:R-:W-:-:S02]  /*1b30*/  FFMA.FTZ R43, R36, c[0x0][0xd6c], R43 ;  /* 0x00035b00242b7a23 */ /* 0x000fc4000001002b */
[----:B------:R-:W-:Y:S02]  /*1b40*/  FFMA.FTZ R45, R30, -c[0x0][0xd68], R30 ;  /* 0x80035a001e2d7a23 */ /* 0x000fe4000001001e */
[----:B------:R-:W-:Y:S01]  /*1b50*/  FMUL.FTZ R36, R43, R4 ;  /* 0x000000042b247220 */ /* 0x000fe20000410000 */
[----:B------:R-:W-:-:S05]  /*1b60*/  HADD2.F32 R4, -RZ, R42.H0_H0 ;  /* 0x2000002aff047230 */ /* 0x000fca0000004100 */
[----:B------:R-:W-:Y:S01]  /*1b70*/  MUFU.SQRT R36, R36 ;  /* 0x0000002400247308 */ /* 0x000fe20000002000 */
[----:B------:R-:W-:Y:S02]  /*1b80*/  FFMA.FTZ R4, R4, c[0x0][0xd68], R45 ;  /* 0x00035a0004047a23 */ /* 0x000fe4000001002d */
[----:B-1----:R-:W-:Y:S02]  /*1b90*/  FADD.FTZ R40, R44, c[0x0][0xd7c] ;  /* 0x00035f002c287621 */ /* 0x002fe40000010000 */
[----:B------:R-:W-:-:S04]  /*1ba0*/  FMUL.FTZ R31, R4, R31 ;  /* 0x0000001f041f7220 */ /* 0x000fc80000410000 */
[----:B------:R-:W1:Y:S02]  /*1bb0*/  MUFU.RCP R40, R40 ;  /* 0x0000002800287308 */ /* 0x000e640000001000 */
[----:B-1----:R-:W-:Y:S02]  /*1bc0*/  FMUL.FTZ R7, R7, R40 ;  /* 0x0000002807077220 */ /* 0x002fe40000410000 */
[----:B------:R-:W-:Y:S02]  /*1bd0*/  FADD.FTZ R40, R36, c[0x0][0xd7c] ;  /* 0x00035f0024287621 */ /* 0x000fe40000010000 */
[----:B------:R-:W-:-:S04]  /*1be0*/  FFMA.FTZ R7, R32, c[0x0][0xd8c], R7 ;  /* 0x0003630020077a23 */ /* 0x000fc80000010007 */
[----:B------:R-:W1:Y:S01]  /*1bf0*/  MUFU.RCP R40, R40 ;  /* 0x0000002800287308 */ /* 0x000e620000001000 */
[----:B------:R-:W-:-:S05]  /*1c00*/  FMUL.FTZ R36, R22, R7 ;  /* 0x0000000716247220 */ /* 0x000fca0000410000 */
[----:B------:R-:W-:-:S05]  /*1c10*/  F2FP.PACK_AB R39, R36, R39 ;  /* 0x000000272427723e */ /* 0x000fca00000000ff */
[----:B------:R-:W-:Y:S01]  /*1c20*/  HADD2.F32 R7, -RZ, R39.H1_H1 ;  /* 0x30000027ff077230 */ /* 0x000fe20000004100 */
[----:B-1----:R-:W-:Y:S02]  /*1c30*/  FMUL.FTZ R30, R31, R40 ;  /* 0x000000281f1e7220 */ /* 0x002fe40000410000 */
[----:B------:R-:W-:Y:S02]  /*1c40*/  FFMA.FTZ R31, R37, c[0x0][0xd8c], R38 ;  /* 0x00036300251f7a23 */ /* 0x000fe40000010026 */
[----:B------:R-:W-:Y:S02]  /*1c50*/  FFMA.FTZ R45, R41, c[0x0][0xd8c], R30 ;  /* 0x00036300292d7a23 */ /* 0x000fe4000001001e */
[C---:B------:R-:W-:Y:S02]  /*1c60*/  FMUL.FTZ R30, R22.reuse, R31 ;  /* 0x0000001f161e7220 */ /* 0x040fe40000410000 */
[----:B------:R-:W-:Y:S02]  /*1c70*/  FMUL.FTZ R22, R22, R45 ;  /* 0x0000002d16167220 */ /* 0x000fe40000410000 */
[----:B------:R-:W-:Y:S01]  /*1c80*/  FADD.FTZ R7, R32, -R7 ;  /* 0x8000000720077221 */ /* 0x000fe20000010000 */
[----:B------:R-:W-:-:S02]  /*1c90*/  F2FP.PACK_AB R33, R30, R33 ;  /* 0x000000211e21723e */ /* 0x000fc400000000ff */
[----:B------:R-:W-:Y:S02]  /*1ca0*/  F2FP.PACK_AB R36, R22, R43 ;  /* 0x0000002b1624723e */ /* 0x000fe400000000ff */
[----:B------:R-:W-:Y:S01]  /*1cb0*/  F2FP.PACK_AB R7, R4, R7 ;  /* 0x000000070407723e */ /* 0x000fe200000000ff */
[----:B------:R-:W-:Y:S01]  /*1cc0*/  HADD2.F32 R22, -RZ, R33.H1_H1 ;  /* 0x30000021ff167230 */ /* 0x000fe20000004100 */
[C---:B------:R-:W-:Y:S01]  /*1cd0*/  PRMT R32, R5.reuse, 0x7632, R32 ;  /* 0x0000763205207816 */ /* 0x040fe20000000020 */
[----:B------:R-:W-:Y:S01]  /*1ce0*/  HADD2.F32 R30, -RZ, R36.H1_H1 ;  /* 0x30000024ff1e7230 */ /* 0x000fe20000004100 */
[----:B------:R-:W-:Y:S02]  /*1cf0*/  PRMT R43, R5, 0x7610, R43 ;  /* 0x00007610052b7816 */ /* 0x000fe4000000002b */
[----:B------:R-:W-:Y:S01]  /*1d00*/  FADD.FTZ R31, R37, -R22 ;  /* 0x80000016251f7221 */ /* 0x000fe20000010000 */
[----:B------:R-:W-:Y:S01]  /*1d10*/  PRMT R37, R23, 0x7632, R37 ;  /* 0x0000763217257816 */ /* 0x000fe20000000025 */
[----:B------:R-:W-:Y:S01]  /*1d20*/  FADD.FTZ R30, R41, -R30 ;  /* 0x8000001e291e7221 */ /* 0x000fe20000010000 */
[----:B------:R-:W-:-:S02]  /*1d30*/  PRMT R41, R23, 0x7610, R41 ;  /* 0x0000761017297816 */ /* 0x000fc40000000029 */
[----:B------:R-:W-:Y:S02]  /*1d40*/  F2FP.PACK_AB R6, R6, R31 ;  /* 0x0000001f0606723e */ /* 0x000fe400000000ff */
[----:B------:R-:W-:Y:S02]  /*1d50*/  F2FP.PACK_AB R30, RZ, R30 ;  /* 0x0000001eff1e723e */ /* 0x000fe400000000ff */
[----:B------:R-:W-:Y:S02]  /*1d60*/  PRMT R45, R6, 0x7632, R45 ;  /* 0x00007632062d7816 */ /* 0x000fe4000000002d */
[----:B------:R-:W-:Y:S02]  /*1d70*/  PRMT R31, R30, 0x7610, R31 ;  /* 0x000076101e1f7816 */ /* 0x000fe4000000001f */
[----:B------:R-:W-:Y:S02]  /*1d80*/  PRMT R38, R6, 0x7610, R38 ;  /* 0x0000761006267816 */ /* 0x000fe40000000026 */
[----:B------:R-:W-:-:S02]  /*1d90*/  PRMT R34, R7, 0x7632, R34 ;  /* 0x0000763207227816 */ /* 0x000fc40000000022 */
[----:B------:R-:W-:Y:S01]  /*1da0*/  PRMT R30, R7, 0x7610, R30 ;  /* 0x00007610071e7816 */ /* 0x000fe2000000001e */
[----:B------:R-:W-:Y:S05]  /*1db0*/  BRA `(.L_x_488) ;  /* 0x0000060000007947 */ /* 0x000fea0003800000 */
.L_x_487:
[----:B------:R-:W-:Y:S02]  /*1dc0*/  HADD2.F32 R4, -RZ, R33.H0_H0 ;  /* 0x20000021ff047230 */ /* 0x000fe40000004100 */
[----:B------:R-:W-:Y:S02]  /*1dd0*/  HADD2.F32 R33, -RZ, R34.H0_H0 ;  /* 0x20000022ff217230 */ /* 0x000fe40000004100 */
[----:B------:R-:W-:Y:S01]  /*1de0*/  HADD2.F32 R44, -RZ, R31.H0_H0 ;  /* 0x2000001fff2c7230 */ /* 0x000fe20000004100 */
[----:B------:R-:W-:Y:S01]  /*1df0*/  FFMA.FTZ R43, R4, c[0x0][0xd8c], R43 ;  /* 0x00036300042b7a23 */ /* 0x000fe2000001002b */
[----:B------:R-:W-:Y:S02]  /*1e00*/  HADD2.F32 R37, -RZ, R37.H0_H0 ;  /* 0x20000025ff257230 */ /* 0x000fe40000004100 */
[----:B------:R-:W-:Y:S01]  /*1e10*/  HADD2.F32 R39, -RZ, R39.H0_H0 ;  /* 0x20000027ff277230 */ /* 0x000fe20000004100 */
[C---:B-1----:R-:W-:Y:S01]  /*1e20*/  FMUL.FTZ R23, R43.reuse, R43 ;  /* 0x0000002b2b177220 */ /* 0x042fe20000410000 */
[----:B------:R-:W-:Y:S01]  /*1e30*/  HADD2.F32 R38, -RZ, R38.H0_H0 ;  /* 0x20000026ff267230 */ /* 0x000fe20000004100 */
[----:B------:R-:W-:Y:S01]  /*1e40*/  FFMA.FTZ R43, R43, -c[0x0][0xd68], R43 ;  /* 0x80035a002b2b7a23 */ /* 0x000fe2000001002b */
[----:B------:R-:W-:Y:S01]  /*1e50*/  HADD2.F32 R32, -RZ, R32.H0_H0 ;  /* 0x20000020ff207230 */ /* 0x000fe20000004100 */
[----:B------:R-:W-:Y:S01]  /*1e60*/  FFMA.FTZ R34, R23, -c[0x0][0xd6c], R23 ;  /* 0x80035b0017227a23 */ /* 0x000fe20000010017 */
[----:B------:R-:W-:Y:S01]  /*1e70*/  HADD2.F32 R41, -RZ, R41.H0_H0 ;  /* 0x20000029ff297230 */ /* 0x000fe20000004100 */
[----:B------:R-:W1:Y:S01]  /*1e80*/  MUFU.RCP R23, R24 ;  /* 0x0000001800177308 */ /* 0x000e620000001000 */
[----:B------:R-:W-:-:S02]  /*1e90*/  FFMA.FTZ R43, R44, c[0x0][0xd68], R43 ;  /* 0x00035a002c2b7a23 */ /* 0x000fc4000001002b */
[----:B------:R-:W-:-:S05]  /*1ea0*/  FFMA.FTZ R34, R33, c[0x0][0xd6c], R34 ;  /* 0x00035b0021227a23 */ /* 0x000fca0000010022 */
[----:B------:R-:W2:Y:S01]  /*1eb0*/  MUFU.RCP R33, R0 ;  /* 0x0000000000217308 */ /* 0x000ea20000001000 */
[C---:B------:R-:W-:Y:S01]  /*1ec0*/  F2FP.PACK_AB R31, R34.reuse, R43 ;  /* 0x0000002b221f723e */ /* 0x040fe200000000ff */
[----:B-1----:R-:W-:Y:S02]  /*1ed0*/  FMUL.FTZ R44, R34, R23 ;  /* 0x00000017222c7220 */ /* 0x002fe40000410000 */
[----:B------:R-:W-:-:S04]  /*1ee0*/  FMUL.FTZ R34, R37, c[0x0][0xd8c] ;  /* 0x0003630025227a20 */ /* 0x000fc80000410000 */
[----:B------:R-:W1:Y:S01]  /*1ef0*/  MUFU.SQRT R44, R44 ;  /* 0x0000002c002c7308 */ /* 0x000e620000002000 */
[----:B------:R-:W-:Y:S02]  /*1f00*/  FFMA.FTZ R5, R26, R5, R34 ;  /* 0x000000051a057223 */ /* 0x000fe40000010022 */
[----:B--2---:R-:W-:Y:S02]  /*1f10*/  FMUL.FTZ R43, R43, R33 ;  /* 0x000000212b2b7220 */ /* 0x004fe40000410000 */
[C---:B------:R-:W-:Y:S02]  /*1f20*/  FMUL.FTZ R34, R5.reuse, R5 ;  /* 0x0000000505227220 */ /* 0x040fe40000410000 */
[----:B------:R-:W-:Y:S02]  /*1f30*/  FFMA.FTZ R5, R5, -c[0x0][0xd68], R5 ;  /* 0x80035a0005057a23 */ /* 0x000fe40000010005 */
[----:B------:R-:W-:Y:S02]  /*1f40*/  FFMA.FTZ R34, R34, -c[0x0][0xd6c], R34 ;  /* 0x80035b0022227a23 */ /* 0x000fe40000010022 */
[----:B------:R-:W-:-:S02]  /*1f50*/  FFMA.FTZ R5, R38, c[0x0][0xd68], R5 ;  /* 0x00035a0026057a23 */ /* 0x000fc40000010005 */
[----:B------:R-:W-:Y:S02]  /*1f60*/  FFMA.FTZ R34, R39, c[0x0][0xd6c], R34 ;  /* 0x00035b0027227a23 */ /* 0x000fe40000010022 */
[----:B------:R-:W-:Y:S02]  /*1f70*/  FMUL.FTZ R38, R5, R33 ;  /* 0x0000002105267220 */ /* 0x000fe40000410000 */
[----:B-1----:R-:W-:-:S06]  /*1f80*/  FADD.FTZ R45, R44, c[0x0][0xd7c] ;  /* 0x00035f002c2d7621 */ /* 0x002fcc0000010000 */
[----:B------:R-:W1:Y:S02]  /*1f90*/  MUFU.RCP R45, R45 ;  /* 0x0000002d002d7308 */ /* 0x000e640000001000 */
[----:B-1----:R-:W-:Y:S02]  /*1fa0*/  FMUL.FTZ R43, R43, R45 ;  /* 0x0000002d2b2b7220 */ /* 0x002fe40000410000 */
[----:B------:R-:W-:Y:S02]  /*1fb0*/  FMUL.FTZ R45, R32, c[0x0][0xd8c] ;  /* 0x00036300202d7a20 */ /* 0x000fe40000410000 */
[----:B-----5:R-:W-:Y:S02]  /*1fc0*/  FMUL.FTZ R43, R22, R43 ;  /* 0x0000002b162b7220 */ /* 0x020fe40000410000 */
[----:B------:R-:W-:Y:S01]  /*1fd0*/  FFMA.FTZ R6, R26, R6, R45 ;  /* 0x000000061a067223 */ /* 0x000fe2000001002d */
[----:B------:R-:W-:Y:S02]  /*1fe0*/  HADD2.F32 R45, -RZ, R36.H0_H0 ;  /* 0x20000024ff2d7230 */ /* 0x000fe40000004100 */
[----:B------:R-:W-:-:S05]  /*1ff0*/  F2FP.PACK_AB R43, RZ, R43 ;  /* 0x0000002bff2b723e */ /* 0x000fca00000000ff */
[----:B------:R-:W-:-:S05]  /*2000*/  HADD2.F32 R43, -RZ, R43.H0_H0 ;  /* 0x2000002bff2b7230 */ /* 0x000fca0000004100 */
[----:B------:R-:W-:Y:S02]  /*2010*/  FADD.FTZ R4, R4, -R43 ;  /* 0x8000002b04047221 */ /* 0x000fe40000010000 */
[----:B------:R-:W-:-:S03]  /*2020*/  FMUL.FTZ R43, R34, R23 ;  /* 0x00000017222b7220 */ /* 0x000fc60000410000 */
[----:B------:R-:W-:-:S03]  /*2030*/  F2FP.PACK_AB R4, R5, R4 ;  /* 0x000000040504723e */ /* 0x000fc600000000ff */
[----:B------:R-:W1:Y:S02]  /*2040*/  MUFU.SQRT R43, R43 ;  /* 0x0000002b002b7308 */ /* 0x000e640000002000 */
[----:B-1----:R-:W-:Y:S01]  /*2050*/  FADD.FTZ R44, R43, c[0x0][0xd7c] ;  /* 0x00035f002b2c7621 */ /* 0x002fe20000010000 */
[----:B------:R-:W-:-:S05]  /*2060*/  HADD2.F32 R43, -RZ, R40.H0_H0 ;  /* 0x20000028ff2b7230 */ /* 0x000fca0000004100 */
[----:B------:R-:W1:Y:S02]  /*2070*/  MUFU.RCP R39, R44 ;  /* 0x0000002c00277308 */ /* 0x000e640000001000 */
[----:B-1----:R-:W-:Y:S02]  /*2080*/  FMUL.FTZ R39, R38, R39 ;  /* 0x0000002726277220 */ /* 0x002fe40000410000 */
[C---:B------:R-:W-:Y:S02]  /*2090*/  FMUL.FTZ R38, R6.reuse, R6 ;  /* 0x0000000606267220 */ /* 0x040fe40000410000 */
[----:B------:R-:W-:Y:S02]  /*20a0*/  FFMA.FTZ R6, R6, -c[0x0][0xd68], R6 ;  /* 0x80035a0006067a23 */ /* 0x000fe40000010006 */
[----:B------:R-:W-:-:S04]  /*20b0*/  FFMA.FTZ R38, R38, -c[0x0][0xd6c], R38 ;  /* 0x80035b0026267a23 */ /* 0x000fc80000010026 */
[----:B------:R-:W-:Y:S01]  /*20c0*/  FFMA.FTZ R38, R43, c[0x0][0xd6c], R38 ;  /* 0x00035b002b267a23 */ /* 0x000fe20000010026 */
[----:B------:R-:W-:Y:S01]  /*20d0*/  HADD2.F32 R43, -RZ, R30.H0_H0 ;  /* 0x2000001eff2b7230 */ /* 0x000fe20000004100 */
[----:B------:R-:W-:Y:S02]  /*20e0*/  FMUL.FTZ R30, R41, c[0x0][0xd8c] ;  /* 0x00036300291e7a20 */ /* 0x000fe40000410000 */
[----:B------:R-:W-:Y:S02]  /*20f0*/  FMUL.FTZ R44, R38, R23 ;  /* 0x00000017262c7220 */ /* 0x000fe40000410000 */
[----:B------:R-:W-:Y:S02]  /*2100*/  FFMA.FTZ R7, R26, R7, R30 ;  /* 0x000000071a077223 */ /* 0x000fe4000001001e */
[----:B------:R-:W-:Y:S02]  /*2110*/  FFMA.FTZ R6, R43, c[0x0][0xd68], R6 ;  /* 0x00035a002b067a23 */ /* 0x000fe40000010006 */
[----:B------:R-:W1:Y:S01]  /*2120*/  MUFU.SQRT R44, R44 ;  /* 0x0000002c002c7308 */ /* 0x000e620000002000 */
[----:B------:R-:W-:-:S02]  /*2130*/  FMUL.FTZ R30, R7, R7 ;  /* 0x00000007071e7220 */ /* 0x000fc40000410000 */
[----:B------:R-:W-:Y:S02]  /*2140*/  FMUL.FTZ R43, R6, R33 ;  /* 0x00000021062b7220 */ /* 0x000fe40000410000 */
[----:B------:R-:W-:Y:S02]  /*2150*/  FFMA.FTZ R36, R30, -c[0x0][0xd6c], R30 ;  /* 0x80035b001e247a23 */ /* 0x000fe4000001001e */
[----:B------:R-:W-:Y:S02]  /*2160*/  FFMA.FTZ R30, R7, -c[0x0][0xd68], R7 ;  /* 0x80035a00071e7a23 */ /* 0x000fe40000010007 */
[----:B------:R-:W-:Y:S01]  /*2170*/  FFMA.FTZ R36, R45, c[0x0][0xd6c], R36 ;  /* 0x00035b002d247a23 */ /* 0x000fe20000010024 */
[----:B------:R-:W-:-:S03]  /*2180*/  HADD2.F32 R45, -RZ, R42.H0_H0 ;  /* 0x2000002aff2d7230 */ /* 0x000fc60000004100 */
[----:B------:R-:W-:Y:S02]  /*2190*/  FMUL.FTZ R23, R36, R23 ;  /* 0x0000001724177220 */ /* 0x000fe40000410000 */
[----:B------:R-:W-:Y:S02]  /*21a0*/  FFMA.FTZ R30, R45, c[0x0][0xd68], R30 ;  /* 0x00035a002d1e7a23 */ /* 0x000fe4000001001e */
[----:B-1----:R-:W-:Y:S02]  /*21b0*/  FADD.FTZ R40, R44, c[0x0][0xd7c] ;  /* 0x00035f002c287621 */ /* 0x002fe40000010000 */
[----:B------:R-:W-:Y:S01]  /*21c0*/  MUFU.SQRT R23, R23 ;  /* 0x0000001700177308 */ /* 0x000fe20000002000 */
[----:B------:R-:W-:-:S07]  /*21d0*/  FMUL.FTZ R33, R30, R33 ;  /* 0x000000211e217220 */ /* 0x000fce0000410000 */
[----:B------:R-:W1:Y:S02]  /*21e0*/  MUFU.RCP R40, R40 ;  /* 0x0000002800287308 */ /* 0x000e640000001000 */
[----:B-1----:R-:W-:Y:S02]  /*21f0*/  FMUL.FTZ R43, R43, R40 ;  /* 0x000000282b2b7220 */ /* 0x002fe40000410000 */
[----:B------:R-:W-:Y:S02]  /*2200*/  FADD.FTZ R40, R23, c[0x0][0xd7c] ;  /* 0x00035f0017287621 */ /* 0x000fe40000010000 */
[----:B------:R-:W-:-:S04]  /*2210*/  FMUL.FTZ R43, R22, R43 ;  /* 0x0000002b162b7220 */ /* 0x000fc80000410000 */
[----:B------:R-:W1:Y:S01]  /*2220*/  MUFU.RCP R40, R40 ;  /* 0x0000002800287308 */ /* 0x000e620000001000 */
[----:B------:R-:W-:Y:S02]  /*2230*/  F2FP.PACK_AB R38, R43, R38 ;  /* 0x000000262b26723e */ /* 0x000fe400000000ff */
[----:B------:R-:W-:Y:S01]  /*2240*/  PRMT R43, R4, 0x7610, R43 ;  /* 0x00007610042b7816 */ /* 0x000fe2000000002b */
[----:B-1----:R-:W-:Y:S02]  /*2250*/  FMUL.FTZ R7, R33, R40 ;  /* 0x0000002821077220 */ /* 0x002fe40000410000 */
[----:B------:R-:W-:Y:S01]  /*2260*/  FMUL.FTZ R33, R22, R39 ;  /* 0x0000002716217220 */ /* 0x000fe20000410000 */
[----:B------:R-:W-:Y:S01]  /*2270*/  PRMT R39, R38, 0x7610, R39 ;  /* 0x0000761026277816 */ /* 0x000fe20000000027 */
[----:B------:R-:W-:-:S03]  /*2280*/  FMUL.FTZ R7, R22, R7 ;  /* 0x0000000716077220 */ /* 0x000fc60000410000 */
[----:B------:R-:W-:Y:S02]  /*2290*/  F2FP.PACK_AB R33, R33, R34 ;  /* 0x000000222121723e */ /* 0x000fe400000000ff */
[----:B------:R-:W-:Y:S01]  /*22a0*/  F2FP.PACK_AB R36, R7, R36 ;  /* 0x000000240724723e */ /* 0x000fe200000000ff */
[----:B------:R-:W-:Y:S02]  /*22b0*/  HADD2.F32 R7, -RZ, R38.H1_H1 ;  /* 0x30000026ff077230 */ /* 0x000fe40000004100 */
[----:B------:R-:W-:Y:S02]  /*22c0*/  HADD2.F32 R22, -RZ, R33.H1_H1 ;  /* 0x30000021ff167230 */ /* 0x000fe40000004100 */
[----:B------:R-:W-:Y:S01]  /*22d0*/  HADD2.F32 R34, -RZ, R36.H1_H1 ;  /* 0x30000024ff227230 */ /* 0x000fe20000004100 */
[----:B------:R-:W-:Y:S01]  /*22e0*/  FADD.FTZ R7, R32, -R7 ;  /* 0x8000000720077221 */ /* 0x000fe20000010000 */
[----:B------:R-:W-:Y:S01]  /*22f0*/  PRMT R32, R4, 0x7632, R32 ;  /* 0x0000763204207816 */ /* 0x000fe20000000020 */
[----:B------:R-:W-:Y:S01]  /*2300*/  FADD.FTZ R23, R37, -R22 ;  /* 0x8000001625177221 */ /* 0x000fe20000010000 */
[----:B------:R-:W-:Y:S01]  /*2310*/  PRMT R37, R31, 0x7632, R37 ;  /* 0x000076321f257816 */ /* 0x000fe20000000025 */
[----:B------:R-:W-:Y:S01]  /*2320*/  FADD.FTZ R34, R41, -R34 ;  /* 0x8000002229227221 */ /* 0x000fe20000010000 */
[----:B------:R-:W-:-:S02]  /*2330*/  F2FP.PACK_AB R7, R30, R7 ;  /* 0x000000071e07723e */ /* 0x000fc400000000ff */
[----:B------:R-:W-:Y:S02]  /*2340*/  F2FP.PACK_AB R23, R6, R23 ;  /* 0x000000170617723e */ /* 0x000fe400000000ff */
[----:B------:R-:W-:Y:S02]  /*2350*/  F2FP.PACK_AB R34, RZ, R34 ;  /* 0x00000022ff22723e */ /* 0x000fe400000000ff */
[----:B------:R-:W-:Y:S02]  /*2360*/  PRMT R41, R31, 0x7610, R41 ;  /* 0x000076101f297816 */ /* 0x000fe40000000029 */
[----:B------:R-:W-:Y:S02]  /*2370*/  PRMT R31, R34, 0x7610, R31 ;  /* 0x00007610221f7816 */ /* 0x000fe4000000001f */
[C---:B------:R-:W-:Y:S02]  /*2380*/  PRMT R45, R23.reuse, 0x7632, R45 ;  /* 0x00007632172d7816 */ /* 0x040fe4000000002d */
[----:B------:R-:W-:-:S02]  /*2390*/  PRMT R38, R23, 0x7610, R38 ;  /* 0x0000761017267816 */ /* 0x000fc40000000026 */
[C---:B------:R-:W-:Y:S02]  /*23a0*/  PRMT R34, R7.reuse, 0x7632, R34 ;  /* 0x0000763207227816 */ /* 0x040fe40000000022 */
[----:B------:R-:W-:Y:S02]  /*23b0*/  PRMT R30, R7, 0x7610, R30 ;  /* 0x00007610071e7816 */ /* 0x000fe4000000001e */
.L_x_488:
[----:B0-----:R-:W-:Y:S01]  /*23c0*/  IADD3 R22, P1, R12, R35, RZ ;  /* 0x000000230c167210 */ /* 0x001fe20007f3e0ff */
[----:B------:R-:W-:Y:S02]  /*23d0*/  HADD2.F32 R4, -RZ, R43.H0_H0 ;  /* 0x2000002bff047230 */ /* 0x000fe40000004100 */
[----:B------:R-:W-:Y:S02]  /*23e0*/  HADD2.F32 R5, -RZ, R38.H0_H0 ;  /* 0x20000026ff057230 */ /* 0x000fe40000004100 */
[----:B------:R-:W-:Y:S01]  /*23f0*/  IMAD.X R23, R13, 0x1, R29, P1 ;  /* 0x000000010d177824 */ /* 0x000fe200008e061d */
[----:B------:R-:W-:Y:S02]  /*2400*/  HADD2.F32 R6, -RZ, R30.H0_H0 ;  /* 0x2000001eff067230 */ /* 0x000fe40000004100 */
[----:B------:R-:W-:Y:S01]  /*2410*/  HADD2.F32 R7, -RZ, R31.H0_H0 ;  /* 0x2000001fff077230 */ /* 0x000fe20000004100 */
[----:B------:R-:W-:Y:S05]  /*2420*/  @!P0 BRA `(.L_x_489) ;  /* 0x0000015000008947 */ /* 0x000fea0003800000 */
[----:B------:R-:W-:Y:S01]  /*2430*/  LOP3.LUT R38, R38, 0xffff, RZ, 0xc0, !PT ;  /* 0x0000ffff26267812 */ /* 0x000fe200078ec0ff */
[----:B------:R-:W-:Y:S01]  /*2440*/  ULDC.64 UR4, c[0x0][0x118] ;  /* 0x0000460000047ab9 */ /* 0x000fe20000000a00 */
[----:B------:R-:W-:-:S02]  /*2450*/  LOP3.LUT R32, R32, 0xffff, RZ, 0xc0, !PT ;  /* 0x0000ffff20207812 */ /* 0x000fc400078ec0ff */
[----:B------:R-:W-:Y:S02]  /*2460*/  LOP3.LUT R35, R33, 0xffff, RZ, 0xc0, !PT ;  /* 0x0000ffff21237812 */ /* 0x000fe400078ec0ff */
[----:B------:R-:W-:Y:S01]  /*2470*/  PRMT R29, R30, 0x5410, R31 ;  /* 0x000054101e1d7816 */ /* 0x000fe2000000001f */
[----:B------:R-:W-:Y:S01]  /*2480*/  IMAD.WIDE.U32 R30, R38, 0x10000, RZ ;  /* 0x00010000261e7825 */ /* 0x000fe200078e00ff */
[----:B------:R-:W-:Y:S02]  /*2490*/  PRMT R45, R45, 0x5410, R34 ;  /* 0x000054102d2d7816 */ /* 0x000fe40000000022 */
[----:B------:R-:W-:Y:S01]  /*24a0*/  PRMT R39, R39, 0x5410, R36 ;  /* 0x0000541027277816 */ /* 0x000fe20000000024 */
        /* <DEDUP_REMOVED lines=13> */
.L_x_489:
        /* <DEDUP_REMOVED lines=24> */
.L_x_490:
[----:B0-----:R-:W-:-:S04]  /*2700*/  IMAD.MOV.U32 R3, RZ, RZ, c[0x0][0x0] ;  /* 0x00000000ff037624 */ /* 0x001fc800078e00ff */
[----:B------:R-:W-:-:S05]  /*2710*/  IMAD R28, R3, 0x4, R28 ;  /* 0x00000004031c7824 */ /* 0x000fca00078e021c */
[----:B------:R-:W-:-:S13]  /*2720*/  ISETP.GE.AND P1, PT, R28, R27, PT ;  /* 0x0000001b1c00720c */ /* 0x000fda0003f26270 */
[----:B------:R-:W-:Y:S01]  /*2730*/  @P1 CALL.REL.NOINC `(.L_x_491) ;  /* 0x0000001000001944 */ /* 0x000fe20003c00000 */
[----:B------:R-:W-:Y:S05]  /*2740*/  BRA `(.L_x_492) ;  /* 0xffffeb7000007947 */ /* 0x000fea000383ffff */
.L_x_491:
[----:B------:R-:W-:Y:S05]  /*2750*/  EXIT ;  /* 0x000000000000794d */ /* 0x000fea0003800000 */
        .type           $_Z25multi_tensor_apply_kernelI18TensorListMetadataILi5EE25DistAdamCapturableFunctorIN3c104HalfEffEJPfffPiifS6_10adamMode_tfEEvlPViT_T0_DpT1_$__internal_accurate_pow,@function
        .size           $_Z25multi_tensor_apply_kernelI18TensorListMetadataILi5EE25DistAdamCapturableFunctorIN3c104HalfEffEJPfffPiifS6_10adamMode_tfEEvlPViT_T0_DpT1_$__internal_accurate_pow,(.L_x_956 - $_Z25multi_tensor_apply_kernelI18TensorListMetadataILi5EE25DistAdamCapturableFunctorIN3c104HalfEffEJPfffPiifS6_10adamMode_tfEEvlPViT_T0_DpT1_$__internal_accurate_pow)
$_Z25multi_tensor_apply_kernelI18TensorListMetadataILi5EE25DistAdamCapturableFunctorIN3c104HalfEffEJPfffPiifS6_10adamMode_tfEEvlPViT_T0_DpT1_$__internal_accurate_pow:
        /* <DEDUP_REMOVED lines=8> */
[----:B-1----:R-:W-:Y:S01]  /*27e0*/  @!P1 MOV R10, R27 ;  /* 0x0000001b000a9202 */ /* 0x002fe20000000f00 */
[----:B------:R-:W-:Y:S01]  /*27f0*/  @!P1 IMAD.MOV.U32 R12, RZ, RZ, R26 ;  /* 0x000000ffff0c9224 */ /* 0x000fe200078e001a */
[----:B------:R-:W-:Y:S02]  /*2800*/  @!P1 LEA.HI R9, R27, 0xffffffca, RZ, 0xc ;  /* 0xffffffca1b099811 */ /* 0x000fe400078f60ff */
        /* <DEDUP_REMOVED lines=116> */
.L_x_493:
[----:B-1----:R-:W-:Y:S01]  /*2f50*/  DSETP.NEU.AND P1, PT, |R16|, +INF , PT ;  /* 0x7ff000001000742a */ /* 0x002fe20003f2d200 */
[----:B------:R-:W-:-:S03]  /*2f60*/  IMAD.MOV.U32 R7, RZ, RZ, 0x0 ;  /* 0x00000000ff077424 */ /* 0x000fc600078e00ff */
[----:B------:R-:W1:-:S06]  /*2f70*/  DADD R8, R8, -R14 ;  /* 0x0000000008087229 */ /* 0x000e4c000000080e */
[----:B-1----:R-:W1:-:S06]  /*2f80*/  DADD R8, R10, R8 ;  /* 0x000000000a087229 */ /* 0x002e4c0000000008 */
[----:B-1----:R1:W2:Y:S01]  /*2f90*/  @P1 DFMA R16, R8, R16, R16 ;  /* 0x000000100810122b */ /* 0x0022a20000000010 */
[----:B------:R-:W-:Y:S10]  /*2fa0*/  RET.REL.NODEC R6 `(_Z25multi_tensor_apply_kernelI18TensorListMetadataILi5EE25DistAdamCapturableFunctorIN3c104HalfEffEJPfffPiifS6_10adamMode_tfEEvlPViT_T0_DpT1_) ;  /* 0xffffd05006007950 */ /* 0x000ff40003c3ffff */
.L_x_494:
        /* <DEDUP_REMOVED lines=13> */
.L_x_956:


//--------------------- .text._Z25multi_tensor_apply_kernelI18TensorListMetadataILi5EE25DistAdamCapturableFunctorIfN3c108BFloat16ES4_EJPfffPiifS6_10adamMode_tfEEvlPViT_T0_DpT1_ --------------------------
	.section	.text._Z25multi_tensor_apply_kernelI18TensorListMetadataILi5EE25DistAdamCapturableFunctorIfN3c108BFloat16ES4_EJPfffPiifS6_10adamMode_tfEEvlPViT_T0_DpT1_,"ax",@progbits
	.sectioninfo	@"SHI_REGISTERS=48"
	.align	128
        .global         _Z25multi_tensor_apply_kernelI18TensorListMetadataILi5EE25DistAdamCapturableFunctorIfN3c108BFloat16ES4_EJPfffPiifS6_10adamMode_tfEEvlPViT_T0_DpT1_
        .type           _Z25multi_tensor_apply_kernelI18TensorListMetadataILi5EE25DistAdamCapturableFunctorIfN3c108BFloat16ES4_EJPfffPiifS6_10adamMode_tfEEvlPViT_T0_DpT1_,@function
        .size           _Z25multi_tensor_apply_kernelI18TensorListMetadataILi5EE25DistAdamCapturableFunctorIfN3c108BFloat16ES4_EJPfffPiifS6_10adamMode_tfEEvlPViT_T0_DpT1_,(.L_x_957 - _Z25multi_tensor_apply_kernelI18TensorListMetadataILi5EE25DistAdamCapturableFunctorIfN3c108BFloat16ES4_EJPfffPiifS6_10adamMode_tfEEvlPViT_T0_DpT1_)
        .other          _Z25multi_tensor_apply_kernelI18TensorListMetadataILi5EE25DistAdamCapturableFunctorIfN3c108BFloat16ES4_EJPfffPiifS6_10adamMode_tfEEvlPViT_T0_DpT1_,@"STO_CUDA_ENTRY STV_DEFAULT"
_Z25multi_tensor_apply_kernelI18TensorListMetadataILi5EE25DistAdamCapturableFunctorIfN3c108BFloat16ES4_EJPfffPiifS6_10adamMode_tfEEvlPViT_T0_DpT1_:
.text._Z25multi_tensor_apply_kernelI18TensorListMetadataILi5EE25DistAdamCapturableFunctorIfN3c108BFloat16ES4_EJPfffPiifS6_10adamMode_tfEEvlPViT_T0_DpT1_:
[----:B------:R-:W-:Y:S02]  /*0000*/  IMAD.MOV.U32 R1, RZ, RZ, c[0x0][0x28] ;  /* 0x00000a00ff017624 */ /* 0x000fe400078e00ff */
[----:B------:R-:W-:-:S04]  /*0010*/  ISETP.NE.U32.AND P0, PT, RZ, c[0x0][0x168], PT ;  /* 0x00005a00ff007a0c */ /* 0x000fc80003f05070 */
[----:B------:R-:W-:-:S13]  /*0020*/  ISETP.NE.AND.EX P0, PT, RZ, c[0x0][0x16c], PT, P0 ;  /* 0x00005b00ff007a0c */ /* 0x000fda0003f05300 */
[----:B------:R-:W-:Y:S05]  /*0030*/  @P0 BRA `(.L_x_495) ;  /* 0x0000013000000947 */ /* 0x000fea0003800000 */
[----:B------:R-:W-:Y:S01]  /*0040*/  MOV R0, 0x1e0 ;  /* 0x000001e000007802 */ /* 0x000fe20000000f00 */
[----:B------:R-:W-:Y:S01]  /*0050*/  HFMA2.MMA R13, -RZ, RZ, 0, 0 ;  /* 0x00000000ff0d7435 */ /* 0x000fe200000001ff */
[----:B------:R-:W-:Y:S01]  /*0060*/  IMAD.MOV.U32 R4, RZ, RZ, c[0x4][0x1b8] ;  /* 0x01006e00ff047624 */ /* 0x000fe200078e00ff */
[----:B------:R-:W-:Y:S01]  /*0070*/  MOV R7, c[0x4][0x1c4] ;  /* 0x0100710000077a02 */ /* 0x000fe20000000f00 */
[----:B------:R0:W1:Y:S01]  /*0080*/  LDC.64 R2, c[0x4][R0] ;  /* 0x0100000000027b82 */ /* 0x0000620000000a00 */
[----:B------:R-:W-:Y:S02]  /*0090*/  IMAD.MOV.U32 R5, RZ, RZ, c[0x4][0x1bc] ;  /* 0x01006f00ff057624 */ /* 0x000fe400078e00ff */
[----:B------:R-:W-:Y:S02]  /*00a0*/  IMAD.MOV.U32 R6, RZ, RZ, c[0x4][0x1c0] ;  /* 0x01007000ff067624 */ /* 0x000fe400078e00ff */
[----:B------:R-:W-:Y:S02]  /*00b0*/  IMAD.MOV.U32 R8, RZ, RZ, 0xda ;  /* 0x000000daff087424 */ /* 0x000fe400078e00ff */
[----:B------:R-:W-:-:S02]  /*00c0*/  IMAD.MOV.U32 R10, RZ, RZ, c[0x4][0x40] ;  /* 0x01001000ff0a7624 */ /* 0x000fc400078e00ff */
[----:B------:R-:W-:Y:S02]  /*00d0*/  IMAD.MOV.U32 R11, RZ, RZ, c[0x4][0x44] ;  /* 0x01001100ff0b7624 */ /* 0x000fe400078e00ff */
[----:B------:R-:W-:Y:S02]  /*00e0*/  IMAD.MOV.U32 R12, RZ, RZ, 0x1 ;  /* 0x00000001ff0c7424 */ /* 0x000fe400078e00ff */
        /* <DEDUP_REMOVED lines=8> */
.L_x_495:
[----:B------:R-:W-:-:S04]  /*0170*/  ISETP.NE.U32.AND P0, PT, RZ, c[0x0][0xd60], PT ;  /* 0x00035800ff007a0c */ /* 0x000fc80003f05070 */
[----:B------:R-:W-:-:S13]  /*0180*/  ISETP.NE.AND.EX P0, PT, RZ, c[0x0][0xd64], PT, P0 ;  /* 0x00035900ff007a0c */ /* 0x000fda0003f05300 */
[----:B------:R-:W-:Y:S05]  /*0190*/  @P0 BRA `(.L_x_496) ;  /* 0x0000013000000947 */ /* 0x000fea0003800000 */
[----:B------:R-:W-:Y:S01]  /*01a0*/  MOV R0, 0x1e0 ;  /* 0x000001e000007802 */ /* 0x000fe20000000f00 */
[----:B------:R-:W-:Y:S01]  /*01b0*/  HFMA2.MMA R8, -RZ, RZ, 0, 1.3053417205810546875e-05 ;  /* 0x000000dbff087435 */ /* 0x000fe200000001ff */
[----:B------:R-:W-:Y:S02]  /*01c0*/  IMAD.MOV.U32 R4, RZ, RZ, c[0x4][0x1c8] ;  /* 0x01007200ff047624 */ /* 0x000fe400078e00ff */
[----:B------:R0:W1:Y:S01]  /*01d0*/  LDC.64 R2, c[0x4][R0] ;  /* 0x0100000000027b82 */ /* 0x0000620000000a00 */
[----:B------:R-:W-:Y:S02]  /*01e0*/  IMAD.MOV.U32 R5, RZ, RZ, c[0x4][0x1cc] ;  /* 0x01007300ff057624 */ /* 0x000fe400078e00ff */
[----:B------:R-:W-:Y:S02]  /*01f0*/  IMAD.MOV.U32 R6, RZ, RZ, c[0x4][0x1c0] ;  /* 0x01007000ff067624 */ /* 0x000fe400078e00ff */
[----:B------:R-:W-:Y:S02]  /*0200*/  IMAD.MOV.U32 R7, RZ, RZ, c[0x4][0x1c4] ;  /* 0x01007100ff077624 */ /* 0x000fe400078e00ff */
        /* <DEDUP_REMOVED lines=12> */
.L_x_496:
        /* <DEDUP_REMOVED lines=8> */
[----:B------:R-:W-:Y:S01]  /*0350*/  IMAD.MOV.U32 R7, RZ, RZ, c[0x4][0x1c4] ;  /* 0x01007100ff077624 */ /* 0x000fe200078e00ff */
[----:B------:R-:W-:Y:S01]  /*0360*/  MOV R10, c[0x4][0x40] ;  /* 0x01001000000a7a02 */ /* 0x000fe20000000f00 */
[----:B------:R-:W-:Y:S02]  /*0370*/  IMAD.MOV.U32 R8, RZ, RZ, 0xdc ;  /* 0x000000dcff087424 */ /* 0x000fe400078e00ff */
[----:B------:R-:W-:Y:S02]  /*0380*/  IMAD.MOV.U32 R11, RZ, RZ, c[0x4][0x44] ;  /* 0x01001100ff0b7624 */ /* 0x000fe400078e00ff */
[----:B------:R-:W-:-:S02]  /*0390*/  IMAD.MOV.U32 R12, RZ, RZ, 0x1 ;  /* 0x00000001ff0c7424 */ /* 0x000fc400078e00ff */
        /* <DEDUP_REMOVED lines=9> */
.L_x_497:
        /* <DEDUP_REMOVED lines=22> */
.L_x_498:
[----:B------:R-:W-:Y:S01]  /*0590*/  IMAD.MOV.U32 R2, RZ, RZ, c[0x0][0x168] ;  /* 0x00005a00ff027624 */ /* 0x000fe200078e00ff */
[----:B------:R-:W-:Y:S01]  /*05a0*/  ULDC.64 UR4, c[0x0][0x118] ;  /* 0x0000460000047ab9 */ /* 0x000fe20000000a00 */
[----:B------:R-:W-:-:S05]  /*05b0*/  IMAD.MOV.U32 R3, RZ, RZ, c[0x0][0x16c] ;  /* 0x00005b00ff037624 */ /* 0x000fca00078e00ff */
[----:B------:R-:W2:Y:S02]  /*05c0*/  LDG.E.STRONG.SYS R2, [R2.64] ;  /* 0x0000000402027981 */ /* 0x000ea4000c1f5900 */
[----:B--2---:R-:W-:-:S13]  /*05d0*/  ISETP.NE.AND P0, PT, R2, 0x1, PT ;  /* 0x000000010200780c */ /* 0x004fda0003f05270 */
[----:B------:R-:W-:Y:S05]  /*05e0*/  @!P0 EXIT ;  /* 0x000000000000894d */ /* 0x000fea0003800000 */
[----:B------:R-:W-:Y:S01]  /*05f0*/  HFMA2.MMA R0, -RZ, RZ, 0, 5.9604644775390625e-08 ;  /* 0x00000001ff007435 */ /* 0x000fe200000001ff */
[----:B------:R-:W-:Y:S02]  /*0600*/  IMAD.MOV.U32 R3, RZ, RZ, 0x3f800000 ;  /* 0x3f800000ff037424 */ /* 0x000fe400078e00ff */
[----:B------:R-:W-:-:S07]  /*0610*/  IMAD.MOV.U32 R2, RZ, RZ, 0x3f800000 ;  /* 0x3f800000ff027424 */ /* 0x000fce00078e00ff */
[----:B------:R-:W-:-:S13]  /*0620*/  ISETP.NE.AND P0, PT, R0, c[0x0][0xd78], PT ;  /* 0x00035e0000007a0c */ /* 0x000fda0003f05270 */
[----:B------:R-:W-:Y:S05]  /*0630*/  @P0 BRA `(.L_x_499) ;  /* 0x000009a000000947 */ /* 0x000fea0003800000 */
[----:B------:R-:W-:Y:S01]  /*0640*/  IMAD.MOV.U32 R2, RZ, RZ, c[0x0][0xd70] ;  /* 0x00035c00ff027624 */ /* 0x000fe200078e00ff */
[----:B------:R-:W-:Y:S01]  /*0650*/  ULDC.64 UR4, c[0x0][0x118] ;  /* 0x0000460000047ab9 */ /* 0x000fe20000000a00 */
[----:B------:R-:W-:-:S05]  /*0660*/  IMAD.MOV.U32 R3, RZ, RZ, c[0x0][0xd74] ;  /* 0x00035d00ff037624 */ /* 0x000fca00078e00ff */
[----:B------:R-:W2:Y:S01]  /*0670*/  LDG.E R0, [R2.64] ;  /* 0x0000000402007981 */ /* 0x000ea2000c1e1900 */
[----:B------:R-:W-:-:S05]  /*0680*/  MOV R9, 0x3f800000 ;  /* 0x3f80000000097802 */ /* 0x000fca0000000f00 */
        /* <DEDUP_REMOVED lines=16> */
[----:B------:R-:W-:Y:S05]  /*0790*/  CALL.REL.NOINC `($_Z25multi_tensor_apply_kernelI18TensorListMetadataILi5EE25DistAdamCapturableFunctorIfN3c108BFloat16ES4_EJPfffPiifS6_10adamMode_tfEEvlPViT_T0_DpT1_$__internal_accurate_pow) ;  /* 0x000019e000007944 */ /* 0x000fea0003c00000 */
[----:B------:R-:W-:Y:S01]  /*07a0*/  MOV R10, 0x3f800000 ;  /* 0x3f800000000a7802 */ /* 0x000fe20000000f00 */
[----:B--2---:R-:W-:Y:S01]  /*07b0*/  IMAD.MOV.U32 R2, RZ, RZ, R16 ;  /* 0x000000ffff027224 */ /* 0x004fe200078e0010 */
[----:B------:R-:W-:Y:S01]  /*07c0*/  FSETP.NEU.FTZ.AND P1, PT, RZ, c[0x0][0xd68], PT ;  /* 0x00035a00ff007a0b */ /* 0x000fe20003f3d000 */
[----:B------:R-:W-:Y:S02]  /*07d0*/  IMAD.MOV.U32 R3, RZ, RZ, R17 ;  /* 0x000000ffff037224 */ /* 0x000fe400078e0011 */
[----:B-1----:R-:W-:-:S06]  /*07e0*/  FMUL.FTZ R8, R10, c[0x0][0xd68] ;  /* 0x00035a000a087a20 */ /* 0x002fcc0000410000 */
        /* <DEDUP_REMOVED lines=11> */
[----:B-1----:R-:W-:Y:S01]  /*08a0*/  IMAD.MOV.U32 R2, RZ, RZ, R6 ;  /* 0x000000ffff027224 */ /* 0x002fe200078e0006 */
[----:B------:R-:W-:-:S11]  /*08b0*/  MOV R3, R7 ;  /* 0x0000000700037202 */ /* 0x000fd60000000f00 */
[----:B--2---:R-:W-:Y:S05]  /*08c0*/  @!P2 BRA `(.L_x_501) ;  /* 0x000000800000a947 */ /* 0x004fea0003800000 */
[----:B------:R-:W-:Y:S02]  /*08d0*/  IMAD.MOV.U32 R2, RZ, RZ, 0x0 ;  /* 0x00000000ff027424 */ /* 0x000fe400078e00ff */
[----:B------:R-:W-:Y:S01]  /*08e0*/  IMAD.MOV.U32 R3, RZ, RZ, -0x80000 ;  /* 0xfff80000ff037424 */ /* 0x000fe200078e00ff */
[----:B------:R-:W-:Y:S05]  /*08f0*/  BRA `(.L_x_501) ;  /* 0x0000005000007947 */ /* 0x000fea0003800000 */
.L_x_500:
[----:B------:R-:W-:Y:S01]  /*0900*/  ISETP.GE.AND P2, PT, R5, RZ, PT ;  /* 0x000000ff0500720c */ /* 0x000fe20003f46270 */
[----:B------:R-:W2:Y:S01]  /*0910*/  DSETP.NEU.AND P1, PT, |R4|, 0.5, !P0 ;  /* 0x3fe000000400742a */ /* 0x000ea2000472d200 */
[----:B------:R-:W-:-:S05]  /*0920*/  IMAD.MOV.U32 R2, RZ, RZ, RZ ;  /* 0x000000ffff027224 */ /* 0x000fca00078e00ff */
[----:B-12---:R-:W-:-:S06]  /*0930*/  SEL R3, R9, RZ, P1 ;  /* 0x000000ff09037207 */ /* 0x006fcc0000800000 */
[----:B------:R-:W-:Y:S02]  /*0940*/  @!P2 LOP3.LUT R3, R3, 0x7ff00000, RZ, 0xfc, !PT ;  /* 0x7ff000000303a812 */ /* 0x000fe400078efcff */
.L_x_501:
        /* <DEDUP_REMOVED lines=14> */
[----:B------:R-:W-:Y:S02]  /*0a30*/  SEL R3, R2, 0x3ff00000, P1 ;  /* 0x3ff0000002037807 */ /* 0x000fe40000800000 */
[----:B------:R-:W-:Y:S01]  /*0a40*/  MOV R2, RZ ;  /* 0x000000ff00027202 */ /* 0x000fe20000000f00 */
[----:B------:R-:W-:Y:S05]  /*0a50*/  BRA `(.L_x_502) ;  /* 0x000000b000007947 */ /* 0x000fea0003800000 */
.L_x_504:
        /* <DEDUP_REMOVED lines=10> */
.L_x_503:
[----:B------:R1:W2:-:S04]  /*0b00*/  DADD R2, R4, R8 ;  /* 0x0000000004027229 */ /* 0x0002880000000008 */
.L_x_502:
[----:B-1----:R-:W-:Y:S02]  /*0b10*/  FMUL.FTZ R9, R10, c[0x0][0xd6c] ;  /* 0x00035b000a097a20 */ /* 0x002fe40000410000 */
[----:B------:R-:W-:Y:S02]  /*0b20*/  IMAD.MOV.U32 R8, RZ, RZ, R4 ;  /* 0x000000ffff087224 */ /* 0x000fe400078e0004 */
[----:B------:R-:W1:Y:S02]  /*0b30*/  F2F.F64.F32 R6, R9 ;  /* 0x0000000900067310 */ /* 0x000e640000201800 */
[----:B-1----:R-:W1:-:S10]  /*0b40*/  DADD R6, -RZ, |R6| ;  /* 0x00000000ff067229 */ /* 0x002e540000000506 */
[----:B01----:R-:W-:Y:S01]  /*0b50*/  IMAD.MOV.U32 R12, RZ, RZ, R6 ;  /* 0x000000ffff0c7224 */ /* 0x003fe200078e0006 */
[----:B------:R-:W-:Y:S01]  /*0b60*/  MOV R11, R7 ;  /* 0x00000007000b7202 */ /* 0x000fe20000000f00 */
[----:B------:R-:W-:Y:S01]  /*0b70*/  IMAD.MOV.U32 R7, RZ, RZ, R5 ;  /* 0x000000ffff077224 */ /* 0x000fe200078e0005 */
[----:B------:R-:W-:Y:S02]  /*0b80*/  MOV R6, 0xba0 ;  /* 0x00000ba000067802 */ /* 0x000fe40000000f00 */
[----:B--2---:R-:W-:Y:S05]  /*0b90*/  CALL.REL.NOINC `($_Z25multi_tensor_apply_kernelI18TensorListMetadataILi5EE25DistAdamCapturableFunctorIfN3c108BFloat16ES4_EJPfffPiifS6_10adamMode_tfEEvlPViT_T0_DpT1_$__internal_accurate_pow) ;  /* 0x000015e000007944 */ /* 0x004fea0003c00000 */
[----:B------:R-:W-:Y:S01]  /*0ba0*/  IMAD.MOV.U32 R14, RZ, RZ, 0x3f800000 ;  /* 0x3f800000ff0e7424 */ /* 0x000fe200078e00ff */
[----:B------:R-:W-:Y:S01]  /*0bb0*/  FSETP.NEU.FTZ.AND P1, PT, RZ, c[0x0][0xd6c], PT ;  /* 0x00035b00ff007a0b */ /* 0x000fe20003f3d000 */
[----:B--2---:R-:W-:Y:S01]  /*0bc0*/  IMAD.MOV.U32 R6, RZ, RZ, R16 ;  /* 0x000000ffff067224 */ /* 0x004fe200078e0010 */
[----:B------:R-:W-:Y:S01]  /*0bd0*/  MOV R7, R17 ;  /* 0x0000001100077202 */ /* 0x000fe20000000f00 */
[----:B------:R-:W-:-:S06]  /*0be0*/  FMUL.FTZ R10, R14, c[0x0][0xd6c] ;  /* 0x00035b000e0a7a20 */ /* 0x000fcc0000410000 */
        /* <DEDUP_REMOVED lines=14> */
.L_x_505:
[----:B------:R-:W-:Y:S01]  /*0cd0*/  ISETP.GE.AND P1, PT, R5, RZ, PT ;  /* 0x000000ff0500720c */ /* 0x000fe20003f26270 */
[----:B------:R-:W3:Y:S01]  /*0ce0*/  DSETP.NEU.AND P0, PT, |R4|, 0.5, !P0 ;  /* 0x3fe000000400742a */ /* 0x000ee2000470d200 */
[----:B------:R-:W-:-:S05]  /*0cf0*/  IMAD.MOV.U32 R6, RZ, RZ, RZ ;  /* 0x000000ffff067224 */ /* 0x000fca00078e00ff */
[----:B--23--:R-:W-:Y:S02]  /*0d00*/  SEL R7, R11, RZ, P0 ;  /* 0x000000ff0b077207 */ /* 0x00cfe40000000000 */
[----:B------:R-:W-:-:S04]  /*0d10*/  SEL R24, RZ, 0x1, !P0 ;  /* 0x00000001ff187807 */ /* 0x000fc80004000000 */
[----:B------:R-:W-:Y:S02]  /*0d20*/  @!P1 LOP3.LUT R7, R7, 0x7ff00000, RZ, 0xfc, !PT ;  /* 0x7ff0000007079812 */ /* 0x000fe400078efcff */
.L_x_506:
        /* <DEDUP_REMOVED lines=11> */
[----:B------:R-:W-:-:S05]  /*0de0*/  MOV R6, RZ ;  /* 0x000000ff00067202 */ /* 0x000fca0000000f00 */
[----:B-1----:R-:W-:Y:S02]  /*0df0*/  SEL R4, RZ, 0x7ff00000, !P0 ;  /* 0x7ff00000ff047807 */ /* 0x002fe40004000000 */
[----:B------:R-:W-:-:S04]  /*0e00*/  FSETP.NEU.FTZ.AND P0, PT, -R14, c[0x0][0xd6c], PT ;  /* 0x00035b000e007a0b */ /* 0x000fc80003f1d100 */
[----:B------:R-:W-:-:S04]  /*0e10*/  @!P1 LOP3.LUT R4, R4, 0x7ff00000, RZ, 0x3c, !PT ;  /* 0x7ff0000004049812 */ /* 0x000fc800078e3cff */
[----:B------:R-:W-:Y:S01]  /*0e20*/  SEL R7, R4, 0x3ff00000, P0 ;  /* 0x3ff0000004077807 */ /* 0x000fe20000000000 */
[----:B------:R-:W-:Y:S05]  /*0e30*/  BRA `(.L_x_507) ;  /* 0x000000c000007947 */ /* 0x000fea0003800000 */
.L_x_509:
        /* <DEDUP_REMOVED lines=11> */
.L_x_508:
[----:B------:R1:W2:-:S06]  /*0ef0*/  DADD R6, R4, R10 ;  /* 0x0000000004067229 */ /* 0x00028c000000000a */
.L_x_507:
[----:B--2---:R-:W2:Y:S01]  /*0f00*/  DADD R6, -R6, 1 ;  /* 0x3ff0000006067429 */ /* 0x004ea20000000100 */
[C---:B------:R-:W-:Y:S02]  /*0f10*/  FSETP.NEU.FTZ.AND P0, PT, R14.reuse, c[0x0][0xd6c], PT ;  /* 0x00035b000e007a0b */ /* 0x040fe40003f1d000 */
[----:B------:R-:W-:Y:S01]  /*0f20*/  FSETP.NEU.FTZ.AND P1, PT, R14, c[0x0][0xd68], PT ;  /* 0x00035a000e007a0b */ /* 0x000fe20003f3d000 */
[----:B-1----:R-:W1:Y:S01]  /*0f30*/  DADD R4, -R2, 1 ;  /* 0x3ff0000002047429 */ /* 0x002e620000000100 */
[C---:B------:R-:W-:Y:S01]  /*0f40*/  ISETP.EQ.OR P0, PT, R0.reuse, RZ, !P0 ;  /* 0x000000ff0000720c */ /* 0x040fe20004702670 */
[----:B--2---:R-:W2:Y:S01]  /*0f50*/  F2F.F32.F64 R8, R6 ;  /* 0x0000000600087310 */ /* 0x004ea20000301000 */
[----:B------:R-:W-:Y:S01]  /*0f60*/  ISETP.EQ.OR P1, PT, R0, RZ, !P1 ;  /* 0x000000ff0000720c */ /* 0x000fe20004f22670 */
[----:B------:R-:W2:-:S04]  /*0f70*/  DSETP.GEU.AND P2, PT, |R6|, c[0x2][0x0], PT ;  /* 0x008000000600762a */ /* 0x000e880003f4e200 */
[----:B-1----:R-:W1:Y:S02]  /*0f80*/  DSETP.GEU.AND P3, PT, |R4|, c[0x2][0x0], PT ;  /* 0x008000000400762a */ /* 0x002e640003f6e200 */
[----:B------:R-:W1:Y:S08]  /*0f90*/  F2F.F32.F64 R3, R4 ;  /* 0x0000000400037310 */ /* 0x000e700000301000 */
[----:B--2---:R-:W-:-:S05]  /*0fa0*/  @!P2 FMUL R8, R8, 1.175494350822287508e-38 ;  /* 0x008000000808a820 */ /* 0x004fca0000400000 */
[----:B------:R-:W-:Y:S01]  /*0fb0*/  FSEL R2, R8, RZ, !P0 ;  /* 0x000000ff08027208 */ /* 0x000fe20004000000 */
[----:B-1----:R-:W-:-:S05]  /*0fc0*/  @!P3 FMUL R3, R3, 1.175494350822287508e-38 ;  /* 0x008000000303b820 */ /* 0x002fca0000400000 */
[----:B------:R-:W-:Y:S02]  /*0fd0*/  FSEL R3, R3, RZ, !P1 ;  /* 0x000000ff03037208 */ /* 0x000fe40004800000 */
.L_x_499:
[----:B------:R-:W1:Y:S01]  /*0fe0*/  S2R R7, SR_CTAID.X ;  /* 0x0000000000077919 */ /* 0x000e620000002500 */
[----:B0-----:R-:W-:Y:S01]  /*0ff0*/  MOV R12, 0x4 ;  /* 0x00000004000c7802 */ /* 0x001fe20000000f00 */
[----:B------:R-:W-:Y:S01]  /*1000*/  IMAD.MOV.U32 R13, RZ, RZ, 0x8 ;  /* 0x00000008ff0d7424 */ /* 0x000fe200078e00ff */
[----:B------:R-:W-:Y:S01]  /*1010*/  ULDC.64 UR4, c[0x0][0x118] ;  /* 0x0000460000047ab9 */ /* 0x000fe20000000a00 */
[----:B------:R-:W-:Y:S02]  /*1020*/  IMAD.MOV.U32 R4, RZ, RZ, c[0x0][0xd60] ;  /* 0x00035800ff047624 */ /* 0x000fe400078e00ff */
[----:B------:R-:W-:-:S05]  /*1030*/  IMAD.MOV.U32 R5, RZ, RZ, c[0x0][0xd64] ;  /* 0x00035900ff057624 */ /* 0x000fca00078e00ff */
[----:B------:R0:W5:Y:S01]  /*1040*/  LDG.E R0, [R4.64] ;  /* 0x0000000404007981 */ /* 0x000162000c1e1900 */
[----:B-1----:R-:W1:Y:S01]  /*1050*/  LDC.U8 R6, c[0x0][R7+0x710] ;  /* 0x0001c40007067b82 */ /* 0x002e620000000000 */
[----:B------:R-:W-:-:S07]  /*1060*/  IMAD R12, R7, R12, c[0x2][0x8] ;  /* 0x00800200070c7624 */ /* 0x000fce00078e020c */
[----:B------:R-:W0:Y:S01]  /*1070*/  LDC R12, c[0x0][R12+0x840] ;  /* 0x000210000c0c7b82 */ /* 0x000e220000000800 */
[----:B-1----:R-:W-:-:S07]  /*1080*/  IMAD R13, R6, R13, c[0x2][0x8] ;  /* 0x00800200060d7624 */ /* 0x002fce00078e020d */
[----:B------:R-:W1:Y:S01]  /*1090*/  LDC R15, c[0x0][R13+0x610] ;  /* 0x000184000d0f7b82 */ /* 0x000e620000000800 */
[----:B0-----:R-:W-:Y:S01]  /*10a0*/  IMAD R4, R12, c[0x0][0x160], RZ ;  /* 0x000058000c047a24 */ /* 0x001fe200078e02ff */
[----:B------:R-:W-:-:S06]  /*10b0*/  PRMT R12, RZ, 0x7610, R12 ;  /* 0x00007610ff0c7816 */ /* 0x000fcc000000000c */
[----:B------:R0:W2:Y:S08]  /*10c0*/  LDC.64 R36, c[0x0][R13+0x160] ;  /* 0x000058000d247b82 */ /* 0x0000b00000000a00 */
[----:B------:R0:W3:Y:S01]  /*10d0*/  LDC.64 R34, c[0x0][R13+0x250] ;  /* 0x000094000d227b82 */ /* 0x0000e20000000a00 */
[----:B-1----:R-:W-:-:S07]  /*10e0*/  IMAD.IADD R5, R15, 0x1, -R4 ;  /* 0x000000010f057824 */ /* 0x002fce00078e0a04 */
[----:B------:R0:W1:Y:S01]  /*10f0*/  LDC.64 R10, c[0x0][R13+0x340] ;  /* 0x0000d0000d0a7b82 */ /* 0x0000620000000a00 */
[----:B------:R-:W-:-:S07]  /*1100*/  IMNMX R5, R5, c[0x0][0x160], PT ;  /* 0x0000580005057a17 */ /* 0x000fce0003800200 */
[----:B------:R0:W4:Y:S01]  /*1110*/  LDC.64 R8, c[0x0][R13+0x430] ;  /* 0x00010c000d087b82 */ /* 0x0001220000000a00 */
[----:B------:R-:W-:-:S07]  /*1120*/  LOP3.LUT P0, RZ, R5, 0x3, RZ, 0xc0, !PT ;  /* 0x0000000305ff7812 */ /* 0x000fce000780c0ff */
[----:B------:R0:W0:Y:S06]  /*1130*/  LDC.64 R6, c[0x0][R13+0x520] ;  /* 0x000148000d067b82 */ /* 0x00002c0000000a00 */
[----:B------:R-:W-:Y:S05]  /*1140*/  @P0 BRA `(.L_x_510) ;  /* 0x0000011000000947 */ /* 0x000fea0003800000 */
[----:B0-23--:R-:W-:-:S05]  /*1150*/  IMAD.SHL.U32 R13, R4, 0x4, RZ ;  /* 0x00000004040d7824 */ /* 0x00dfca00078e00ff */
[----:B------:R-:W-:-:S04]  /*1160*/  IADD3 R14, R36, R13, RZ ;  /* 0x0000000d240e7210 */ /* 0x000fc80007ffe0ff */
        /* <DEDUP_REMOVED lines=8> */
[----:B------:R-:W-:-:S05]  /*11f0*/  IMAD.SHL.U32 R13, R4, 0x2, RZ ;  /* 0x00000002040d7824 */ /* 0x000fca00078e00ff */
[----:B----4-:R-:W-:-:S04]  /*1200*/  IADD3 R14, R8, R13, RZ ;  /* 0x0000000d080e7210 */ /* 0x010fc80007ffe0ff */
[----:B------:R-:W-:-:S13]  /*1210*/  LOP3.LUT P0, RZ, R14, 0x7, RZ, 0xc0, !PT ;  /* 0x000000070eff7812 */ /* 0x000fda000780c0ff */
[----:B------:R-:W-:-:S05]  /*1220*/  @!P0 IMAD.IADD R13, R6, 0x1, R13 ;  /* 0x00000001060d8824 */ /* 0x000fca00078e020d */
[----:B------:R-:W-:-:S04]  /*1230*/  @!P0 LOP3.LUT P1, RZ, R13, 0x7, RZ, 0xc0, !PT ;  /* 0x000000070dff8812 */ /* 0x000fc8000782c0ff */
[----:B------:R-:W-:-:S04]  /*1240*/  @!P0 SEL R13, RZ, 0x1, P1 ;  /* 0x00000001ff0d8807 */ /* 0x000fc80000800000 */
[----:B------:R-:W-:Y:S02]  /*1250*/  @!P0 PRMT R12, R13, 0x7610, R12 ;  /* 0x000076100d0c8816 */ /* 0x000fe4000000000c */
.L_x_510:
[----:B--23--:R-:W2:Y:S02]  /*1260*/  S2R R30, SR_TID.X ;  /* 0x00000000001e7919 */ /* 0x00cea40000002100 */
[----:B--2---:R-:W-:-:S05]  /*1270*/  IMAD.SHL.U32 R30, R30, 0x4, RZ ;  /* 0x000000041e1e7824 */ /* 0x004fca00078e00ff */
[----:B------:R-:W-:-:S13]  /*1280*/  ISETP.GE.AND P0, PT, R30, R5, PT ;  /* 0x000000051e00720c */ /* 0x000fda0003f06270 */
[----:B------:R-:W-:Y:S05]  /*1290*/  @P0 EXIT ;  /* 0x000000000000094d */ /* 0x000fea0003800000 */
[----:B------:R-:W-:-:S04]  /*12a0*/  PRMT R12, R12, 0x9910, RZ ;  /* 0x000099100c0c7816 */ /* 0x000fc800000000ff */
[----:B------:R-:W-:Y:S02]  /*12b0*/  ISETP.NE.AND P0, PT, R12, RZ, PT ;  /* 0x000000ff0c00720c */ /* 0x000fe40003f05270 */
.L_x_516:
[----:B------:R-:W-:Y:S01]  /*12c0*/  IADD3 R15, P1, R4, R30, RZ ;  /* 0x0000001e040f7210 */ /* 0x000fe20007f3e0ff */
[----:B------:R-:W-:Y:S01]  /*12d0*/  ULDC.64 UR4, c[0x0][0x118] ;  /* 0x0000460000047ab9 */ /* 0x000fe20000000a00 */
[----:B0-----:R-:W-:-:S03]  /*12e0*/  SHF.R.S32.HI R13, RZ, 0x1f, R30 ;  /* 0x0000001fff0d7819 */ /* 0x001fc6000001141e */
[----:B------:R-:W-:Y:S01]  /*12f0*/  IMAD.SHL.U32 R31, R15, 0x2, RZ ;  /* 0x000000020f1f7824 */ /* 0x000fe200078e00ff */
[----:B------:R-:W-:-:S04]  /*1300*/  LEA.HI.X.SX32 R14, R4, R13, 0x1, P1 ;  /* 0x0000000d040e7211 */ /* 0x000fc800008f0eff */
[----:B------:R-:W-:Y:S02]  /*1310*/  SHF.L.U64.HI R33, R15, 0x1, R14 ;  /* 0x000000010f217819 */ /* 0x000fe4000001020e */
[----:B----4-:R-:W-:-:S04]  /*1320*/  IADD3 R42, P1, R8, R31, RZ ;  /* 0x0000001f082a7210 */ /* 0x010fc80007f3e0ff */
[----:B------:R-:W-:-:S05]  /*1330*/  IADD3.X R43, R9, R33, RZ, P1, !PT ;  /* 0x00000021092b7210 */ /* 0x000fca0000ffe4ff */
[----:B------:R-:W2:Y:S01]  /*1340*/  @P0 LDG.E.64 R12, [R42.64] ;  /* 0x000000042a0c0981 */ /* 0x000ea2000c1e1b00 */
[C---:B------:R-:W-:Y:S01]  /*1350*/  IMAD.SHL.U32 R29, R15.reuse, 0x4, RZ ;  /* 0x000000040f1d7824 */ /* 0x040fe200078e00ff */
[----:B------:R-:W-:-:S04]  /*1360*/  SHF.L.U64.HI R15, R15, 0x2, R14 ;  /* 0x000000020f0f7819 */ /* 0x000fc8000001020e */
[-C--:B------:R-:W-:Y:S02]  /*1370*/  IADD3 R24, P1, R36, R29.reuse, RZ ;  /* 0x0000001d24187210 */ /* 0x080fe40007f3e0ff */
[-C--:B------:R-:W-:Y:S02]  /*1380*/  IADD3 R26, P2, R34, R29.reuse, RZ ;  /* 0x0000001d221a7210 */ /* 0x080fe40007f5e0ff */
[----:B-1----:R-:W-:Y:S01]  /*1390*/  IADD3 R28, P3, R10, R29, RZ ;  /* 0x0000001d0a1c7210 */ /* 0x002fe20007f7e0ff */
[--C-:B------:R-:W-:Y:S02]  /*13a0*/  IMAD.X R25, R37, 0x1, R15.reuse, P1 ;  /* 0x0000000125197824 */ /* 0x100fe400008e060f */
[----:B------:R-:W-:Y:S01]  /*13b0*/  IMAD.X R27, R35, 0x1, R15, P2 ;  /* 0x00000001231b7824 */ /* 0x000fe200010e060f */
[----:B------:R-:W-:Y:S02]  /*13c0*/  IADD3.X R29, R11, R15, RZ, P3, !PT ;  /* 0x0000000f0b1d7210 */ /* 0x000fe40001ffe4ff */
[----:B-----5:R0:W5:Y:S04]  /*13d0*/  @P0 LDG.E.128 R16, [R24.64] ;  /* 0x0000000418100981 */ /* 0x020168000c1e1d00 */
[----:B------:R0:W5:Y:S01]  /*13e0*/  @P0 LDG.E.128 R20, [R28.64] ;  /* 0x000000041c140981 */ /* 0x000162000c1e1d00 */
[----:B--2---:R-:W-:-:S02]  /*13f0*/  @P0 SHF.R.U64 R39, R12, 0x10, R13 ;  /* 0x000000100c270819 */ /* 0x004fc4000000120d */
[----:B------:R-:W-:Y:S02]  /*1400*/  @P0 PRMT R41, R12, 0x7610, R41 ;  /* 0x000076100c290816 */ /* 0x000fe40000000029 */
[----:B------:R-:W-:Y:S02]  /*1410*/  @P0 SHF.R.U32.HI R38, RZ, 0x10, R13 ;  /* 0x00000010ff260819 */ /* 0x000fe4000001160d */
[----:B------:R-:W-:Y:S02]  /*1420*/  @P0 PRMT R40, R13, 0x7610, R40 ;  /* 0x000076100d280816 */ /* 0x000fe40000000028 */
[----:B------:R0:W5:Y:S01]  /*1430*/  @P0 LDG.E.128 R12, [R26.64] ;  /* 0x000000041a0c0981 */ /* 0x000162000c1e1d00 */
[----:B------:R-:W-:Y:S05]  /*1440*/  @P0 BRA `(.L_x_511) ;  /* 0x0000028000000947 */ /* 0x000fea0003800000 */
[C---:B-----5:R-:W-:Y:S01]  /*1450*/  IADD3 R12, R30.reuse, 0x1, RZ ;  /* 0x000000011e0c7810 */ /* 0x060fe20007ffe0ff */
[----:B------:R-:W-:Y:S01]  /*1460*/  ULDC.64 UR4, c[0x0][0x118] ;  /* 0x0000460000047ab9 */ /* 0x000fe20000000a00 */
[C---:B------:R-:W-:Y:S02]  /*1470*/  IADD3 R14, R30.reuse, 0x2, RZ ;  /* 0x000000021e0e7810 */ /* 0x040fe40007ffe0ff */
[----:B------:R-:W-:-:S02]  /*1480*/  IADD3 R16, R30, 0x3, RZ ;  /* 0x000000031e107810 */ /* 0x000fc40007ffe0ff */
        /* <DEDUP_REMOVED lines=12> */
[----:B------:R-:W-:Y:S01]  /*1550*/  @P2 MOV R17, RZ ;  /* 0x000000ff00112202 */ /* 0x000fe20000000f00 */
[----:B------:R-:W-:Y:S01]  /*1560*/  @P2 IMAD.MOV.U32 R21, RZ, RZ, RZ ;  /* 0x000000ffff152224 */ /* 0x000fe200078e00ff */
[----:B------:R-:W-:Y:S01]  /*1570*/  @P3 MOV R14, RZ ;  /* 0x000000ff000e3202 */ /* 0x000fe20000000f00 */
[----:B------:R-:W-:Y:S01]  /*1580*/  @P3 IMAD.MOV.U32 R18, RZ, RZ, RZ ;  /* 0x000000ffff123224 */ /* 0x000fe200078e00ff */
[----:B------:R-:W-:Y:S01]  /*1590*/  @P4 MOV R23, RZ ;  /* 0x000000ff00174202 */ /* 0x000fe20000000f00 */
[----:B------:R-:W-:Y:S01]  /*15a0*/  @P3 IMAD.MOV.U32 R22, RZ, RZ, RZ ;  /* 0x000000ffff163224 */ /* 0x000fe200078e00ff */
[----:B------:R1:W5:Y:S01]  /*15b0*/  @!P1 LDG.E.U16 R41, [R42.64] ;  /* 0x000000042a299981 */ /* 0x000362000c1e1500 */
[----:B------:R-:W-:-:S02]  /*15c0*/  @P4 IMAD.MOV.U32 R19, RZ, RZ, RZ ;  /* 0x000000ffff134224 */ /* 0x000fc400078e00ff */
[----:B------:R-:W-:Y:S01]  /*15d0*/  @P4 IMAD.MOV.U32 R15, RZ, RZ, RZ ;  /* 0x000000ffff0f4224 */ /* 0x000fe200078e00ff */
[----:B------:R1:W5:Y:S04]  /*15e0*/  @!P2 LDG.E.U16 R39, [R42.64+0x2] ;  /* 0x000002042a27a981 */ /* 0x000368000c1e1500 */
[----:B------:R1:W5:Y:S04]  /*15f0*/  @!P3 LDG.E.U16 R40, [R42.64+0x4] ;  /* 0x000004042a28b981 */ /* 0x000368000c1e1500 */
[----:B------:R1:W5:Y:S04]  /*1600*/  @!P4 LDG.E.U16 R38, [R42.64+0x6] ;  /* 0x000006042a26c981 */ /* 0x000368000c1e1500 */
[----:B------:R1:W5:Y:S04]  /*1610*/  @!P1 LDG.E R16, [R24.64] ;  /* 0x0000000418109981 */ /* 0x000368000c1e1900 */
[----:B------:R1:W5:Y:S04]  /*1620*/  @!P1 LDG.E R12, [R26.64] ;  /* 0x000000041a0c9981 */ /* 0x000368000c1e1900 */
[----:B------:R1:W5:Y:S04]  /*1630*/  @!P1 LDG.E R20, [R28.64] ;  /* 0x000000041c149981 */ /* 0x000368000c1e1900 */
[----:B------:R1:W5:Y:S04]  /*1640*/  @!P2 LDG.E R17, [R24.64+0x4] ;  /* 0x000004041811a981 */ /* 0x000368000c1e1900 */
[----:B------:R1:W5:Y:S04]  /*1650*/  @!P2 LDG.E R13, [R26.64+0x4] ;  /* 0x000004041a0da981 */ /* 0x000368000c1e1900 */
[----:B------:R1:W5:Y:S04]  /*1660*/  @!P2 LDG.E R21, [R28.64+0x4] ;  /* 0x000004041c15a981 */ /* 0x000368000c1e1900 */
[----:B------:R1:W5:Y:S04]  /*1670*/  @!P3 LDG.E R18, [R24.64+0x8] ;  /* 0x000008041812b981 */ /* 0x000368000c1e1900 */
[----:B------:R1:W5:Y:S04]  /*1680*/  @!P3 LDG.E R14, [R26.64+0x8] ;  /* 0x000008041a0eb981 */ /* 0x000368000c1e1900 */
[----:B------:R1:W5:Y:S04]  /*1690*/  @!P3 LDG.E R22, [R28.64+0x8] ;  /* 0x000008041c16b981 */ /* 0x000368000c1e1900 */
[----:B------:R1:W5:Y:S04]  /*16a0*/  @!P4 LDG.E R19, [R24.64+0xc] ;  /* 0x00000c041813c981 */ /* 0x000368000c1e1900 */
[----:B------:R1:W5:Y:S04]  /*16b0*/  @!P4 LDG.E R15, [R26.64+0xc] ;  /* 0x00000c041a0fc981 */ /* 0x000368000c1e1900 */
[----:B------:R1:W5:Y:S02]  /*16c0*/  @!P4 LDG.E R23, [R28.64+0xc] ;  /* 0x00000c041c17c981 */ /* 0x000364000c1e1900 */
.L_x_511:
[----:B------:R-:W-:Y:S01]  /*16d0*/  ISETP.NE.AND P1, PT, RZ, c[0x0][0xd88], PT ;  /* 0x00036200ff007a0c */ /* 0x000fe20003f25270 */
[----:B-1----:R-:W-:Y:S01]  /*16e0*/  IMAD.MOV.U32 R42, RZ, RZ, c[0x0][0xd80] ;  /* 0x00036000ff2a7624 */ /* 0x002fe200078e00ff */
[----:B------:R-:W-:Y:S01]  /*16f0*/  ULDC.64 UR4, c[0x0][0x118] ;  /* 0x0000460000047ab9 */ /* 0x000fe20000000a00 */
[----:B------:R-:W-:Y:S01]  /*1700*/  IMAD.MOV.U32 R43, RZ, RZ, c[0x0][0xd84] ;  /* 0x00036100ff2b7624 */ /* 0x000fe200078e00ff */
[----:B-----5:R-:W-:-:S04]  /*1710*/  PRMT R41, RZ, 0x5410, R41 ;  /* 0x00005410ff297816 */ /* 0x020fc80000000029 */
[----:B------:R1:W5:Y:S01]  /*1720*/  LDG.E R32, [R42.64] ;  /* 0x000000042a207981 */ /* 0x000362000c1e1900 */
[----:B------:R-:W-:-:S04]  /*1730*/  FMUL.FTZ R41, R0, R41 ;  /* 0x0000002900297220 */ /* 0x000fc80000410000 */
[----:B------:R-:W-:Y:S05]  /*1740*/  @!P1 BRA `(.L_x_512) ;  /* 0x0000039000009947 */ /* 0x000fea0003800000 */
[C---:B-1----:R-:W-:Y:S01]  /*1750*/  FMUL.FTZ R42, R41.reuse, R41 ;  /* 0x00000029292a7220 */ /* 0x042fe20000410000 */
[----:B------:R-:W-:Y:S01]  /*1760*/  PRMT R39, RZ, 0x5410, R39 ;  /* 0x00005410ff277816 */ /* 0x000fe20000000027 */
[----:B------:R-:W-:Y:S01]  /*1770*/  FFMA.FTZ R41, R41, -c[0x0][0xd68], R41 ;  /* 0x80035a0029297a23 */ /* 0x000fe20000010029 */
[----:B------:R-:W-:Y:S01]  /*1780*/  PRMT R45, RZ, 0x5410, R38 ;  /* 0x00005410ff2d7816 */ /* 0x000fe20000000026 */
[----:B------:R-:W-:Y:S02]  /*1790*/  FFMA.FTZ R43, R42, -c[0x0][0xd6c], R42 ;  /* 0x80035b002a2b7a23 */ /* 0x000fe4000001002a */
[----:B------:R-:W-:Y:S02]  /*17a0*/  FFMA.FTZ R12, R12, c[0x0][0xd68], R41 ;  /* 0x00035a000c0c7a23 */ /* 0x000fe40000010029 */
[----:B------:R-:W-:Y:S02]  /*17b0*/  FMUL.FTZ R41, R0, R39 ;  /* 0x0000002700297220 */ /* 0x000fe40000410000 */
[----:B------:R-:W-:Y:S01]  /*17c0*/  FFMA.FTZ R20, R20, c[0x0][0xd6c], R43 ;  /* 0x00035b0014147a23 */ /* 0x000fe2000001002b */
[----:B------:R-:W1:Y:S01]  /*17d0*/  MUFU.RCP R39, R2 ;  /* 0x0000000200277308 */ /* 0x000e620000001000 */
[----:B------:R-:W-:-:S02]  /*17e0*/  FMUL.FTZ R43, R41, R41 ;  /* 0x00000029292b7220 */ /* 0x000fc40000410000 */
[----:B------:R-:W-:Y:S01]  /*17f0*/  FFMA.FTZ R42, R41, -c[0x0][0xd68], R41 ;  /* 0x80035a00292a7a23 */ /* 0x000fe20000010029 */
[----:B------:R-:W-:Y:S01]  /*1800*/  PRMT R41, RZ, 0x5410, R40 ;  /* 0x00005410ff297816 */ /* 0x000fe20000000028 */
[----:B------:R-:W-:Y:S02]  /*1810*/  FFMA.FTZ R44, R43, -c[0x0][0xd6c], R43 ;  /* 0x80035b002b2c7a23 */ /* 0x000fe4000001002b */
[----:B------:R-:W-:Y:S02]  /*1820*/  FFMA.FTZ R13, R13, c[0x0][0xd68], R42 ;  /* 0x00035a000d0d7a23 */ /* 0x000fe4000001002a */
[----:B------:R-:W-:Y:S02]  /*1830*/  FMUL.FTZ R41, R0, R41 ;  /* 0x0000002900297220 */ /* 0x000fe40000410000 */
[----:B------:R-:W-:Y:S02]  /*1840*/  FFMA.FTZ R21, R21, c[0x0][0xd6c], R44 ;  /* 0x00035b0015157a23 */ /* 0x000fe4000001002c */
[----:B------:R-:W-:-:S02]  /*1850*/  FMUL.FTZ R42, R41, R41 ;  /* 0x00000029292a7220 */ /* 0x000fc40000410000 */
[----:B------:R-:W-:Y:S02]  /*1860*/  FFMA.FTZ R41, R41, -c[0x0][0xd68], R41 ;  /* 0x80035a0029297a23 */ /* 0x000fe40000010029 */
[-C--:B-1----:R-:W-:Y:S02]  /*1870*/  FMUL.FTZ R40, R20, R39.reuse ;  /* 0x0000002714287220 */ /* 0x082fe40000410000 */
[----:B------:R-:W-:Y:S02]  /*1880*/  FFMA.FTZ R14, R14, c[0x0][0xd68], R41 ;  /* 0x00035a000e0e7a23 */ /* 0x000fe40000010029 */
[----:B------:R-:W-:Y:S02]  /*1890*/  FMUL.FTZ R41, R21, R39 ;  /* 0x0000002715297220 */ /* 0x000fe40000410000 */
[----:B------:R-:W1:Y:S01]  /*18a0*/  MUFU.SQRT R40, R40 ;  /* 0x0000002800287308 */ /* 0x000e620000002000 */
[----:B------:R-:W-:Y:S02]  /*18b0*/  FFMA.FTZ R43, R42, -c[0x0][0xd6c], R42 ;  /* 0x80035b002a2b7a23 */ /* 0x000fe4000001002a */
[----:B------:R-:W-:-:S02]  /*18c0*/  FMUL.FTZ R42, R0, R45 ;  /* 0x0000002d002a7220 */ /* 0x000fc40000410000 */
[----:B------:R-:W-:Y:S02]  /*18d0*/  FFMA.FTZ R22, R22, c[0x0][0xd6c], R43 ;  /* 0x00035b0016167a23 */ /* 0x000fe4000001002b */
[C---:B------:R-:W-:Y:S01]  /*18e0*/  FFMA.FTZ R38, R42.reuse, -c[0x0][0xd68], R42 ;  /* 0x80035a002a267a23 */ /* 0x040fe2000001002a */
[----:B------:R-:W2:Y:S01]  /*18f0*/  MUFU.SQRT R41, R41 ;  /* 0x0000002900297308 */ /* 0x000ea20000002000 */
[----:B------:R-:W-:Y:S02]  /*1900*/  FMUL.FTZ R45, R42, R42 ;  /* 0x0000002a2a2d7220 */ /* 0x000fe40000410000 */
[----:B------:R-:W-:Y:S02]  /*1910*/  FFMA.FTZ R15, R15, c[0x0][0xd68], R38 ;  /* 0x00035a000f0f7a23 */ /* 0x000fe40000010026 */
[----:B------:R-:W-:Y:S02]  /*1920*/  FFMA.FTZ R45, R45, -c[0x0][0xd6c], R45 ;  /* 0x80035b002d2d7a23 */ /* 0x000fe4000001002d */
[----:B-1----:R-:W-:Y:S01]  /*1930*/  FADD.FTZ R43, R40, c[0x0][0xd7c] ;  /* 0x00035f00282b7621 */ /* 0x002fe20000010000 */
[----:B------:R-:W1:Y:S01]  /*1940*/  MUFU.RCP R38, R3 ;  /* 0x0000000300267308 */ /* 0x000e620000001000 */
[----:B------:R-:W-:-:S02]  /*1950*/  FFMA.FTZ R23, R23, c[0x0][0xd6c], R45 ;  /* 0x00035b0017177a23 */ /* 0x000fc4000001002d */
[----:B--2---:R-:W-:-:S05]  /*1960*/  FADD.FTZ R44, R41, c[0x0][0xd7c] ;  /* 0x00035f00292c7621 */ /* 0x004fca0000010000 */
[----:B------:R2:W3:Y:S08]  /*1970*/  MUFU.RCP R40, R43 ;  /* 0x0000002b00287308 */ /* 0x0004f00000001000 */
[----:B------:R-:W4:Y:S01]  /*1980*/  MUFU.RCP R42, R44 ;  /* 0x0000002c002a7308 */ /* 0x000f220000001000 */
[-C--:B-1----:R-:W-:Y:S02]  /*1990*/  FMUL.FTZ R41, R12, R38.reuse ;  /* 0x000000260c297220 */ /* 0x082fe40000410000 */
[----:B--2---:R-:W-:-:S02]  /*19a0*/  FMUL.FTZ R43, R13, R38 ;  /* 0x000000260d2b7220 */ /* 0x004fc40000410000 */
[----:B---3--:R-:W-:-:S04]  /*19b0*/  FMUL.FTZ R41, R41, R40 ;  /* 0x0000002829297220 */ /* 0x008fc80000410000 */
[----:B------:R-:W-:Y:S02]  /*19c0*/  FFMA.FTZ R41, R16, c[0x0][0xd8c], R41 ;  /* 0x0003630010297a23 */ /* 0x000fe40000010029 */
[----:B----4-:R-:W-:Y:S02]  /*19d0*/  FMUL.FTZ R40, R43, R42 ;  /* 0x0000002a2b287220 */ /* 0x010fe40000410000 */
[-C--:B------:R-:W-:Y:S02]  /*19e0*/  FMUL.FTZ R42, R22, R39.reuse ;  /* 0x00000027162a7220 */ /* 0x080fe40000410000 */
[----:B------:R-:W-:Y:S02]  /*19f0*/  FMUL.FTZ R39, R23, R39 ;  /* 0x0000002717277220 */ /* 0x000fe40000410000 */
[-C--:B------:R-:W-:Y:S02]  /*1a00*/  FMUL.FTZ R43, R14, R38.reuse ;  /* 0x000000260e2b7220 */ /* 0x080fe40000410000 */
[----:B------:R-:W1:Y:S01]  /*1a10*/  MUFU.SQRT R42, R42 ;  /* 0x0000002a002a7308 */ /* 0x000e620000002000 */
[----:B------:R-:W-:-:S02]  /*1a20*/  FMUL.FTZ R38, R15, R38 ;  /* 0x000000260f267220 */ /* 0x000fc40000410000 */
[----:B------:R-:W-:-:S05]  /*1a30*/  FFMA.FTZ R40, R17, c[0x0][0xd8c], R40 ;  /* 0x0003630011287a23 */ /* 0x000fca0000010028 */
[----:B------:R-:W2:Y:S01]  /*1a40*/  MUFU.SQRT R39, R39 ;  /* 0x0000002700277308 */ /* 0x000ea20000002000 */
[----:B-1----:R-:W-:-:S07]  /*1a50*/  FADD.FTZ R45, R42, c[0x0][0xd7c] ;  /* 0x00035f002a2d7621 */ /* 0x002fce0000010000 */
[----:B------:R-:W1:Y:S01]  /*1a60*/  MUFU.RCP R45, R45 ;  /* 0x0000002d002d7308 */ /* 0x000e620000001000 */
[----:B--2---:R-:W-:-:S07]  /*1a70*/  FADD.FTZ R44, R39, c[0x0][0xd7c] ;  /* 0x00035f00272c7621 */ /* 0x004fce0000010000 */
[----:B------:R-:W2:Y:S01]  /*1a80*/  MUFU.RCP R44, R44 ;  /* 0x0000002c002c7308 */ /* 0x000ea20000001000 */
[----:B-1----:R-:W-:-:S04]  /*1a90*/  FMUL.FTZ R43, R43, R45 ;  /* 0x0000002d2b2b7220 */ /* 0x002fc80000410000 */
[----:B------:R-:W-:Y:S02]  /*1aa0*/  FFMA.FTZ R43, R18, c[0x0][0xd8c], R43 ;  /* 0x00036300122b7a23 */ /* 0x000fe4000001002b */
[----:B--2---:R-:W-:-:S04]  /*1ab0*/  FMUL.FTZ R38, R38, R44 ;  /* 0x0000002c26267220 */ /* 0x004fc80000410000 */
[----:B------:R-:W-:Y:S01]  /*1ac0*/  FFMA.FTZ R38, R19, c[0x0][0xd8c], R38 ;  /* 0x0003630013267a23 */ /* 0x000fe20000010026 */
[----:B------:R-:W-:Y:S05]  /*1ad0*/  BRA `(.L_x_513) ;  /* 0x0000038000007947 */ /* 0x000fea0003800000 */
.L_x_512:
[----:B------:R-:W-:Y:S01]  /*1ae0*/  FFMA.FTZ R41, R16, c[0x0][0xd8c], R41 ;  /* 0x0003630010297a23 */ /* 0x000fe20000010029 */
[----:B------:R-:W-:-:S03]  /*1af0*/  PRMT R39, RZ, 0x5410, R39 ;  /* 0x00005410ff277816 */ /* 0x000fc60000000027 */
[C---:B-1----:R-:W-:Y:S02]  /*1b00*/  FFMA.FTZ R43, R41.reuse, -c[0x0][0xd68], R41 ;  /* 0x80035a00292b7a23 */ /* 0x042fe40000010029 */
[----:B------:R-:W-:Y:S02]  /*1b10*/  FMUL.FTZ R41, R41, R41 ;  /* 0x0000002929297220 */ /* 0x000fe40000410000 */
[----:B------:R-:W-:Y:S02]  /*1b20*/  FFMA.FTZ R12, R12, c[0x0][0xd68], R43 ;  /* 0x00035a000c0c7a23 */ /* 0x000fe4000001002b */
[----:B------:R-:W-:Y:S02]  /*1b30*/  FMUL.FTZ R43, R17, c[0x0][0xd8c] ;  /* 0x00036300112b7a20 */ /* 0x000fe40000410000 */
[----:B------:R-:W-:Y:S02]  /*1b40*/  FFMA.FTZ R41, R41, -c[0x0][0xd6c], R41 ;  /* 0x80035b0029297a23 */ /* 0x000fe40000010029 */
[----:B------:R-:W-:-:S02]  /*1b50*/  FFMA.FTZ R43, R0, R39, R43 ;  /* 0x00000027002b7223 */ /* 0x000fc4000001002b */
[----:B------:R-:W1:Y:S01]  /*1b60*/  MUFU.RCP R39, R2 ;  /* 0x0000000200277308 */ /* 0x000e620000001000 */
[----:B------:R-:W-:Y:S02]  /*1b70*/  FFMA.FTZ R20, R20, c[0x0][0xd6c], R41 ;  /* 0x00035b0014147a23 */ /* 0x000fe40000010029 */
[C---:B------:R-:W-:Y:S02]  /*1b80*/  FFMA.FTZ R42, R43.reuse, -c[0x0][0xd68], R43 ;  /* 0x80035a002b2a7a23 */ /* 0x040fe4000001002b */
[----:B------:R-:W-:Y:S02]  /*1b90*/  FMUL.FTZ R41, R43, R43 ;  /* 0x0000002b2b297220 */ /* 0x000fe40000410000 */
[----:B------:R-:W-:Y:S01]  /*1ba0*/  FFMA.FTZ R13, R13, c[0x0][0xd68], R42 ;  /* 0x00035a000d0d7a23 */ /* 0x000fe2000001002a */
[----:B------:R-:W-:Y:S01]  /*1bb0*/  PRMT R42, RZ, 0x5410, R40 ;  /* 0x00005410ff2a7816 */ /* 0x000fe20000000028 */
[----:B------:R-:W-:Y:S01]  /*1bc0*/  FFMA.FTZ R44, R41, -c[0x0][0xd6c], R41 ;  /* 0x80035b00292c7a23 */ /* 0x000fe20000010029 */
[----:B------:R-:W-:Y:S01]  /*1bd0*/  PRMT R40, RZ, 0x5410, R38 ;  /* 0x00005410ff287816 */ /* 0x000fe20000000026 */
[----:B------:R-:W-:-:S02]  /*1be0*/  FMUL.FTZ R41, R18, c[0x0][0xd8c] ;  /* 0x0003630012297a20 */ /* 0x000fc40000410000 */
[----:B------:R-:W-:Y:S02]  /*1bf0*/  FMUL.FTZ R43, R19, c[0x0][0xd8c] ;  /* 0x00036300132b7a20 */ /* 0x000fe40000410000 */
[----:B------:R-:W-:Y:S02]  /*1c00*/  FFMA.FTZ R42, R0, R42, R41 ;  /* 0x0000002a002a7223 */ /* 0x000fe40000010029 */
[----:B-1----:R-:W-:Y:S02]  /*1c10*/  FMUL.FTZ R41, R20, R39 ;  /* 0x0000002714297220 */ /* 0x002fe40000410000 */
[----:B------:R-:W-:Y:S02]  /*1c20*/  FFMA.FTZ R21, R21, c[0x0][0xd6c], R44 ;  /* 0x00035b0015157a23 */ /* 0x000fe4000001002c */
[----:B------:R-:W-:Y:S02]  /*1c30*/  FFMA.FTZ R40, R0, R40, R43 ;  /* 0x0000002800287223 */ /* 0x000fe4000001002b */
[----:B------:R-:W1:Y:S01]  /*1c40*/  MUFU.SQRT R41, R41 ;  /* 0x0000002900297308 */ /* 0x000e620000002000 */
[----:B------:R-:W-:-:S02]  /*1c50*/  FFMA.FTZ R43, R42, -c[0x0][0xd68], R42 ;  /* 0x80035a002a2b7a23 */ /* 0x000fc4000001002a */
[----:B------:R-:W-:Y:S02]  /*1c60*/  FMUL.FTZ R38, R42, R42 ;  /* 0x0000002a2a267220 */ /* 0x000fe40000410000 */
[----:B------:R-:W-:Y:S02]  /*1c70*/  FMUL.FTZ R42, R21, R39 ;  /* 0x00000027152a7220 */ /* 0x000fe40000410000 */
[----:B------:R-:W-:Y:S02]  /*1c80*/  FFMA.FTZ R45, R38, -c[0x0][0xd6c], R38 ;  /* 0x80035b00262d7a23 */ /* 0x000fe40000010026 */
[----:B------:R-:W-:Y:S02]  /*1c90*/  FFMA.FTZ R38, R40, -c[0x0][0xd68], R40 ;  /* 0x80035a0028267a23 */ /* 0x000fe40000010028 */
[----:B------:R-:W2:Y:S01]  /*1ca0*/  MUFU.SQRT R42, R42 ;  /* 0x0000002a002a7308 */ /* 0x000ea20000002000 */
[----:B------:R-:W-:Y:S02]  /*1cb0*/  FFMA.FTZ R14, R14, c[0x0][0xd68], R43 ;  /* 0x00035a000e0e7a23 */ /* 0x000fe4000001002b */
[----:B------:R-:W-:-:S02]  /*1cc0*/  FFMA.FTZ R15, R15, c[0x0][0xd68], R38 ;  /* 0x00035a000f0f7a23 */ /* 0x000fc40000010026 */
[----:B-1----:R-:W-:Y:S02]  /*1cd0*/  FADD.FTZ R43, R41, c[0x0][0xd7c] ;  /* 0x00035f00292b7621 */ /* 0x002fe40000010000 */
[----:B------:R-:W-:Y:S01]  /*1ce0*/  FFMA.FTZ R22, R22, c[0x0][0xd6c], R45 ;  /* 0x00035b0016167a23 */ /* 0x000fe2000001002d */
[----:B------:R-:W1:Y:S01]  /*1cf0*/  MUFU.RCP R38, R3 ;  /* 0x0000000300267308 */ /* 0x000e620000001000 */
[----:B------:R-:W-:-:S07]  /*1d00*/  FMUL.FTZ R45, R40, R40 ;  /* 0x00000028282d7220 */ /* 0x000fce0000410000 */
[----:B------:R3:W4:Y:S01]  /*1d10*/  MUFU.RCP R41, R43 ;  /* 0x0000002b00297308 */ /* 0x0007220000001000 */
[----:B--2---:R-:W-:Y:S02]  /*1d20*/  FADD.FTZ R44, R42, c[0x0][0xd7c] ;  /* 0x00035f002a2c7621 */ /* 0x004fe40000010000 */
[----:B------:R-:W-:-:S04]  /*1d30*/  FFMA.FTZ R42, R45, -c[0x0][0xd6c], R45 ;  /* 0x80035b002d2a7a23 */ /* 0x000fc8000001002d */
[----:B------:R-:W-:Y:S01]  /*1d40*/  FFMA.FTZ R23, R23, c[0x0][0xd6c], R42 ;  /* 0x00035b0017177a23 */ /* 0x000fe2000001002a */
[----:B------:R-:W2:Y:S01]  /*1d50*/  MUFU.RCP R40, R44 ;  /* 0x0000002c00287308 */ /* 0x000ea20000001000 */
[-C--:B-1----:R-:W-:Y:S02]  /*1d60*/  FMUL.FTZ R42, R12, R38.reuse ;  /* 0x000000260c2a7220 */ /* 0x082fe40000410000 */
[----:B---3--:R-:W-:Y:S02]  /*1d70*/  FMUL.FTZ R43, R13, R38 ;  /* 0x000000260d2b7220 */ /* 0x008fe40000410000 */
[----:B----4-:R-:W-:Y:S02]  /*1d80*/  FMUL.FTZ R41, R42, R41 ;  /* 0x000000292a297220 */ /* 0x010fe40000410000 */
[-C--:B------:R-:W-:Y:S02]  /*1d90*/  FMUL.FTZ R42, R22, R39.reuse ;  /* 0x00000027162a7220 */ /* 0x080fe40000410000 */
[----:B------:R-:W-:-:S04]  /*1da0*/  FMUL.FTZ R39, R23, R39 ;  /* 0x0000002717277220 */ /* 0x000fc80000410000 */
[----:B------:R-:W1:Y:S01]  /*1db0*/  MUFU.SQRT R42, R42 ;  /* 0x0000002a002a7308 */ /* 0x000e620000002000 */
[----:B--2---:R-:W-:Y:S02]  /*1dc0*/  FMUL.FTZ R40, R43, R40 ;  /* 0x000000282b287220 */ /* 0x004fe40000410000 */
[-C--:B------:R-:W-:Y:S02]  /*1dd0*/  FMUL.FTZ R43, R14, R38.reuse ;  /* 0x000000260e2b7220 */ /* 0x080fe40000410000 */
[----:B------:R-:W-:-:S03]  /*1de0*/  FMUL.FTZ R38, R15, R38 ;  /* 0x000000260f267220 */ /* 0x000fc60000410000 */
[----:B------:R-:W2:Y:S01]  /*1df0*/  MUFU.SQRT R39, R39 ;  /* 0x0000002700277308 */ /* 0x000ea20000002000 */
[----:B-1----:R-:W-:-:S07]  /*1e00*/  FADD.FTZ R45, R42, c[0x0][0xd7c] ;  /* 0x00035f002a2d7621 */ /* 0x002fce0000010000 */
[----:B------:R-:W1:Y:S01]  /*1e10*/  MUFU.RCP R45, R45 ;  /* 0x0000002d002d7308 */ /* 0x000e620000001000 */
[----:B--2---:R-:W-:-:S07]  /*1e20*/  FADD.FTZ R44, R39, c[0x0][0xd7c] ;  /* 0x00035f00272c7621 */ /* 0x004fce0000010000 */
[----:B------:R-:W2:Y:S01]  /*1e30*/  MUFU.RCP R44, R44 ;  /* 0x0000002c002c7308 */ /* 0x000ea20000001000 */
[----:B-1----:R-:W-:Y:S02]  /*1e40*/  FMUL.FTZ R43, R43, R45 ;  /* 0x0000002d2b2b7220 */ /* 0x002fe40000410000 */
[----:B--2---:R-:W-:-:S05]  /*1e50*/  FMUL.FTZ R38, R38, R44 ;  /* 0x0000002c26267220 */ /* 0x004fca0000410000 */
.L_x_513:
[C---:B-----5:R-:W-:Y:S02]  /*1e60*/  FFMA.FTZ R16, -R32.reuse, R41, R16 ;  /* 0x0000002920107223 */ /* 0x060fe40000010110 */
[C---:B------:R-:W-:Y:S02]  /*1e70*/  FFMA.FTZ R17, -R32.reuse, R40, R17 ;  /* 0x0000002820117223 */ /* 0x040fe40000010111 */
[C---:B------:R-:W-:Y:S01]  /*1e80*/  FFMA.FTZ R18, -R32.reuse, R43, R18 ;  /* 0x0000002b20127223 */ /* 0x040fe20000010112 */
[----:B------:R1:W2:Y:S01]  /*1e90*/  F2F.BF16.F32 R41, R16 ;  /* 0x0000001000297304 */ /* 0x0002a20000202000 */
[----:B------:R-:W-:Y:S01]  /*1ea0*/  FFMA.FTZ R19, -R32, R38, R19 ;  /* 0x0000002620137223 */ /* 0x000fe20000010113 */
[----:B------:R-:W-:-:S05]  /*1eb0*/  IADD3 R32, P1, R6, R31, RZ ;  /* 0x0000001f06207210 */ /* 0x000fca0007f3e0ff */
[----:B------:R-:W-:Y:S01]  /*1ec0*/  IMAD.X R33, R7, 0x1, R33, P1 ;  /* 0x0000000107217824 */ /* 0x000fe200008e0621 */
[----:B------:R1:W3:Y:S08]  /*1ed0*/  F2F.BF16.F32 R39, R17 ;  /* 0x0000001100277304 */ /* 0x0002f00000202000 */
[----:B------:R1:W4:Y:S08]  /*1ee0*/  F2F.BF16.F32 R43, R18 ;  /* 0x00000012002b7304 */ /* 0x0003300000202000 */
[----:B------:R1:W0:Y:S01]  /*1ef0*/  F2F.BF16.F32 R45, R19 ;  /* 0x00000013002d7304 */ /* 0x0002220000202000 */
[----:B------:R-:W-:Y:S05]  /*1f00*/  @!P0 BRA `(.L_x_514) ;  /* 0x000000a000008947 */ /* 0x000fea0003800000 */
[----:B--23--:R-:W-:Y:S01]  /*1f10*/  IMAD.WIDE.U32 R38, R39, 0x10000, RZ ;  /* 0x0001000027267825 */ /* 0x00cfe200078e00ff */
[----:B0-----:R-:W-:Y:S01]  /*1f20*/  SHF.L.U32 R31, R45, 0x10, RZ ;  /* 0x000000102d1f7819 */ /* 0x001fe200000006ff */
[----:B------:R-:W-:-:S02]  /*1f30*/  ULDC.64 UR4, c[0x0][0x118] ;  /* 0x0000460000047ab9 */ /* 0x000fc40000000a00 */
[----:B------:R0:W-:Y:S01]  /*1f40*/  STG.E.128 [R24.64], R16 ;  /* 0x0000001018007986 */ /* 0x0001e2000c101d04 */
[----:B----4-:R-:W-:Y:S02]  /*1f50*/  LOP3.LUT R39, R39, R31, R43, 0xfe, !PT ;  /* 0x0000001f27277212 */ /* 0x010fe400078efe2b */
[----:B------:R-:W-:Y:S01]  /*1f60*/  LOP3.LUT R38, R38, R41, RZ, 0xfc, !PT ;  /* 0x0000002926267212 */ /* 0x000fe200078efcff */
[----:B------:R0:W-:Y:S04]  /*1f70*/  STG.E.128 [R26.64], R12 ;  /* 0x0000000c1a007986 */ /* 0x0001e8000c101d04 */
[----:B------:R0:W-:Y:S04]  /*1f80*/  STG.E.128 [R28.64], R20 ;  /* 0x000000141c007986 */ /* 0x0001e8000c101d04 */
[----:B------:R0:W-:Y:S01]  /*1f90*/  STG.E.64 [R32.64], R38 ;  /* 0x0000002620007986 */ /* 0x0001e2000c101b04 */
[----:B------:R-:W-:Y:S05]  /*1fa0*/  BRA `(.L_x_515) ;  /* 0x0000018000007947 */ /* 0x000fea0003800000 */
.L_x_514:
[C---:B--23--:R-:W-:Y:S01]  /*1fb0*/  IADD3 R38, R30.reuse, 0x1, RZ ;  /* 0x000000011e267810 */ /* 0x04cfe20007ffe0ff */
[----:B------:R-:W-:Y:S01]  /*1fc0*/  ULDC.64 UR4, c[0x0][0x118] ;  /* 0x0000460000047ab9 */ /* 0x000fe20000000a00 */
[----:B------:R-:W-:-:S02]  /*1fd0*/  ISETP.GE.AND P1, PT, R30, R5, PT ;  /* 0x000000051e00720c */ /* 0x000fc40003f26270 */
[----:B------:R-:W-:Y:S02]  /*1fe0*/  ISETP.GE.AND P2, PT, R38, R5, PT ;  /* 0x000000052600720c */ /* 0x000fe40003f46270 */
[----:B------:R-:W-:-:S04]  /*1ff0*/  IADD3 R38, R30, 0x2, RZ ;  /* 0x000000021e267810 */ /* 0x000fc80007ffe0ff */
[----:B------:R-:W-:Y:S02]  /*2000*/  ISETP.GE.AND P3, PT, R38, R5, PT ;  /* 0x000000052600720c */ /* 0x000fe40003f66270 */
[----:B------:R-:W-:-:S03]  /*2010*/  IADD3 R38, R30, 0x3, RZ ;  /* 0x000000031e267810 */ /* 0x000fc60007ffe0ff */
[----:B------:R2:W-:Y:S01]  /*2020*/  @!P1 STG.E [R24.64], R16 ;  /* 0x0000001018009986 */ /* 0x0005e2000c101904 */
[----:B------:R-:W-:-:S03]  /*2030*/  ISETP.GE.AND P4, PT, R38, R5, PT ;  /* 0x000000052600720c */ /* 0x000fc60003f86270 */
[----:B------:R2:W-:Y:S04]  /*2040*/  @!P1 STG.E [R26.64], R12 ;  /* 0x0000000c1a009986 */ /* 0x0005e8000c101904 */
[----:B------:R2:W-:Y:S04]  /*2050*/  @!P1 STG.E [R28.64], R20 ;  /* 0x000000141c009986 */ /* 0x0005e8000c101904 */
[----:B------:R2:W-:Y:S04]  /*2060*/  @!P1 STG.E.U16 [R32.64], R41 ;  /* 0x0000002920009986 */ /* 0x0005e8000c101504 */
[----:B------:R2:W-:Y:S04]  /*2070*/  @!P2 STG.E [R24.64+0x4], R17 ;  /* 0x000004111800a986 */ /* 0x0005e8000c101904 */
[----:B------:R2:W-:Y:S04]  /*2080*/  @!P2 STG.E [R26.64+0x4], R13 ;  /* 0x0000040d1a00a986 */ /* 0x0005e8000c101904 */
[----:B------:R2:W-:Y:S04]  /*2090*/  @!P2 STG.E [R28.64+0x4], R21 ;  /* 0x000004151c00a986 */ /* 0x0005e8000c101904 */
[----:B------:R2:W-:Y:S04]  /*20a0*/  @!P2 STG.E.U16 [R32.64+0x2], R39 ;  /* 0x000002272000a986 */ /* 0x0005e8000c101504 */
[----:B------:R2:W-:Y:S04]  /*20b0*/  @!P3 STG.E [R24.64+0x8], R18 ;  /* 0x000008121800b986 */ /* 0x0005e8000c101904 */
[----:B------:R2:W-:Y:S04]  /*20c0*/  @!P3 STG.E [R26.64+0x8], R14 ;  /* 0x0000080e1a00b986 */ /* 0x0005e8000c101904 */
[----:B------:R2:W-:Y:S04]  /*20d0*/  @!P3 STG.E [R28.64+0x8], R22 ;  /* 0x000008161c00b986 */ /* 0x0005e8000c101904 */
[----:B----4-:R2:W-:Y:S04]  /*20e0*/  @!P3 STG.E.U16 [R32.64+0x4], R43 ;  /* 0x0000042b2000b986 */ /* 0x0105e8000c101504 */
[----:B------:R2:W-:Y:S04]  /*20f0*/  @!P4 STG.E [R24.64+0xc], R19 ;  /* 0x00000c131800c986 */ /* 0x0005e8000c101904 */
[----:B------:R2:W-:Y:S04]  /*2100*/  @!P4 STG.E [R26.64+0xc], R15 ;  /* 0x00000c0f1a00c986 */ /* 0x0005e8000c101904 */
[----:B------:R2:W-:Y:S04]  /*2110*/  @!P4 STG.E [R28.64+0xc], R23 ;  /* 0x00000c171c00c986 */ /* 0x0005e8000c101904 */
[----:B0-----:R2:W-:Y:S02]  /*2120*/  @!P4 STG.E.U16 [R32.64+0x6], R45 ;  /* 0x0000062d2000c986 */ /* 0x0015e4000c101504 */
.L_x_515:
[----:B0-2---:R-:W-:-:S04]  /*2130*/  IMAD.MOV.U32 R13, RZ, RZ, c[0x0][0x0] ;  /* 0x00000000ff0d7624 */ /* 0x005fc800078e00ff */
[----:B------:R-:W-:-:S05]  /*2140*/  IMAD R30, R13, 0x4, R30 ;  /* 0x000000040d1e7824 */ /* 0x000fca00078e021e */
[----:B------:R-:W-:-:S13]  /*2150*/  ISETP.GE.AND P1, PT, R30, R5, PT ;  /* 0x000000051e00720c */ /* 0x000fda0003f26270 */
[----:B------:R-:W-:Y:S05]  /*2160*/  @!P1 BRA `(.L_x_516) ;  /* 0xfffff15000009947 */ /* 0x000fea000383ffff */
[----:B------:R-:W-:Y:S05]  /*2170*/  EXIT ;  /* 0x000000000000794d */ /* 0x000fea0003800000 */
        .type           $_Z25multi_tensor_apply_kernelI18TensorListMetadataILi5EE25DistAdamCapturableFunctorIfN3c108BFloat16ES4_EJPfffPiifS6_10adamMode_tfEEvlPViT_T0_DpT1_$__internal_accurate_pow,@function
        .size           $_Z25multi_tensor_apply_kernelI18TensorListMetadataILi5EE25DistAdamCapturableFunctorIfN3c108BFloat16ES4_EJPfffPiifS6_10adamMode_tfEEvlPViT_T0_DpT1_$__internal_accurate_pow,(.L_x_957 - $_Z25multi_tensor_apply_kernelI18TensorListMetadataILi5EE25DistAdamCapturableFunctorIfN3c108BFloat16ES4_EJPfffPiifS6_10adamMode_tfEEvlPViT_T0_DpT1_$__internal_accurate_pow)
$_Z25multi_tensor_apply_kernelI18TensorListMetadataILi5EE25DistAdamCapturableFunctorIfN3c108BFloat16ES4_EJPfffPiifS6_10adamMode_tfEEvlPViT_T0_DpT1_$__internal_accurate_pow:
[----:B------:R-:W-:Y:S01]  /*2180*/  SHF.R.U32.HI R9, RZ, 0x14, R11 ;  /* 0x00000014ff097819 */ /* 0x000fe2000001160b */
[----:B------:R-:W-:Y:S01]  /*2190*/  IMAD.MOV.U32 R10, RZ, RZ, R12 ;  /* 0x000000ffff0a7224 */ /* 0x000fe200078e000c */
[----:B------:R-:W-:Y:S01]  /*21a0*/  MOV R14, RZ ;  /* 0x000000ff000e7202 */ /* 0x000fe20000000f00 */
[----:B------:R-:W-:Y:S01]  /*21b0*/  IMAD.MOV.U32 R20, RZ, RZ, 0x7d2cafe2 ;  /* 0x7d2cafe2ff147424 */ /* 0x000fe200078e00ff */
[----:B------:R-:W-:Y:S01]  /*21c0*/  ISETP.NE.AND P1, PT, R9, RZ, PT ;  /* 0x000000ff0900720c */ /* 0x000fe20003f25270 */
[----:B------:R-:W-:-:S12]  /*21d0*/  IMAD.MOV.U32 R21, RZ, RZ, 0x3eb0f5ff ;  /* 0x3eb0f5ffff157424 */ /* 0x000fd800078e00ff */
[----:B------:R0:W1:Y:S02]  /*21e0*/  @!P1 DMUL R26, R10, 1.80143985094819840000e+16 ;  /* 0x435000000a1a9828 */ /* 0x0000640000000000 */
[----:B0-----:R-:W-:-:S08]  /*21f0*/  MOV R10, R11 ;  /* 0x0000000b000a7202 */ /* 0x001fd00000000f00 */
        /* <DEDUP_REMOVED lines=59> */
[----:B0-----:R-:W-:Y:S02]  /*25b0*/  LOP3.LUT R12, R18, 0x80000000, RZ, 0x3c, !PT ;  /* 0x80000000120c7812 */ /* 0x001fe400078e3cff */
[----:B------:R-:W-:Y:S02]  /*25c0*/  MOV R13, 0x43300000 ;  /* 0x43300000000d7802 */ /* 0x000fe40000000f00 */
        /* <DEDUP_REMOVED lines=22> */
[----:B0-----:R-:W-:Y:S01]  /*2730*/  MOV R12, 0x652b82fe ;  /* 0x652b82fe000c7802 */ /* 0x001fe20000000f00 */
[----:B------:R-:W-:-:S03]  /*2740*/  IMAD.MOV.U32 R13, RZ, RZ, 0x3ff71547 ;  /* 0x3ff71547ff0d7424 */ /* 0x000fc600078e00ff */
        /* <DEDUP_REMOVED lines=17> */
[----:B0-----:R-:W-:Y:S01]  /*2860*/  LEA R17, R12, R19, 0x14 ;  /* 0x000000130c117211 */ /* 0x001fe200078ea0ff */
        /* <DEDUP_REMOVED lines=8> */
[----:B------:R-:W-:Y:S02]  /*28f0*/  LEA.HI R7, R12, R12, RZ, 0x1 ;  /* 0x0000000c0c077211 */ /* 0x000fe400078f08ff */
[----:B------:R-:W-:Y:S02]  /*2900*/  MOV R16, R18 ;  /* 0x0000001200107202 */ /* 0x000fe40000000f00 */
[----:B------:R-:W-:-:S05]  /*2910*/  SHF.R.S32.HI R7, RZ, 0x1, R7 ;  /* 0x00000001ff077819 */ /* 0x000fca0000011407 */
[----:B------:R-:W-:Y:S02]  /*2920*/  IMAD.IADD R12, R12, 0x1, -R7 ;  /* 0x000000010c0c7824 */ /* 0x000fe400078e0a07 */
[----:B------:R-:W-:-:S03]  /*2930*/  IMAD R17, R7, 0x100000, R19 ;  /* 0x0010000007117824 */ /* 0x000fc600078e0213 */
[----:B------:R-:W-:Y:S01]  /*2940*/  LEA R13, R12, 0x3ff00000, 0x14 ;  /* 0x3ff000000c0d7811 */ /* 0x000fe200078ea0ff */
[----:B------:R-:W-:-:S06]  /*2950*/  IMAD.MOV.U32 R12, RZ, RZ, RZ ;  /* 0x000000ffff0c7224 */ /* 0x000fcc00078e00ff */
[----:B------:R0:W1:-:S06]  /*2960*/  DMUL R16, R16, R12 ;  /* 0x0000000c10107228 */ /* 0x00004c0000000000 */
.L_x_517:
[----:B-1----:R-:W-:Y:S01]  /*2970*/  DSETP.NEU.AND P1, PT, |R16|, +INF , PT ;  /* 0x7ff000001000742a */ /* 0x002fe20003f2d200 */
[----:B------:R-:W-:-:S03]  /*2980*/  IMAD.MOV.U32 R7, RZ, RZ, 0x0 ;  /* 0x00000000ff077424 */ /* 0x000fc600078e00ff */
[----:B------:R-:W1:-:S06]  /*2990*/  DADD R8, R8, -R14 ;  /* 0x0000000008087229 */ /* 0x000e4c000000080e */
[----:B-1----:R-:W1:-:S06]  /*29a0*/  DADD R8, R10, R8 ;  /* 0x000000000a087229 */ /* 0x002e4c0000000008 */
[----:B-1----:R1:W2:Y:S01]  /*29b0*/  @P1 DFMA R16, R8, R16, R16 ;  /* 0x000000100810122b */ /* 0x0022a20000000010 */
[----:B------:R-:W-:Y:S10]  /*29c0*/  RET.REL.NODEC R6 `(_Z25multi_tensor_apply_kernelI18TensorListMetadataILi5EE25DistAdamCapturableFunctorIfN3c108BFloat16ES4_EJPfffPiifS6_10adamMode_tfEEvlPViT_T0_DpT1_) ;  /* 0xffffd63006007950 */ /* 0x000ff40003c3ffff */
.L_x_518:
        /* <DEDUP_REMOVED lines=11> */
.L_x_957:


//--------------------- .text._Z25multi_tensor_apply_kernelI18TensorListMetadataILi5EE25DistAdamCapturableFunctorIfN3c108BFloat16ENS3_4HalfEEJPfffPiifS7_10adamMode_tfEEvlPViT_T0_DpT1_ --------------------------
	.section	.text._Z25multi_tensor_apply_kernelI18TensorListMetadataILi5EE25DistAdamCapturableFunctorIfN3c108BFloat16ENS3_4HalfEEJPfffPiifS7_10adamMode_tfEEvlPViT_T0_DpT1_,"ax",@progbits
	.sectioninfo	@"SHI_REGISTERS=48"
	.align	128
        .global         _Z25multi_tensor_apply_kernelI18TensorListMetadataILi5EE25DistAdamCapturableFunctorIfN3c108BFloat16ENS3_4HalfEEJPfffPiifS7_10adamMode_tfEEvlPViT_T0_DpT1_
        .type           _Z25multi_tensor_apply_kernelI18TensorListMetadataILi5EE25DistAdamCapturableFunctorIfN3c108BFloat16ENS3_4HalfEEJPfffPiifS7_10adamMode_tfEEvlPViT_T0_DpT1_,@function
        .size           _Z25multi_tensor_apply_kernelI18TensorListMetadataILi5EE25DistAdamCapturableFunctorIfN3c108BFloat16ENS3_4HalfEEJPfffPiifS7_10adamMode_tfEEvlPViT_T0_DpT1_,(.L_x_958 - _Z25multi_tensor_apply_kernelI18TensorListMetadataILi5EE25DistAdamCapturableFunctorIfN3c108BFloat16ENS3_4HalfEEJPfffPiifS7_10adamMode_tfEEvlPViT_T0_DpT1_)
        .other          _Z25multi_tensor_apply_kernelI18TensorListMetadataILi5EE25DistAdamCapturableFunctorIfN3c108BFloat16ENS3_4HalfEEJPfffPiifS7_10adamMode_tfEEvlPViT_T0_DpT1_,@"STO_CUDA_ENTRY STV_DEFAULT"
_Z25multi_tensor_apply_kernelI18TensorListMetadataILi5EE25DistAdamCapturableFunctorIfN3c108BFloat16ENS3_4HalfEEJPfffPiifS7_10adamMode_tfEEvlPViT_T0_DpT1_:
.text._Z25multi_tensor_apply_kernelI18TensorListMetadataILi5EE25DistAdamCapturableFunctorIfN3c108BFloat16ENS3_4HalfEEJPfffPiifS7_10adamMode_tfEEvlPViT_T0_DpT1_:
        /* <DEDUP_REMOVED lines=23> */
.L_x_519:
        /* <DEDUP_REMOVED lines=22> */
.L_x_520:
        /* <DEDUP_REMOVED lines=22> */
.L_x_521:
        /* <DEDUP_REMOVED lines=22> */
.L_x_522:
        /* <DEDUP_REMOVED lines=32> */
[----:B------:R-:W-:Y:S05]  /*0790*/  CALL.REL.NOINC `($_Z25multi_tensor_apply_kernelI18TensorListMetadataILi5EE25DistAdamCapturableFunctorIfN3c108BFloat16ENS3_4HalfEEJPfffPiifS7_10adamMode_tfEEvlPViT_T0_DpT1_$__internal_accurate_pow) ;  /* 0x000019e000007944 */ /* 0x000fea0003c00000 */
        /* <DEDUP_REMOVED lines=22> */
.L_x_524:
[----:B------:R-:W-:Y:S01]  /*0900*/  ISETP.GE.AND P2, PT, R5, RZ, PT ;  /* 0x000000ff0500720c */ /* 0x000fe20003f46270 */
[----:B------:R-:W2:Y:S01]  /*0910*/  DSETP.NEU.AND P1, PT, |R4|, 0.5, !P0 ;  /* 0x3fe000000400742a */ /* 0x000ea2000472d200 */
[----:B------:R-:W-:-:S05]  /*0920*/  IMAD.MOV.U32 R2, RZ, RZ, RZ ;  /* 0x000000ffff027224 */ /* 0x000fca00078e00ff */
[----:B-12---:R-:W-:-:S06]  /*0930*/  SEL R3, R9, RZ, P1 ;  /* 0x000000ff09037207 */ /* 0x006fcc0000800000 */
[----:B------:R-:W-:Y:S02]  /*0940*/  @!P2 LOP3.LUT R3, R3, 0x7ff00000, RZ, 0xfc, !PT ;  /* 0x7ff000000303a812 */ /* 0x000fe400078efcff */
.L_x_525:
        /* <DEDUP_REMOVED lines=17> */
.L_x_528:
        /* <DEDUP_REMOVED lines=10> */
.L_x_527:
[----:B------:R1:W2:-:S04]  /*0b00*/  DADD R2, R4, R8 ;  /* 0x0000000004027229 */ /* 0x0002880000000008 */
.L_x_526:
        /* <DEDUP_REMOVED lines=8> */
[----:B--2---:R-:W-:Y:S05]  /*0b90*/  CALL.REL.NOINC `($_Z25multi_tensor_apply_kernelI18TensorListMetadataILi5EE25DistAdamCapturableFunctorIfN3c108BFloat16ENS3_4HalfEEJPfffPiifS7_10adamMode_tfEEvlPViT_T0_DpT1_$__internal_accurate_pow) ;  /* 0x000015e000007944 */ /* 0x004fea0003c00000 */
        /* <DEDUP_REMOVED lines=19> */
.L_x_529:
[----:B------:R-:W-:Y:S01]  /*0cd0*/  ISETP.GE.AND P1, PT, R5, RZ, PT ;  /* 0x000000ff0500720c */ /* 0x000fe20003f26270 */
[----:B------:R-:W3:Y:S01]  /*0ce0*/  DSETP.NEU.AND P0, PT, |R4|, 0.5, !P0 ;  /* 0x3fe000000400742a */ /* 0x000ee2000470d200 */
[----:B------:R-:W-:-:S05]  /*0cf0*/  IMAD.MOV.U32 R6, RZ, RZ, RZ ;  /* 0x000000ffff067224 */ /* 0x000fca00078e00ff */
[----:B--23--:R-:W-:Y:S02]  /*0d00*/  SEL R7, R11, RZ, P0 ;  /* 0x000000ff0b077207 */ /* 0x00cfe40000000000 */
[----:B------:R-:W-:-:S04]  /*0d10*/  SEL R24, RZ, 0x1, !P0 ;  /* 0x00000001ff187807 */ /* 0x000fc80004000000 */
[----:B------:R-:W-:Y:S02]  /*0d20*/  @!P1 LOP3.LUT R7, R7, 0x7ff00000, RZ, 0xfc, !PT ;  /* 0x7ff0000007079812 */ /* 0x000fe400078efcff */
.L_x_530:
        /* <DEDUP_REMOVED lines=17> */
.L_x_533:
        /* <DEDUP_REMOVED lines=11> */
.L_x_532:
[----:B------:R1:W2:-:S06]  /*0ef0*/  DADD R6, R4, R10 ;  /* 0x0000000004067229 */ /* 0x00028c000000000a */
.L_x_531:
        /* <DEDUP_REMOVED lines=14> */
.L_x_523:
        /* <DEDUP_REMOVED lines=40> */
.L_x_534:
[----:B--23--:R-:W2:Y:S02]  /*1260*/  S2R R30, SR_TID.X ;  /* 0x00000000001e7919 */ /* 0x00cea40000002100 */
[----:B--2---:R-:W-:-:S05]  /*1270*/  IMAD.SHL.U32 R30, R30, 0x4, RZ ;  /* 0x000000041e1e7824 */ /* 0x004fca00078e00ff */
[----:B------:R-:W-:-:S13]  /*1280*/  ISETP.GE.AND P0, PT, R30, R5, PT ;  /* 0x000000051e00720c */ /* 0x000fda0003f06270 */
[----:B------:R-:W-:Y:S05]  /*1290*/  @P0 EXIT ;  /* 0x000000000000094d */ /* 0x000fea0003800000 */
[----:B------:R-:W-:-:S04]  /*12a0*/  PRMT R12, R12, 0x9910, RZ ;  /* 0x000099100c0c7816 */ /* 0x000fc800000000ff */
[----:B------:R-:W-:Y:S02]  /*12b0*/  ISETP.NE.AND P0, PT, R12, RZ, PT ;  /* 0x000000ff0c00720c */ /* 0x000fe40003f05270 */
.L_x_540:
        /* <DEDUP_REMOVED lines=65> */
.L_x_535:
        /* <DEDUP_REMOVED lines=65> */
.L_x_536:
        /* <DEDUP_REMOVED lines=56> */
.L_x_537:
[C---:B-----5:R-:W-:Y:S02]  /*1e60*/  FFMA.FTZ R16, -R32.reuse, R41, R16 ;  /* 0x0000002920107223 */ /* 0x060fe40000010110 */
[C---:B------:R-:W-:Y:S02]  /*1e70*/  FFMA.FTZ R17, -R32.reuse, R40, R17 ;  /* 0x0000002820117223 */ /* 0x040fe40000010111 */
[C---:B------:R-:W-:Y:S01]  /*1e80*/  FFMA.FTZ R18, -R32.reuse, R43, R18 ;  /* 0x0000002b20127223 */ /* 0x040fe20000010112 */
[----:B------:R1:W2:Y:S01]  /*1e90*/  F2F.F16.F32 R41, R16 ;  /* 0x0000001000297304 */ /* 0x0002a20000200800 */
[----:B------:R-:W-:Y:S01]  /*1ea0*/  FFMA.FTZ R19, -R32, R38, R19 ;  /* 0x0000002620137223 */ /* 0x000fe20000010113 */
[----:B------:R-:W-:-:S05]  /*1eb0*/  IADD3 R32, P1, R6, R31, RZ ;  /* 0x0000001f06207210 */ /* 0x000fca0007f3e0ff */
[----:B------:R-:W-:Y:S01]  /*1ec0*/  IMAD.X R33, R7, 0x1, R33, P1 ;  /* 0x0000000107217824 */ /* 0x000fe200008e0621 */
[----:B------:R1:W3:Y:S08]  /*1ed0*/  F2F.F16.F32 R39, R17 ;  /* 0x0000001100277304 */ /* 0x0002f00000200800 */
[----:B------:R1:W4:Y:S08]  /*1ee0*/  F2F.F16.F32 R43, R18 ;  /* 0x00000012002b7304 */ /* 0x0003300000200800 */
[----:B------:R1:W0:Y:S01]  /*1ef0*/  F2F.F16.F32 R45, R19 ;  /* 0x00000013002d7304 */ /* 0x0002220000200800 */
        /* <DEDUP_REMOVED lines=11> */
.L_x_538:
        /* <DEDUP_REMOVED lines=24> */
.L_x_539:
[----:B0-2---:R-:W-:-:S04]  /*2130*/  IMAD.MOV.U32 R13, RZ, RZ, c[0x0][0x0] ;  /* 0x00000000ff0d7624 */ /* 0x005fc800078e00ff */
[----:B------:R-:W-:-:S05]  /*2140*/  IMAD R30, R13, 0x4, R30 ;  /* 0x000000040d1e7824 */ /* 0x000fca00078e021e */
[----:B------:R-:W-:-:S13]  /*2150*/  ISETP.GE.AND P1, PT, R30, R5, PT ;  /* 0x000000051e00720c */ /* 0x000fda0003f26270 */
[----:B------:R-:W-:Y:S05]  /*2160*/  @!P1 BRA `(.L_x_540) ;  /* 0xfffff15000009947 */ /* 0x000fea000383ffff */
[----:B------:R-:W-:Y:S05]  /*2170*/  EXIT ;  /* 0x000000000000794d */ /* 0x000fea0003800000 */
        .type           $_Z25multi_tensor_apply_kernelI18TensorListMetadataILi5EE25DistAdamCapturableFunctorIfN3c108BFloat16ENS3_4HalfEEJPfffPiifS7_10adamMode_tfEEvlPViT_T0_DpT1_$__internal_accurate_pow,@function
        .size           $_Z25multi_tensor_apply_kernelI18TensorListMetadataILi5EE25DistAdamCapturableFunctorIfN3c108BFloat16ENS3_4HalfEEJPfffPiifS7_10adamMode_tfEEvlPViT_T0_DpT1_$__internal_accurate_pow,(.L_x_958 - $_Z25multi_tensor_apply_kernelI18TensorListMetadataILi5EE25DistAdamCapturableFunctorIfN3c108BFloat16ENS3_4HalfEEJPfffPiifS7_10adamMode_tfEEvlPViT_T0_DpT1_$__internal_accurate_pow)
$_Z25multi_tensor_apply_kernelI18TensorListMetadataILi5EE25DistAdamCapturableFunctorIfN3c108BFloat16ENS3_4HalfEEJPfffPiifS7_10adamMode_tfEEvlPViT_T0_DpT1_$__internal_accurate_pow:
        /* <DEDUP_REMOVED lines=127> */
.L_x_541:
[----:B-1----:R-:W-:Y:S01]  /*2970*/  DSETP.NEU.AND P1, PT, |R16|, +INF , PT ;  /* 0x7ff000001000742a */ /* 0x002fe20003f2d200 */
[----:B------:R-:W-:-:S03]  /*2980*/  IMAD.MOV.U32 R7, RZ, RZ, 0x0 ;  /* 0x00000000ff077424 */ /* 0x000fc600078e00ff */
[----:B------:R-:W1:-:S06]  /*2990*/  DADD R8, R8, -R14 ;  /* 0x0000000008087229 */ /* 0x000e4c000000080e */
[----:B-1----:R-:W1:-:S06]  /*29a0*/  DADD R8, R10, R8 ;  /* 0x000000000a087229 */ /* 0x002e4c0000000008 */
[----:B-1----:R1:W2:Y:S01]  /*29b0*/  @P1 DFMA R16, R8, R16, R16 ;  /* 0x000000100810122b */ /* 0x0022a20000000010 */
[----:B------:R-:W-:Y:S10]  /*29c0*/  RET.REL.NODEC R6 `(_Z25multi_tensor_apply_kernelI18TensorListMetadataILi5EE25DistAdamCapturableFunctorIfN3c108BFloat16ENS3_4HalfEEJPfffPiifS7_10adamMode_tfEEvlPViT_T0_DpT1_) ;  /* 0xffffd63006007950 */ /* 0x000ff40003c3ffff */
.L_x_542:
        /* <DEDUP_REMOVED lines=11> */
.L_x_958:


//--------------------- .text._Z25multi_tensor_apply_kernelI18TensorListMetadataILi5EE25DistAdamCapturableFunctorIfN3c108BFloat16EfEJPfffPiifS6_10adamMode_tfEEvlPViT_T0_DpT1_ --------------------------
	.section	.text._Z25multi_tensor_apply_kernelI18TensorListMetadataILi5EE25DistAdamCapturableFunctorIfN3c108BFloat16EfEJPfffPiifS6_10adamMode_tfEEvlPViT_T0_DpT1_,"ax",@progbits
	.sectioninfo	@"SHI_REGISTERS=48"
	.align	128
        .global         _Z25multi_tensor_apply_kernelI18TensorListMetadataILi5EE25DistAdamCapturableFunctorIfN3c108BFloat16EfEJPfffPiifS6_10adamMode_tfEEvlPViT_T0_DpT1_
        .type           _Z25multi_tensor_apply_kernelI18TensorListMetadataILi5EE25DistAdamCapturableFunctorIfN3c108BFloat16EfEJPfffPiifS6_10adamMode_tfEEvlPViT_T0_DpT1_,@function
        .size           _Z25multi_tensor_apply_kernelI18TensorListMetadataILi5EE25DistAdamCapturableFunctorIfN3c108BFloat16EfEJPfffPiifS6_10adamMode_tfEEvlPViT_T0_DpT1_,(.L_x_959 - _Z25multi_tensor_apply_kernelI18TensorListMetadataILi5EE25DistAdamCapturableFunctorIfN3c108BFloat16EfEJPfffPiifS6_10adamMode_tfEEvlPViT_T0_DpT1_)
        .other          _Z25multi_tensor_apply_kernelI18TensorListMetadataILi5EE25DistAdamCapturableFunctorIfN3c108BFloat16EfEJPfffPiifS6_10adamMode_tfEEvlPViT_T0_DpT1_,@"STO_CUDA_ENTRY STV_DEFAULT"
_Z25multi_tensor_apply_kernelI18TensorListMetadataILi5EE25DistAdamCapturableFunctorIfN3c108BFloat16EfEJPfffPiifS6_10adamMode_tfEEvlPViT_T0_DpT1_:
.text._Z25multi_tensor_apply_kernelI18TensorListMetadataILi5EE25DistAdamCapturableFunctorIfN3c108BFloat16EfEJPfffPiifS6_10adamMode_tfEEvlPViT_T0_DpT1_:
        /* <DEDUP_REMOVED lines=23> */
.L_x_543:
        /* <DEDUP_REMOVED lines=22> */
.L_x_544:
        /* <DEDUP_REMOVED lines=22> */
.L_x_545:
        /* <DEDUP_REMOVED lines=22> */
.L_x_546:
        /* <DEDUP_REMOVED lines=32> */
[----:B------:R-:W-:Y:S05]  /*0790*/  CALL.REL.NOINC `($_Z25multi_tensor_apply_kernelI18TensorListMetadataILi5EE25DistAdamCapturableFunctorIfN3c108BFloat16EfEJPfffPiifS6_10adamMode_tfEEvlPViT_T0_DpT1_$__internal_accurate_pow) ;  /* 0x0000193000007944 */ /* 0x000fea0003c00000 */
        /* <DEDUP_REMOVED lines=22> */
.L_x_548:
[----:B------:R-:W-:Y:S01]  /*0900*/  ISETP.GE.AND P2, PT, R5, RZ, PT ;  /* 0x000000ff0500720c */ /* 0x000fe20003f46270 */
[----:B------:R-:W2:Y:S01]  /*0910*/  DSETP.NEU.AND P1, PT, |R4|, 0.5, !P0 ;  /* 0x3fe000000400742a */ /* 0x000ea2000472d200 */
[----:B------:R-:W-:-:S05]  /*0920*/  IMAD.MOV.U32 R2, RZ, RZ, RZ ;  /* 0x000000ffff027224 */ /* 0x000fca00078e00ff */
[----:B-12---:R-:W-:-:S06]  /*0930*/  SEL R3, R9, RZ, P1 ;  /* 0x000000ff09037207 */ /* 0x006fcc0000800000 */
[----:B------:R-:W-:Y:S02]  /*0940*/  @!P2 LOP3.LUT R3, R3, 0x7ff00000, RZ, 0xfc, !PT ;  /* 0x7ff000000303a812 */ /* 0x000fe400078efcff */
.L_x_549:
        /* <DEDUP_REMOVED lines=17> */
.L_x_552:
        /* <DEDUP_REMOVED lines=10> */
.L_x_551:
[----:B------:R1:W2:-:S04]  /*0b00*/  DADD R2, R4, R8 ;  /* 0x0000000004027229 */ /* 0x0002880000000008 */
.L_x_550:
[----:B-1----:R-:W-:Y:S01]  /*0b10*/  FMUL.FTZ R9, R10, c[0x0][0xd6c] ;  /* 0x00035b000a097a20 */ /* 0x002fe20000410000 */
[----:B------:R-:W-:-:S03]  /*0b20*/  MOV R8, R4 ;  /* 0x0000000400087202 */ /* 0x000fc60000000f00 */
[----:B------:R-:W1:Y:S02]  /*0b30*/  F2F.F64.F32 R6, R9 ;  /* 0x0000000900067310 */ /* 0x000e640000201800 */
[----:B-1----:R-:W1:-:S10]  /*0b40*/  DADD R6, -RZ, |R6| ;  /* 0x00000000ff067229 */ /* 0x002e540000000506 */
[----:B01----:R-:W-:Y:S01]  /*0b50*/  IMAD.MOV.U32 R12, RZ, RZ, R6 ;  /* 0x000000ffff0c7224 */ /* 0x003fe200078e0006 */
[----:B------:R-:W-:Y:S01]  /*0b60*/  MOV R6, 0xba0 ;  /* 0x00000ba000067802 */ /* 0x000fe20000000f00 */
[----:B------:R-:W-:Y:S02]  /*0b70*/  IMAD.MOV.U32 R11, RZ, RZ, R7 ;  /* 0x000000ffff0b7224 */ /* 0x000fe400078e0007 */
[----:B------:R-:W-:Y:S02]  /*0b80*/  IMAD.MOV.U32 R7, RZ, RZ, R5 ;  /* 0x000000ffff077224 */ /* 0x000fe400078e0005 */
[----:B--2---:R-:W-:Y:S05]  /*0b90*/  CALL.REL.NOINC `($_Z25multi_tensor_apply_kernelI18TensorListMetadataILi5EE25DistAdamCapturableFunctorIfN3c108BFloat16EfEJPfffPiifS6_10adamMode_tfEEvlPViT_T0_DpT1_$__internal_accurate_pow) ;  /* 0x0000153000007944 */ /* 0x004fea0003c00000 */
        /* <DEDUP_REMOVED lines=19> */
.L_x_553:
[----:B------:R-:W-:Y:S01]  /*0cd0*/  ISETP.GE.AND P1, PT, R5, RZ, PT ;  /* 0x000000ff0500720c */ /* 0x000fe20003f26270 */
[----:B------:R-:W3:Y:S01]  /*0ce0*/  DSETP.NEU.AND P0, PT, |R4|, 0.5, !P0 ;  /* 0x3fe000000400742a */ /* 0x000ee2000470d200 */
[----:B------:R-:W-:-:S05]  /*0cf0*/  IMAD.MOV.U32 R6, RZ, RZ, RZ ;  /* 0x000000ffff067224 */ /* 0x000fca00078e00ff */
[----:B--23--:R-:W-:Y:S02]  /*0d00*/  SEL R7, R11, RZ, P0 ;  /* 0x000000ff0b077207 */ /* 0x00cfe40000000000 */
[----:B------:R-:W-:-:S04]  /*0d10*/  SEL R24, RZ, 0x1, !P0 ;  /* 0x00000001ff187807 */ /* 0x000fc80004000000 */
[----:B------:R-:W-:Y:S02]  /*0d20*/  @!P1 LOP3.LUT R7, R7, 0x7ff00000, RZ, 0xfc, !PT ;  /* 0x7ff0000007079812 */ /* 0x000fe400078efcff */
.L_x_554:
        /* <DEDUP_REMOVED lines=17> */
.L_x_557:
        /* <DEDUP_REMOVED lines=11> */
.L_x_556:
[----:B------:R1:W2:-:S06]  /*0ef0*/  DADD R6, R4, R10 ;  /* 0x0000000004067229 */ /* 0x00028c000000000a */
.L_x_555:
        /* <DEDUP_REMOVED lines=14> */
.L_x_547:
[----:B-1----:R-:W1:Y:S01]  /*0fe0*/  S2R R5, SR_CTAID.X ;  /* 0x0000000000057919 */ /* 0x002e620000002500 */
[----:B------:R-:W-:Y:S01]  /*0ff0*/  IMAD.MOV.U32 R0, RZ, RZ, 0x4 ;  /* 0x00000004ff007424 */ /* 0x000fe200078e00ff */
[----:B------:R-:W-:Y:S01]  /*1000*/  MOV R7, 0x8 ;  /* 0x0000000800077802 */ /* 0x000fe20000000f00 */
[----:B------:R-:W-:Y:S01]  /*1010*/  IMAD.MOV.U32 R2, RZ, RZ, c[0x0][0xd60] ;  /* 0x00035800ff027624 */ /* 0x000fe200078e00ff */
[----:B------:R-:W-:Y:S01]  /*1020*/  ULDC.64 UR4, c[0x0][0x118] ;  /* 0x0000460000047ab9 */ /* 0x000fe20000000a00 */
[----:B------:R-:W-:Y:S01]  /*1030*/  IMAD.MOV.U32 R3, RZ, RZ, c[0x0][0xd64] ;  /* 0x00035900ff037624 */ /* 0x000fe200078e00ff */
[----:B------:R-:W2:Y:S04]  /*1040*/  S2R R14, SR_TID.X ;  /* 0x00000000000e7919 */ /* 0x000ea80000002100 */
[----:B------:R3:W5:Y:S02]  /*1050*/  LDG.E R30, [R2.64] ;  /* 0x00000004021e7981 */ /* 0x000764000c1e1900 */
[----:B---3--:R-:W-:Y:S01]  /*1060*/  PRMT R2, RZ, 0x7610, R2 ;  /* 0x00007610ff027816 */ /* 0x008fe20000000002 */
[----:B-1----:R-:W1:Y:S01]  /*1070*/  LDC.U8 R4, c[0x0][R5+0x710] ;  /* 0x0001c40005047b82 */ /* 0x002e620000000000 */
[----:B------:R-:W-:-:S02]  /*1080*/  IMAD R0, R5, R0, c[0x2][0x8] ;  /* 0x0080020005007624 */ /* 0x000fc400078e0200 */
[----:B--2---:R-:W-:-:S05]  /*1090*/  IMAD.SHL.U32 R14, R14, 0x4, RZ ;  /* 0x000000040e0e7824 */ /* 0x004fca00078e00ff */
[----:B------:R-:W2:Y:S01]  /*10a0*/  LDC R0, c[0x0][R0+0x840] ;  /* 0x0002100000007b82 */ /* 0x000ea20000000800 */
[----:B01----:R-:W-:-:S07]  /*10b0*/  IMAD R12, R4, R7, c[0x2][0x8] ;  /* 0x00800200040c7624 */ /* 0x003fce00078e0207 */
[----:B------:R-:W0:Y:S01]  /*10c0*/  LDC R4, c[0x0][R12+0x610] ;  /* 0x000184000c047b82 */ /* 0x000e220000000800 */
[----:B--2---:R-:W-:-:S07]  /*10d0*/  IMAD R31, R0, c[0x0][0x160], RZ ;  /* 0x00005800001f7a24 */ /* 0x004fce00078e02ff */
[----:B------:R1:W2:Y:S08]  /*10e0*/  LDC.64 R36, c[0x0][R12+0x160] ;  /* 0x000058000c247b82 */ /* 0x0002b00000000a00 */
[----:B------:R1:W3:Y:S01]  /*10f0*/  LDC.64 R6, c[0x0][R12+0x340] ;  /* 0x0000d0000c067b82 */ /* 0x0002e20000000a00 */
[----:B0-----:R-:W-:-:S07]  /*1100*/  IMAD.IADD R3, R4, 0x1, -R31 ;  /* 0x0000000104037824 */ /* 0x001fce00078e0a1f */
[----:B------:R1:W0:Y:S01]  /*1110*/  LDC.64 R8, c[0x0][R12+0x430] ;  /* 0x00010c000c087b82 */ /* 0x0002220000000a00 */
[----:B------:R-:W-:-:S07]  /*1120*/  IMNMX R3, R3, c[0x0][0x160], PT ;  /* 0x0000580003037a17 */ /* 0x000fce0003800200 */
[----:B------:R1:W4:Y:S01]  /*1130*/  LDC.64 R4, c[0x0][R12+0x250] ;  /* 0x000094000c047b82 */ /* 0x0003220000000a00 */
[----:B------:R-:W-:Y:S02]  /*1140*/  LOP3.LUT P0, RZ, R3, 0x3, RZ, 0xc0, !PT ;  /* 0x0000000303ff7812 */ /* 0x000fe4000780c0ff */
[----:B------:R-:W-:-:S05]  /*1150*/  ISETP.GE.AND P2, PT, R14, R3, PT ;  /* 0x000000030e00720c */ /* 0x000fca0003f46270 */
[----:B------:R1:W0:Y:S06]  /*1160*/  LDC.64 R10, c[0x0][R12+0x520] ;  /* 0x000148000c0a7b82 */ /* 0x00022c0000000a00 */
[----:B------:R-:W-:Y:S05]  /*1170*/  @P0 BRA `(.L_x_558) ;  /* 0x0000010000000947 */ /* 0x000fea0003800000 */
[----:B--23--:R-:W-:-:S04]  /*1180*/  IMAD.SHL.U32 R13, R31, 0x4, RZ ;  /* 0x000000041f0d7824 */ /* 0x00cfc800078e00ff */
[----:B----4-:R-:W-:Y:S01]  /*1190*/  IMAD.IADD R0, R4, 0x1, R13 ;  /* 0x0000000104007824 */ /* 0x010fe200078e020d */
[----:B-1----:R-:W-:-:S04]  /*11a0*/  IADD3 R12, R36, R13, RZ ;  /* 0x0000000d240c7210 */ /* 0x002fc80007ffe0ff */
        /* <DEDUP_REMOVED lines=9> */
[----:B------:R-:W-:-:S04]  /*1240*/  @!P0 IADD3 R0, R10, R13, RZ ;  /* 0x0000000d0a008210 */ /* 0x000fc80007ffe0ff */
[----:B------:R-:W-:-:S04]  /*1250*/  @!P0 LOP3.LUT P1, RZ, R0, 0xf, RZ, 0xc0, !PT ;  /* 0x0000000f00ff8812 */ /* 0x000fc8000782c0ff */
[----:B------:R-:W-:-:S04]  /*1260*/  @!P0 SEL R0, RZ, 0x1, P1 ;  /* 0x00000001ff008807 */ /* 0x000fc80000800000 */
[----:B------:R-:W-:Y:S02]  /*1270*/  @!P0 PRMT R2, R0, 0x7610, R2 ;  /* 0x0000761000028816 */ /* 0x000fe40000000002 */
.L_x_558:
[----:B--23--:R-:W-:Y:S05]  /*1280*/  @P2 EXIT ;  /* 0x000000000000294d */ /* 0x00cfea0003800000 */
[----:B------:R-:W-:Y:S01]  /*1290*/  PRMT R0, R2, 0x9910, RZ ;  /* 0x0000991002007816 */ /* 0x000fe200000000ff */
[----:B------:R-:W-:-:S03]  /*12a0*/  IMAD.MOV.U32 R2, RZ, RZ, R14 ;  /* 0x000000ffff027224 */ /* 0x000fc600078e000e */
[----:B------:R-:W-:Y:S02]  /*12b0*/  ISETP.NE.AND P0, PT, R0, RZ, PT ;  /* 0x000000ff0000720c */ /* 0x000fe40003f05270 */
.L_x_563:
[----:B------:R-:W-:Y:S01]  /*12c0*/  SHF.R.S32.HI R0, RZ, 0x1f, R2 ;  /* 0x0000001fff007819 */ /* 0x000fe20000011402 */
[----:B------:R-:W-:Y:S01]  /*12d0*/  ULDC.64 UR4, c[0x0][0x118] ;  /* 0x0000460000047ab9 */ /* 0x000fe20000000a00 */
[----:B------:R-:W-:-:S04]  /*12e0*/  IADD3 R15, P1, R31, R2, RZ ;  /* 0x000000021f0f7210 */ /* 0x000fc80007f3e0ff */
[----:B------:R-:W-:Y:S02]  /*12f0*/  LEA.HI.X.SX32 R0, R31, R0, 0x1, P1 ;  /* 0x000000001f007211 */ /* 0x000fe400008f0eff */
[----:B0-----:R-:W-:-:S04]  /*1300*/  LEA R42, P1, R15, R8, 0x1 ;  /* 0x000000080f2a7211 */ /* 0x001fc800078208ff */
[----:B------:R-:W-:-:S05]  /*1310*/  LEA.HI.X R43, R15, R9, R0, 0x1, P1 ;  /* 0x000000090f2b7211 */ /* 0x000fca00008f0c00 */
[----:B-1----:R-:W2:Y:S01]  /*1320*/  @P0 LDG.E.64 R12, [R42.64] ;  /* 0x000000042a0c0981 */ /* 0x002ea2000c1e1b00 */
[C---:B------:R-:W-:Y:S01]  /*1330*/  IMAD.SHL.U32 R35, R15.reuse, 0x4, RZ ;  /* 0x000000040f237824 */ /* 0x040fe200078e00ff */
[----:B------:R-:W-:-:S04]  /*1340*/  SHF.L.U64.HI R0, R15, 0x2, R0 ;  /* 0x000000020f007819 */ /* 0x000fc80000010200 */
[-C--:B------:R-:W-:Y:S02]  /*1350*/  IADD3 R24, P1, R36, R35.reuse, RZ ;  /* 0x0000002324187210 */ /* 0x080fe40007f3e0ff */
[-C--:B------:R-:W-:Y:S02]  /*1360*/  IADD3 R28, P3, R6, R35.reuse, RZ ;  /* 0x00000023061c7210 */ /* 0x080fe40007f7e0ff */
[----:B----4-:R-:W-:Y:S01]  /*1370*/  IADD3 R26, P2, R4, R35, RZ ;  /* 0x00000023041a7210 */ /* 0x010fe20007f5e0ff */
        /* <DEDUP_REMOVED lines=51> */
.L_x_559:
        /* <DEDUP_REMOVED lines=10> */
[----:B------:R-:W-:Y:S02]  /*1750*/  FFMA.FTZ R41, R41, -c[0x0][0xd68], R41 ;  /* 0x80035a0029297a23 */ /* 0x000fe40000010029 */
        /* <DEDUP_REMOVED lines=14> */
[----:B------:R-:W-:Y:S02]  /*1840*/  FFMA.FTZ R43, R42, -c[0x0][0xd6c], R42 ;  /* 0x80035b002a2b7a23 */ /* 0x000fe4000001002a */
[----:B------:R-:W-:Y:S02]  /*1850*/  FFMA.FTZ R14, R14, c[0x0][0xd68], R41 ;  /* 0x00035a000e0e7a23 */ /* 0x000fe40000010029 */
[----:B------:R-:W-:Y:S02]  /*1860*/  FFMA.FTZ R22, R22, c[0x0][0xd6c], R43 ;  /* 0x00035b0016167a23 */ /* 0x000fe4000001002b */
[-C--:B-1----:R-:W-:Y:S02]  /*1870*/  FMUL.FTZ R43, R21, R39.reuse ;  /* 0x00000027152b7220 */ /* 0x082fe40000410000 */
[----:B------:R-:W-:-:S02]  /*1880*/  FMUL.FTZ R40, R20, R39 ;  /* 0x0000002714287220 */ /* 0x000fc40000410000 */
[----:B------:R1:W2:Y:S08]  /*1890*/  MUFU.SQRT R41, R43 ;  /* 0x0000002b00297308 */ /* 0x0002b00000002000 */
[----:B------:R-:W3:Y:S01]  /*18a0*/  MUFU.SQRT R40, R40 ;  /* 0x0000002800287308 */ /* 0x000ee20000002000 */
[----:B-1----:R-:W-:-:S05]  /*18b0*/  PRMT R43, RZ, 0x5410, R38 ;  /* 0x00005410ff2b7816 */ /* 0x002fca0000000026 */
[----:B------:R-:W-:Y:S02]  /*18c0*/  FMUL.FTZ R42, R30, R43 ;  /* 0x0000002b1e2a7220 */ /* 0x000fe40000410000 */
[----:B--2---:R-:W-:Y:S02]  /*18d0*/  FADD.FTZ R41, R41, c[0x0][0xd7c] ;  /* 0x00035f0029297621 */ /* 0x004fe40000010000 */
[C---:B------:R-:W-:Y:S02]  /*18e0*/  FFMA.FTZ R38, R42.reuse, -c[0x0][0xd68], R42 ;  /* 0x80035a002a267a23 */ /* 0x040fe4000001002a */
[----:B------:R-:W-:Y:S02]  /*18f0*/  FMUL.FTZ R42, R42, R42 ;  /* 0x0000002a2a2a7220 */ /* 0x000fe40000410000 */
[----:B------:R-:W-:Y:S01]  /*1900*/  FFMA.FTZ R15, R15, c[0x0][0xd68], R38 ;  /* 0x00035a000f0f7a23 */ /* 0x000fe20000010026 */
[----:B------:R-:W-:Y:S01]  /*1910*/  MUFU.RCP R41, R41 ;  /* 0x0000002900297308 */ /* 0x000fe20000001000 */
[----:B------:R-:W-:-:S02]  /*1920*/  FFMA.FTZ R42, R42, -c[0x0][0xd6c], R42 ;  /* 0x80035b002a2a7a23 */ /* 0x000fc4000001002a */
[----:B---3--:R-:W-:Y:S02]  /*1930*/  FADD.FTZ R44, R40, c[0x0][0xd7c] ;  /* 0x00035f00282c7621 */ /* 0x008fe40000010000 */
[----:B------:R-:W-:Y:S02]  /*1940*/  FFMA.FTZ R23, R23, c[0x0][0xd6c], R42 ;  /* 0x00035b0017177a23 */ /* 0x000fe4000001002a */
[-C--:B------:R-:W-:Y:S01]  /*1950*/  FMUL.FTZ R42, R22, R39.reuse ;  /* 0x00000027162a7220 */ /* 0x080fe20000410000 */
[----:B------:R-:W1:Y:S01]  /*1960*/  MUFU.RCP R38, R33 ;  /* 0x0000002100267308 */ /* 0x000e620000001000 */
[----:B------:R-:W-:-:S07]  /*1970*/  FMUL.FTZ R39, R23, R39 ;  /* 0x0000002717277220 */ /* 0x000fce0000410000 */
[----:B------:R-:W-:Y:S08]  /*1980*/  MUFU.SQRT R42, R42 ;  /* 0x0000002a002a7308 */ /* 0x000ff00000002000 */
[----:B------:R-:W2:Y:S01]  /*1990*/  MUFU.SQRT R39, R39 ;  /* 0x0000002700277308 */ /* 0x000ea20000002000 */
[----:B-1----:R-:W-:-:S07]  /*19a0*/  FMUL.FTZ R43, R12, R38 ;  /* 0x000000260c2b7220 */ /* 0x002fce0000410000 */
[----:B------:R1:W3:Y:S01]  /*19b0*/  MUFU.RCP R40, R44 ;  /* 0x0000002c00287308 */ /* 0x0002e20000001000 */
[----:B--2---:R-:W-:Y:S02]  /*19c0*/  FADD.FTZ R45, R39, c[0x0][0xd7c] ;  /* 0x00035f00272d7621 */ /* 0x004fe40000010000 */
[----:B-1----:R-:W-:-:S05]  /*19d0*/  FADD.FTZ R44, R42, c[0x0][0xd7c] ;  /* 0x00035f002a2c7621 */ /* 0x002fca0000010000 */
[----:B------:R-:W1:Y:S01]  /*19e0*/  MUFU.RCP R45, R45 ;  /* 0x0000002d002d7308 */ /* 0x000e620000001000 */
[----:B---3--:R-:W-:Y:S02]  /*19f0*/  FMUL.FTZ R43, R43, R40 ;  /* 0x000000282b2b7220 */ /* 0x008fe40000410000 */
[----:B------:R-:W-:Y:S02]  /*1a00*/  FMUL.FTZ R40, R13, R38 ;  /* 0x000000260d287220 */ /* 0x000fe40000410000 */
[----:B------:R-:W-:-:S03]  /*1a10*/  FFMA.FTZ R43, R16, c[0x0][0xd8c], R43 ;  /* 0x00036300102b7a23 */ /* 0x000fc6000001002b */
[----:B------:R-:W2:Y:S01]  /*1a20*/  MUFU.RCP R44, R44 ;  /* 0x0000002c002c7308 */ /* 0x000ea20000001000 */
[----:B------:R-:W-:Y:S02]  /*1a30*/  FMUL.FTZ R40, R40, R41 ;  /* 0x0000002928287220 */ /* 0x000fe40000410000 */
[-C--:B------:R-:W-:Y:S02]  /*1a40*/  FMUL.FTZ R41, R14, R38.reuse ;  /* 0x000000260e297220 */ /* 0x080fe40000410000 */
[----:B------:R-:W-:-:S04]  /*1a50*/  FMUL.FTZ R38, R15, R38 ;  /* 0x000000260f267220 */ /* 0x000fc80000410000 */
[----:B-1----:R-:W-:Y:S02]  /*1a60*/  FMUL.FTZ R42, R38, R45 ;  /* 0x0000002d262a7220 */ /* 0x002fe40000410000 */
[----:B------:R-:W-:Y:S02]  /*1a70*/  FFMA.FTZ R38, R17, c[0x0][0xd8c], R40 ;  /* 0x0003630011267a23 */ /* 0x000fe40000010028 */
[----:B------:R-:W-:Y:S02]  /*1a80*/  FFMA.FTZ R42, R19, c[0x0][0xd8c], R42 ;  /* 0x00036300132a7a23 */ /* 0x000fe4000001002a */
[----:B--2---:R-:W-:-:S04]  /*1a90*/  FMUL.FTZ R41, R41, R44 ;  /* 0x0000002c29297220 */ /* 0x004fc80000410000 */
[----:B------:R-:W-:Y:S01]  /*1aa0*/  FFMA.FTZ R41, R18, c[0x0][0xd8c], R41 ;  /* 0x0003630012297a23 */ /* 0x000fe20000010029 */
[----:B------:R-:W-:Y:S05]  /*1ab0*/  BRA `(.L_x_561) ;  /* 0x0000038000007947 */ /* 0x000fea0003800000 */
.L_x_560:
[----:B------:R-:W-:Y:S01]  /*1ac0*/  FFMA.FTZ R41, R16, c[0x0][0xd8c], R41 ;  /* 0x0003630010297a23 */ /* 0x000fe20000010029 */
[----:B------:R-:W-:Y:S02]  /*1ad0*/  PRMT R39, RZ, 0x5410, R39 ;  /* 0x00005410ff277816 */ /* 0x000fe40000000027 */
[----:B------:R-:W-:Y:S01]  /*1ae0*/  PRMT R40, RZ, 0x5410, R40 ;  /* 0x00005410ff287816 */ /* 0x000fe20000000028 */
[C---:B-1----:R-:W-:Y:S01]  /*1af0*/  FFMA.FTZ R43, R41.reuse, -c[0x0][0xd68], R41 ;  /* 0x80035a00292b7a23 */ /* 0x042fe20000010029 */
[----:B------:R-:W-:Y:S01]  /*1b00*/  PRMT R38, RZ, 0x5410, R38 ;  /* 0x00005410ff267816 */ /* 0x000fe20000000026 */
[----:B------:R-:W-:Y:S02]  /*1b10*/  FMUL.FTZ R41, R41, R41 ;  /* 0x0000002929297220 */ /* 0x000fe40000410000 */
[----:B------:R-:W-:Y:S02]  /*1b20*/  FFMA.FTZ R12, R12, c[0x0][0xd68], R43 ;  /* 0x00035a000c0c7a23 */ /* 0x000fe4000001002b */
[----:B------:R-:W-:-:S02]  /*1b30*/  FMUL.FTZ R43, R17, c[0x0][0xd8c] ;  /* 0x00036300112b7a20 */ /* 0x000fc40000410000 */
[----:B------:R-:W-:Y:S02]  /*1b40*/  FFMA.FTZ R41, R41, -c[0x0][0xd6c], R41 ;  /* 0x80035b0029297a23 */ /* 0x000fe40000010029 */
[----:B------:R-:W-:Y:S02]  /*1b50*/  FFMA.FTZ R43, R30, R39, R43 ;  /* 0x000000271e2b7223 */ /* 0x000fe4000001002b */
[----:B------:R-:W1:Y:S01]  /*1b60*/  MUFU.RCP R39, R32 ;  /* 0x0000002000277308 */ /* 0x000e620000001000 */
[----:B------:R-:W-:Y:S02]  /*1b70*/  FFMA.FTZ R20, R20, c[0x0][0xd6c], R41 ;  /* 0x00035b0014147a23 */ /* 0x000fe40000010029 */
[C---:B------:R-:W-:Y:S02]  /*1b80*/  FMUL.FTZ R41, R43.reuse, R43 ;  /* 0x0000002b2b297220 */ /* 0x040fe40000410000 */
[----:B------:R-:W-:Y:S02]  /*1b90*/  FFMA.FTZ R42, R43, -c[0x0][0xd68], R43 ;  /* 0x80035a002b2a7a23 */ /* 0x000fe4000001002b */
[----:B------:R-:W-:-:S02]  /*1ba0*/  FFMA.FTZ R44, R41, -c[0x0][0xd6c], R41 ;  /* 0x80035b00292c7a23 */ /* 0x000fc40000010029 */
[----:B------:R-:W-:Y:S02]  /*1bb0*/  FMUL.FTZ R41, R18, c[0x0][0xd8c] ;  /* 0x0003630012297a20 */ /* 0x000fe40000410000 */
[----:B------:R-:W-:Y:S02]  /*1bc0*/  FMUL.FTZ R43, R19, c[0x0][0xd8c] ;  /* 0x00036300132b7a20 */ /* 0x000fe40000410000 */
[C---:B------:R-:W-:Y:S02]  /*1bd0*/  FFMA.FTZ R41, R30.reuse, R40, R41 ;  /* 0x000000281e297223 */ /* 0x040fe40000010029 */
[----:B------:R-:W-:Y:S02]  /*1be0*/  FFMA.FTZ R38, R30, R38, R43 ;  /* 0x000000261e267223 */ /* 0x000fe4000001002b */
[----:B-1----:R-:W-:Y:S02]  /*1bf0*/  FMUL.FTZ R40, R20, R39 ;  /* 0x0000002714287220 */ /* 0x002fe40000410000 */
[----:B------:R-:W-:-:S02]  /*1c00*/  FFMA.FTZ R13, R13, c[0x0][0xd68], R42 ;  /* 0x00035a000d0d7a23 */ /* 0x000fc4000001002a */
[C---:B------:R-:W-:Y:S02]  /*1c10*/  FFMA.FTZ R43, R41.reuse, -c[0x0][0xd68], R41 ;  /* 0x80035a00292b7a23 */ /* 0x040fe40000010029 */
[----:B------:R-:W1:Y:S01]  /*1c20*/  MUFU.SQRT R40, R40 ;  /* 0x0000002800287308 */ /* 0x000e620000002000 */
[----:B------:R-:W-:Y:S02]  /*1c30*/  FMUL.FTZ R42, R41, R41 ;  /* 0x00000029292a7220 */ /* 0x000fe40000410000 */
[----:B------:R-:W-:Y:S02]  /*1c40*/  FFMA.FTZ R14, R14, c[0x0][0xd68], R43 ;  /* 0x00035a000e0e7a23 */ /* 0x000fe4000001002b */
[----:B------:R-:W-:Y:S02]  /*1c50*/  FFMA.FTZ R43, R42, -c[0x0][0xd6c], R42 ;  /* 0x80035b002a2b7a23 */ /* 0x000fe4000001002a */
[----:B------:R-:W-:Y:S02]  /*1c60*/  FMUL.FTZ R42, R38, R38 ;  /* 0x00000026262a7220 */ /* 0x000fe40000410000 */
[----:B------:R-:W-:-:S02]  /*1c70*/  FFMA.FTZ R21, R21, c[0x0][0xd6c], R44 ;  /* 0x00035b0015157a23 */ /* 0x000fc4000001002c */
[----:B------:R-:W-:Y:S02]  /*1c80*/  FFMA.FTZ R42, R42, -c[0x0][0xd6c], R42 ;  /* 0x80035b002a2a7a23 */ /* 0x000fe4000001002a */
[----:B------:R-:W-:Y:S02]  /*1c90*/  FMUL.FTZ R41, R21, R39 ;  /* 0x0000002715297220 */ /* 0x000fe40000410000 */
[----:B------:R-:W-:Y:S02]  /*1ca0*/  FFMA.FTZ R22, R22, c[0x0][0xd6c], R43 ;  /* 0x00035b0016167a23 */ /* 0x000fe4000001002b */
[----:B-1----:R-:W-:Y:S02]  /*1cb0*/  FADD.FTZ R44, R40, c[0x0][0xd7c] ;  /* 0x00035f00282c7621 */ /* 0x002fe40000010000 */
[----:B------:R-:W-:Y:S01]  /*1cc0*/  FFMA.FTZ R23, R23, c[0x0][0xd6c], R42 ;  /* 0x00035b0017177a23 */ /* 0x000fe2000001002a */
[----:B------:R-:W1:Y:S01]  /*1cd0*/  MUFU.SQRT R41, R41 ;  /* 0x0000002900297308 */ /* 0x000e620000002000 */
[----:B------:R-:W-:-:S04]  /*1ce0*/  FFMA.FTZ R40, R38, -c[0x0][0xd68], R38 ;  /* 0x80035a0026287a23 */ /* 0x000fc80000010026 */
[----:B------:R-:W-:-:S03]  /*1cf0*/  FFMA.FTZ R15, R15, c[0x0][0xd68], R40 ;  /* 0x00035a000f0f7a23 */ /* 0x000fc60000010028 */
[----:B------:R2:W-:Y:S08]  /*1d00*/  MUFU.RCP R43, R44 ;  /* 0x0000002c002b7308 */ /* 0x0005f00000001000 */
[----:B------:R-:W3:Y:S01]  /*1d10*/  MUFU.RCP R40, R33 ;  /* 0x0000002100287308 */ /* 0x000ee20000001000 */
[-C--:B--2---:R-:W-:Y:S02]  /*1d20*/  FMUL.FTZ R44, R22, R39.reuse ;  /* 0x00000027162c7220 */ /* 0x084fe40000410000 */
[----:B------:R-:W-:-:S02]  /*1d30*/  FMUL.FTZ R39, R23, R39 ;  /* 0x0000002717277220 */ /* 0x000fc40000410000 */
[----:B-1----:R-:W-:-:S03]  /*1d40*/  FADD.FTZ R45, R41, c[0x0][0xd7c] ;  /* 0x00035f00292d7621 */ /* 0x002fc60000010000 */
[----:B------:R-:W1:Y:S08]  /*1d50*/  MUFU.SQRT R44, R44 ;  /* 0x0000002c002c7308 */ /* 0x000e700000002000 */
[----:B------:R-:W2:Y:S01]  /*1d60*/  MUFU.SQRT R39, R39 ;  /* 0x0000002700277308 */ /* 0x000ea20000002000 */
[-C--:B---3--:R-:W-:Y:S02]  /*1d70*/  FMUL.FTZ R42, R12, R40.reuse ;  /* 0x000000280c2a7220 */ /* 0x088fe40000410000 */
[----:B------:R-:W-:-:S02]  /*1d80*/  FMUL.FTZ R41, R13, R40 ;  /* 0x000000280d297220 */ /* 0x000fc40000410000 */
[----:B------:R-:W-:-:S03]  /*1d90*/  FMUL.FTZ R43, R42, R43 ;  /* 0x0000002b2a2b7220 */ /* 0x000fc60000410000 */
[----:B------:R2:W3:Y:S01]  /*1da0*/  MUFU.RCP R38, R45 ;  /* 0x0000002d00267308 */ /* 0x0004e20000001000 */
[----:B-1----:R-:W-:-:S07]  /*1db0*/  FADD.FTZ R44, R44, c[0x0][0xd7c] ;  /* 0x00035f002c2c7621 */ /* 0x002fce0000010000 */
[----:B------:R-:W1:Y:S01]  /*1dc0*/  MUFU.RCP R42, R44 ;  /* 0x0000002c002a7308 */ /* 0x000e620000001000 */
[----:B--2---:R-:W-:-:S07]  /*1dd0*/  FADD.FTZ R45, R39, c[0x0][0xd7c] ;  /* 0x00035f00272d7621 */ /* 0x004fce0000010000 */
[----:B------:R-:W2:Y:S01]  /*1de0*/  MUFU.RCP R45, R45 ;  /* 0x0000002d002d7308 */ /* 0x000ea20000001000 */
[----:B---3--:R-:W-:Y:S02]  /*1df0*/  FMUL.FTZ R38, R41, R38 ;  /* 0x0000002629267220 */ /* 0x008fe40000410000 */
[-C--:B------:R-:W-:Y:S02]  /*1e00*/  FMUL.FTZ R41, R14, R40.reuse ;  /* 0x000000280e297220 */ /* 0x080fe40000410000 */
[----:B------:R-:W-:Y:S02]  /*1e10*/  FMUL.FTZ R40, R15, R40 ;  /* 0x000000280f287220 */ /* 0x000fe40000410000 */
[----:B-1----:R-:W-:Y:S02]  /*1e20*/  FMUL.FTZ R41, R41, R42 ;  /* 0x0000002a29297220 */ /* 0x002fe40000410000 */
[----:B--2---:R-:W-:Y:S02]  /*1e30*/  FMUL.FTZ R42, R40, R45 ;  /* 0x0000002d282a7220 */ /* 0x004fe40000410000 */
.L_x_561:
[----:B-----5:R-:W-:Y:S01]  /*1e40*/  FFMA.FTZ R17, -R34, R38, R17 ;  /* 0x0000002622117223 */ /* 0x020fe20000010111 */
[----:B------:R-:W-:Y:S01]  /*1e50*/  IADD3 R38, P1, R10, R35, RZ ;  /* 0x000000230a267210 */ /* 0x000fe20007f3e0ff */
[C---:B------:R-:W-:Y:S01]  /*1e60*/  FFMA.FTZ R16, -R34.reuse, R43, R16 ;  /* 0x0000002b22107223 */ /* 0x040fe20000010110 */
[----:B------:R-:W-:Y:S01]  /*1e70*/  ULDC.64 UR4, c[0x0][0x118] ;  /* 0x0000460000047ab9 */ /* 0x000fe20000000a00 */
[C---:B------:R-:W-:Y:S01]  /*1e80*/  FFMA.FTZ R19, -R34.reuse, R42, R19 ;  /* 0x0000002a22137223 */ /* 0x040fe20000010113 */
[----:B------:R-:W-:Y:S01]  /*1e90*/  IADD3.X R39, R11, R0, RZ, P1, !PT ;  /* 0x000000000b277210 */ /* 0x000fe20000ffe4ff */
[----:B------:R-:W-:-:S05]  /*1ea0*/  FFMA.FTZ R18, -R34, R41, R18 ;  /* 0x0000002922127223 */ /* 0x000fca0000010112 */
[----:B------:R1:W-:Y:S04]  /*1eb0*/  @P0 STG.E.128 [R24.64], R16 ;  /* 0x0000001018000986 */ /* 0x0003e8000c101d04 */
[----:B------:R1:W-:Y:S04]  /*1ec0*/  @P0 STG.E.128 [R26.64], R12 ;  /* 0x0000000c1a000986 */ /* 0x0003e8000c101d04 */
[----:B------:R1:W-:Y:S04]  /*1ed0*/  @P0 STG.E.128 [R28.64], R20 ;  /* 0x000000141c000986 */ /* 0x0003e8000c101d04 */
[----:B------:R1:W-:Y:S01]  /*1ee0*/  @P0 STG.E.128 [R38.64], R16 ;  /* 0x0000001026000986 */ /* 0x0003e2000c101d04 */
[----:B------:R-:W-:Y:S05]  /*1ef0*/  @P0 BRA `(.L_x_562) ;  /* 0x0000018000000947 */ /* 0x000fea0003800000 */
[C---:B------:R-:W-:Y:S01]  /*1f00*/  ISETP.GE.AND P1, PT, R2.reuse, R3, PT ;  /* 0x000000030200720c */ /* 0x040fe20003f26270 */
[----:B------:R-:W-:Y:S01]  /*1f10*/  ULDC.64 UR4, c[0x0][0x118] ;  /* 0x0000460000047ab9 */ /* 0x000fe20000000a00 */
[----:B------:R-:W-:-:S02]  /*1f20*/  IADD3 R0, R2, 0x1, RZ ;  /* 0x0000000102007810 */ /* 0x000fc40007ffe0ff */
[----:B------:R-:W-:Y:S02]  /*1f30*/  IADD3 R34, R2, 0x2, RZ ;  /* 0x0000000202227810 */ /* 0x000fe40007ffe0ff */
[-C--:B------:R-:W-:Y:S02]  /*1f40*/  ISETP.GE.AND P2, PT, R0, R3.reuse, PT ;  /* 0x000000030000720c */ /* 0x080fe40003f46270 */
[----:B------:R-:W-:Y:S02]  /*1f50*/  ISETP.GE.AND P3, PT, R34, R3, PT ;  /* 0x000000032200720c */ /* 0x000fe40003f66270 */
[----:B------:R-:W-:-:S03]  /*1f60*/  IADD3 R0, R2, 0x3, RZ ;  /* 0x0000000302007810 */ /* 0x000fc60007ffe0ff */
[----:B------:R2:W-:Y:S01]  /*1f70*/  @!P1 STG.E [R24.64], R16 ;  /* 0x0000001018009986 */ /* 0x0005e2000c101904 */
[----:B------:R-:W-:-:S03]  /*1f80*/  ISETP.GE.AND P4, PT, R0, R3, PT ;  /* 0x000000030000720c */ /* 0x000fc60003f86270 */
[----:B------:R2:W-:Y:S04]  /*1f90*/  @!P1 STG.E [R26.64], R12 ;  /* 0x0000000c1a009986 */ /* 0x0005e8000c101904 */
[----:B------:R2:W-:Y:S04]  /*1fa0*/  @!P1 STG.E [R28.64], R20 ;  /* 0x000000141c009986 */ /* 0x0005e8000c101904 */
[----:B------:R2:W-:Y:S04]  /*1fb0*/  @!P1 STG.E [R38.64], R16 ;  /* 0x0000001026009986 */ /* 0x0005e8000c101904 */
[----:B------:R2:W-:Y:S04]  /*1fc0*/  @!P2 STG.E [R24.64+0x4], R17 ;  /* 0x000004111800a986 */ /* 0x0005e8000c101904 */
        /* <DEDUP_REMOVED lines=10> */
[----:B------:R2:W-:Y:S02]  /*2070*/  @!P4 STG.E [R38.64+0xc], R19 ;  /* 0x00000c132600c986 */ /* 0x0005e4000c101904 */
.L_x_562:
[----:B-12---:R-:W-:-:S04]  /*2080*/  IMAD.MOV.U32 R13, RZ, RZ, c[0x0][0x0] ;  /* 0x00000000ff0d7624 */ /* 0x006fc800078e00ff */
[----:B------:R-:W-:-:S05]  /*2090*/  IMAD R2, R13, 0x4, R2 ;  /* 0x000000040d027824 */ /* 0x000fca00078e0202 */
[----:B------:R-:W-:-:S13]  /*20a0*/  ISETP.GE.AND P1, PT, R2, R3, PT ;  /* 0x000000030200720c */ /* 0x000fda0003f26270 */
[----:B------:R-:W-:Y:S05]  /*20b0*/  @!P1 BRA `(.L_x_563) ;  /* 0xfffff20000009947 */ /* 0x000fea000383ffff */
[----:B------:R-:W-:Y:S05]  /*20c0*/  EXIT ;  /* 0x000000000000794d */ /* 0x000fea0003800000 */
        .type           $_Z25multi_tensor_apply_kernelI18TensorListMetadataILi5EE25DistAdamCapturableFunctorIfN3c108BFloat16EfEJPfffPiifS6_10adamMode_tfEEvlPViT_T0_DpT1_$__internal_accurate_pow,@function
        .size           $_Z25multi_tensor_apply_kernelI18TensorListMetadataILi5EE25DistAdamCapturableFunctorIfN3c108BFloat16EfEJPfffPiifS6_10adamMode_tfEEvlPViT_T0_DpT1_$__internal_accurate_pow,(.L_x_959 - $_Z25multi_tensor_apply_kernelI18TensorListMetadataILi5EE25DistAdamCapturableFunctorIfN3c108BFloat16EfEJPfffPiifS6_10adamMode_tfEEvlPViT_T0_DpT1_$__internal_accurate_pow)
$_Z25multi_tensor_apply_kernelI18TensorListMetadataILi5EE25DistAdamCapturableFunctorIfN3c108BFloat16EfEJPfffPiifS6_10adamMode_tfEEvlPViT_T0_DpT1_$__internal_accurate_pow:
        /* <DEDUP_REMOVED lines=127> */
.L_x_564:
[----:B-1----:R-:W-:Y:S01]  /*28c0*/  DSETP.NEU.AND P1, PT, |R16|, +INF , PT ;  /* 0x7ff000001000742a */ /* 0x002fe20003f2d200 */
[----:B------:R-:W-:-:S03]  /*28d0*/  IMAD.MOV.U32 R7, RZ, RZ, 0x0 ;  /* 0x00000000ff077424 */ /* 0x000fc600078e00ff */
[----:B------:R-:W1:-:S06]  /*28e0*/  DADD R8, R8, -R14 ;  /* 0x0000000008087229 */ /* 0x000e4c000000080e */
[----:B-1----:R-:W1:-:S06]  /*28f0*/  DADD R8, R10, R8 ;  /* 0x000000000a087229 */ /* 0x002e4c0000000008 */
[----:B-1----:R1:W2:Y:S01]  /*2900*/  @P1 DFMA R16, R8, R16, R16 ;  /* 0x000000100810122b */ /* 0x0022a20000000010 */
[----:B------:R-:W-:Y:S10]  /*2910*/  RET.REL.NODEC R6 `(_Z25multi_tensor_apply_kernelI18TensorListMetadataILi5EE25DistAdamCapturableFunctorIfN3c108BFloat16EfEJPfffPiifS6_10adamMode_tfEEvlPViT_T0_DpT1_) ;  /* 0xffffd6e006007950 */ /* 0x000ff40003c3ffff */
.L_x_565:
        /* <DEDUP_REMOVED lines=14> */
.L_x_959:


//--------------------- .text._Z25multi_tensor_apply_kernelI18TensorListMetadataILi5EE25DistAdamCapturableFunctorIfN3c104HalfENS3_8BFloat16EEJPfffPiifS7_10adamMode_tfEEvlPViT_T0_DpT1_ --------------------------
	.section	.text._Z25multi_tensor_apply_kernelI18TensorListMetadataILi5EE25DistAdamCapturableFunctorIfN3c104HalfENS3_8BFloat16EEJPfffPiifS7_10adamMode_tfEEvlPViT_T0_DpT1_,"ax",@progbits
	.sectioninfo	@"SHI_REGISTERS=48"
	.align	128
        .global         _Z25multi_tensor_apply_kernelI18TensorListMetadataILi5EE25DistAdamCapturableFunctorIfN3c104HalfENS3_8BFloat16EEJPfffPiifS7_10adamMode_tfEEvlPViT_T0_DpT1_
        .type           _Z25multi_tensor_apply_kernelI18TensorListMetadataILi5EE25DistAdamCapturableFunctorIfN3c104HalfENS3_8BFloat16EEJPfffPiifS7_10adamMode_tfEEvlPViT_T0_DpT1_,@function
        .size           _Z25multi_tensor_apply_kernelI18TensorListMetadataILi5EE25DistAdamCapturableFunctorIfN3c104HalfENS3_8BFloat16EEJPfffPiifS7_10adamMode_tfEEvlPViT_T0_DpT1_,(.L_x_960 - _Z25multi_tensor_apply_kernelI18TensorListMetadataILi5EE25DistAdamCapturableFunctorIfN3c104HalfENS3_8BFloat16EEJPfffPiifS7_10adamMode_tfEEvlPViT_T0_DpT1_)
        .other          _Z25multi_tensor_apply_kernelI18TensorListMetadataILi5EE25DistAdamCapturableFunctorIfN3c104HalfENS3_8BFloat16EEJPfffPiifS7_10adamMode_tfEEvlPViT_T0_DpT1_,@"STO_CUDA_ENTRY STV_DEFAULT"
_Z25multi_tensor_apply_kernelI18TensorListMetadataILi5EE25DistAdamCapturableFunctorIfN3c104HalfENS3_8BFloat16EEJPfffPiifS7_10adamMode_tfEEvlPViT_T0_DpT1_:
.text._Z25multi_tensor_apply_kernelI18TensorListMetadataILi5EE25DistAdamCapturableFunctorIfN3c104HalfENS3_8BFloat16EEJPfffPiifS7_10adamMode_tfEEvlPViT_T0_DpT1_:
[----:B------:R-:W-:Y:S02]  /*0000*/  IMAD.MOV.U32 R1, RZ, RZ, c[0x0][0x28] ;  /* 0x00000a00ff017624 */ /* 0x000fe400078e00ff */
[----:B------:R-:W-:-:S04]  /*0010*/  ISETP.NE.U32.AND P0, PT, RZ, c[0x0][0x168], PT ;  /* 0x00005a00ff007a0c */ /* 0x000fc80003f05070 */
[----:B------:R-:W-:-:S13]  /*0020*/  ISETP.NE.AND.EX P0, PT, RZ, c[0x0][0x16c], PT, P0 ;  /* 0x00005b00ff007a0c */ /* 0x000fda0003f05300 */
[----:B------:R-:W-:Y:S05]  /*0030*/  @P0 BRA `(.L_x_566) ;  /* 0x0000013000000947 */ /* 0x000fea0003800000 */
[----:B------:R-:W-:Y:S01]  /*0040*/  MOV R0, 0x1e0 ;  /* 0x000001e000007802 */ /* 0x000fe20000000f00 */
[----:B------:R-:W-:Y:S01]  /*0050*/  HFMA2.MMA R12, -RZ, RZ, 0, 5.9604644775390625e-08 ;  /* 0x00000001ff0c7435 */ /* 0x000fe200000001ff */
        /* <DEDUP_REMOVED lines=17> */
.L_x_566:
        /* <DEDUP_REMOVED lines=22> */
.L_x_567:
        /* <DEDUP_REMOVED lines=22> */
.L_x_568:
[----:B------:R-:W-:-:S04]  /*0430*/  ISETP.NE.U32.AND P0, PT, RZ, c[0x0][0xd80], PT ;  /* 0x00036000ff007a0c */ /* 0x000fc80003f05070 */
[----:B------:R-:W-:-:S13]  /*0440*/  ISETP.NE.AND.EX P0, PT, RZ, c[0x0][0xd84], PT, P0 ;  /* 0x00036100ff007a0c */ /* 0x000fda0003f05300 */
[----:B------:R-:W-:Y:S05]  /*0450*/  @P0 BRA `(.L_x_569) ;  /* 0x0000013000000947 */ /* 0x000fea0003800000 */
[----:B------:R-:W-:Y:S01]  /*0460*/  MOV R0, 0x1e0 ;  /* 0x000001e000007802 */ /* 0x000fe20000000f00 */
[----:B------:R-:W-:Y:S01]  /*0470*/  HFMA2.MMA R8, -RZ, RZ, 0, 1.3172626495361328125e-05 ;  /* 0x000000ddff087435 */ /* 0x000fe200000001ff */
[----:B------:R-:W-:Y:S01]  /*0480*/  MOV R4, c[0x4][0x1d8] ;  /* 0x0100760000047a02 */ /* 0x000fe20000000f00 */
[----:B------:R-:W-:Y:S01]  /*0490*/  IMAD.MOV.U32 R5, RZ, RZ, c[0x4][0x1dc] ;  /* 0x01007700ff057624 */ /* 0x000fe200078e00ff */
[----:B------:R0:W1:Y:S01]  /*04a0*/  LDC.64 R2, c[0x4][R0] ;  /* 0x0100000000027b82 */ /* 0x0000620000000a00 */
[----:B------:R-:W-:Y:S01]  /*04b0*/  IMAD.MOV.U32 R6, RZ, RZ, c[0x4][0x1c0] ;  /* 0x01007000ff067624 */ /* 0x000fe200078e00ff */
[----:B------:R-:W-:Y:S01]  /*04c0*/  MOV R13, RZ ;  /* 0x000000ff000d7202 */ /* 0x000fe20000000f00 */
[----:B------:R-:W-:Y:S02]  /*04d0*/  IMAD.MOV.U32 R7, RZ, RZ, c[0x4][0x1c4] ;  /* 0x01007100ff077624 */ /* 0x000fe400078e00ff */
[----:B------:R-:W-:Y:S02]  /*04e0*/  IMAD.MOV.U32 R10, RZ, RZ, c[0x4][0x28] ;  /* 0x01000a00ff0a7624 */ /* 0x000fe400078e00ff */
[----:B------:R-:W-:-:S02]  /*04f0*/  IMAD.MOV.U32 R11, RZ, RZ, c[0x4][0x2c] ;  /* 0x01000b00ff0b7624 */ /* 0x000fc400078e00ff */
        /* <DEDUP_REMOVED lines=9> */
.L_x_569:
[----:B------:R-:W-:Y:S01]  /*0590*/  IMAD.MOV.U32 R2, RZ, RZ, c[0x0][0x168] ;  /* 0x00005a00ff027624 */ /* 0x000fe200078e00ff */
[----:B------:R-:W-:Y:S01]  /*05a0*/  ULDC.64 UR4, c[0x0][0x118] ;  /* 0x0000460000047ab9 */ /* 0x000fe20000000a00 */
[----:B------:R-:W-:-:S05]  /*05b0*/  IMAD.MOV.U32 R3, RZ, RZ, c[0x0][0x16c] ;  /* 0x00005b00ff037624 */ /* 0x000fca00078e00ff */
[----:B------:R-:W2:Y:S02]  /*05c0*/  LDG.E.STRONG.SYS R2, [R2.64] ;  /* 0x0000000402027981 */ /* 0x000ea4000c1f5900 */
[----:B--2---:R-:W-:-:S13]  /*05d0*/  ISETP.NE.AND P0, PT, R2, 0x1, PT ;  /* 0x000000010200780c */ /* 0x004fda0003f05270 */
[----:B------:R-:W-:Y:S05]  /*05e0*/  @!P0 EXIT ;  /* 0x000000000000894d */ /* 0x000fea0003800000 */
[----:B------:R-:W-:Y:S01]  /*05f0*/  IMAD.MOV.U32 R0, RZ, RZ, 0x1 ;  /* 0x00000001ff007424 */ /* 0x000fe200078e00ff */
[----:B------:R-:W-:Y:S01]  /*0600*/  HFMA2.MMA R3, -RZ, RZ, 1.875, 0 ;  /* 0x3f800000ff037435 */ /* 0x000fe200000001ff */
[----:B------:R-:W-:-:S03]  /*0610*/  IMAD.MOV.U32 R2, RZ, RZ, 0x3f800000 ;  /* 0x3f800000ff027424 */ /* 0x000fc600078e00ff */
        /* <DEDUP_REMOVED lines=20> */
[----:B------:R-:W-:Y:S01]  /*0760*/  IMAD.MOV.U32 R11, RZ, RZ, R7 ;  /* 0x000000ffff0b7224 */ /* 0x000fe200078e0007 */
[----:B------:R-:W-:Y:S02]  /*0770*/  MOV R7, R5 ;  /* 0x0000000500077202 */ /* 0x000fe40000000f00 */
[----:B------:R-:W-:-:S04]  /*0780*/  SEL R24, RZ, 0x1, P0 ;  /* 0x00000001ff187807 */ /* 0x000fc80000000000 */
[----:B------:R-:W-:Y:S05]  /*0790*/  CALL.REL.NOINC `($_Z25multi_tensor_apply_kernelI18TensorListMetadataILi5EE25DistAdamCapturableFunctorIfN3c104HalfENS3_8BFloat16EEJPfffPiifS7_10adamMode_tfEEvlPViT_T0_DpT1_$__internal_accurate_pow) ;  /* 0x000019e000007944 */ /* 0x000fea0003c00000 */
        /* <DEDUP_REMOVED lines=16> */
[----:B-1----:R-:W-:Y:S01]  /*08a0*/  MOV R2, R6 ;  /* 0x0000000600027202 */ /* 0x002fe20000000f00 */
[----:B------:R-:W-:-:S11]  /*08b0*/  IMAD.MOV.U32 R3, RZ, RZ, R7 ;  /* 0x000000ffff037224 */ /* 0x000fd600078e0007 */
[----:B--2---:R-:W-:Y:S05]  /*08c0*/  @!P2 BRA `(.L_x_572) ;  /* 0x000000800000a947 */ /* 0x004fea0003800000 */
[----:B------:R-:W-:Y:S02]  /*08d0*/  IMAD.MOV.U32 R2, RZ, RZ, 0x0 ;  /* 0x00000000ff027424 */ /* 0x000fe400078e00ff */
[----:B------:R-:W-:Y:S01]  /*08e0*/  IMAD.MOV.U32 R3, RZ, RZ, -0x80000 ;  /* 0xfff80000ff037424 */ /* 0x000fe200078e00ff */
[----:B------:R-:W-:Y:S05]  /*08f0*/  BRA `(.L_x_572) ;  /* 0x0000005000007947 */ /* 0x000fea0003800000 */
.L_x_571:
[----:B------:R-:W-:Y:S01]  /*0900*/  ISETP.GE.AND P2, PT, R5, RZ, PT ;  /* 0x000000ff0500720c */ /* 0x000fe20003f46270 */
[----:B------:R-:W2:Y:S01]  /*0910*/  DSETP.NEU.AND P1, PT, |R4|, 0.5, !P0 ;  /* 0x3fe000000400742a */ /* 0x000ea2000472d200 */
[----:B------:R-:W-:-:S05]  /*0920*/  MOV R2, RZ ;  /* 0x000000ff00027202 */ /* 0x000fca0000000f00 */
[----:B-12---:R-:W-:-:S06]  /*0930*/  SEL R3, R9, RZ, P1 ;  /* 0x000000ff09037207 */ /* 0x006fcc0000800000 */
[----:B------:R-:W-:Y:S02]  /*0940*/  @!P2 LOP3.LUT R3, R3, 0x7ff00000, RZ, 0xfc, !PT ;  /* 0x7ff000000303a812 */ /* 0x000fe400078efcff */
.L_x_572:
        /* <DEDUP_REMOVED lines=17> */
.L_x_575:
        /* <DEDUP_REMOVED lines=10> */
.L_x_574:
[----:B------:R1:W2:-:S04]  /*0b00*/  DADD R2, R4, R8 ;  /* 0x0000000004027229 */ /* 0x0002880000000008 */
.L_x_573:
        /* <DEDUP_REMOVED lines=8> */
[----:B--2---:R-:W-:Y:S05]  /*0b90*/  CALL.REL.NOINC `($_Z25multi_tensor_apply_kernelI18TensorListMetadataILi5EE25DistAdamCapturableFunctorIfN3c104HalfENS3_8BFloat16EEJPfffPiifS7_10adamMode_tfEEvlPViT_T0_DpT1_$__internal_accurate_pow) ;  /* 0x000015e000007944 */ /* 0x004fea0003c00000 */
        /* <DEDUP_REMOVED lines=19> */
.L_x_576:
[----:B------:R-:W-:Y:S01]  /*0cd0*/  ISETP.GE.AND P1, PT, R5, RZ, PT ;  /* 0x000000ff0500720c */ /* 0x000fe20003f26270 */
[----:B------:R-:W3:Y:S01]  /*0ce0*/  DSETP.NEU.AND P0, PT, |R4|, 0.5, !P0 ;  /* 0x3fe000000400742a */ /* 0x000ee2000470d200 */
[----:B------:R-:W-:-:S05]  /*0cf0*/  MOV R6, RZ ;  /* 0x000000ff00067202 */ /* 0x000fca0000000f00 */
[----:B--23--:R-:W-:Y:S02]  /*0d00*/  SEL R7, R11, RZ, P0 ;  /* 0x000000ff0b077207 */ /* 0x00cfe40000000000 */
[----:B------:R-:W-:-:S04]  /*0d10*/  SEL R24, RZ, 0x1, !P0 ;  /* 0x00000001ff187807 */ /* 0x000fc80004000000 */
[----:B------:R-:W-:Y:S02]  /*0d20*/  @!P1 LOP3.LUT R7, R7, 0x7ff00000, RZ, 0xfc, !PT ;  /* 0x7ff0000007079812 */ /* 0x000fe400078efcff */
.L_x_577:
        /* <DEDUP_REMOVED lines=17> */
.L_x_580:
        /* <DEDUP_REMOVED lines=11> */
.L_x_579:
[----:B------:R1:W2:-:S06]  /*0ef0*/  DADD R6, R4, R10 ;  /* 0x0000000004067229 */ /* 0x00028c000000000a */
.L_x_578:
        /* <DEDUP_REMOVED lines=14> */
.L_x_570:
[----:B------:R-:W1:Y:S01]  /*0fe0*/  S2R R7, SR_CTAID.X ;  /* 0x0000000000077919 */ /* 0x000e620000002500 */
[----:B0-----:R-:W-:Y:S01]  /*0ff0*/  IMAD.MOV.U32 R12, RZ, RZ, 0x4 ;  /* 0x00000004ff0c7424 */ /* 0x001fe200078e00ff */
[----:B------:R-:W-:Y:S01]  /*1000*/  MOV R5, c[0x0][0xd64] ;  /* 0x0003590000057a02 */ /* 0x000fe20000000f00 */
[----:B------:R-:W-:Y:S01]  /*1010*/  IMAD.MOV.U32 R13, RZ, RZ, 0x8 ;  /* 0x00000008ff0d7424 */ /* 0x000fe200078e00ff */
[----:B------:R-:W-:Y:S01]  /*1020*/  ULDC.64 UR4, c[0x0][0x118] ;  /* 0x0000460000047ab9 */ /* 0x000fe20000000a00 */
        /* <DEDUP_REMOVED lines=18> */
[----:B0-23--:R-:W-:-:S05]  /*1150*/  SHF.L.U32 R13, R4, 0x2, RZ ;  /* 0x00000002040d7819 */ /* 0x00dfca00000006ff */
        /* <DEDUP_REMOVED lines=9> */
[----:B------:R-:W-:-:S05]  /*11f0*/  SHF.L.U32 R13, R4, 0x1, RZ ;  /* 0x00000001040d7819 */ /* 0x000fca00000006ff */
[----:B----4-:R-:W-:-:S05]  /*1200*/  IMAD.IADD R14, R8, 0x1, R13 ;  /* 0x00000001080e7824 */ /* 0x010fca00078e020d */
[----:B------:R-:W-:-:S13]  /*1210*/  LOP3.LUT P0, RZ, R14, 0x7, RZ, 0xc0, !PT ;  /* 0x000000070eff7812 */ /* 0x000fda000780c0ff */
[----:B------:R-:W-:-:S05]  /*1220*/  @!P0 IMAD.IADD R13, R6, 0x1, R13 ;  /* 0x00000001060d8824 */ /* 0x000fca00078e020d */
[----:B------:R-:W-:-:S04]  /*1230*/  @!P0 LOP3.LUT P1, RZ, R13, 0x7, RZ, 0xc0, !PT ;  /* 0x000000070dff8812 */ /* 0x000fc8000782c0ff */
[----:B------:R-:W-:-:S04]  /*1240*/  @!P0 SEL R13, RZ, 0x1, P1 ;  /* 0x00000001ff0d8807 */ /* 0x000fc80000800000 */
[----:B------:R-:W-:Y:S02]  /*1250*/  @!P0 PRMT R12, R13, 0x7610, R12 ;  /* 0x000076100d0c8816 */ /* 0x000fe4000000000c */
.L_x_581:
[----:B--23--:R-:W2:Y:S02]  /*1260*/  S2R R30, SR_TID.X ;  /* 0x00000000001e7919 */ /* 0x00cea40000002100 */
[----:B--2---:R-:W-:-:S05]  /*1270*/  IMAD.SHL.U32 R30, R30, 0x4, RZ ;  /* 0x000000041e1e7824 */ /* 0x004fca00078e00ff */
[----:B------:R-:W-:-:S13]  /*1280*/  ISETP.GE.AND P0, PT, R30, R5, PT ;  /* 0x000000051e00720c */ /* 0x000fda0003f06270 */
[----:B------:R-:W-:Y:S05]  /*1290*/  @P0 EXIT ;  /* 0x000000000000094d */ /* 0x000fea0003800000 */
[----:B------:R-:W-:-:S04]  /*12a0*/  PRMT R12, R12, 0x9910, RZ ;  /* 0x000099100c0c7816 */ /* 0x000fc800000000ff */
[----:B------:R-:W-:Y:S02]  /*12b0*/  ISETP.NE.AND P0, PT, R12, RZ, PT ;  /* 0x000000ff0c00720c */ /* 0x000fe40003f05270 */
.L_x_587:
[----:B0-----:R-:W-:Y:S01]  /*12c0*/  SHF.R.S32.HI R13, RZ, 0x1f, R30 ;  /* 0x0000001fff0d7819 */ /* 0x001fe2000001141e */
[----:B------:R-:W-:Y:S01]  /*12d0*/  ULDC.64 UR4, c[0x0][0x118] ;  /* 0x0000460000047ab9 */ /* 0x000fe20000000a00 */
[----:B------:R-:W-:-:S04]  /*12e0*/  IADD3 R15, P1, R4, R30, RZ ;  /* 0x0000001e040f7210 */ /* 0x000fc80007f3e0ff */
[----:B------:R-:W-:Y:S02]  /*12f0*/  LEA.HI.X.SX32 R14, R4, R13, 0x1, P1 ;  /* 0x0000000d040e7211 */ /* 0x000fe400008f0eff */
[C---:B------:R-:W-:Y:S02]  /*1300*/  SHF.L.U32 R31, R15.reuse, 0x1, RZ ;  /* 0x000000010f1f7819 */ /* 0x040fe400000006ff */
[----:B------:R-:W-:Y:S02]  /*1310*/  SHF.L.U64.HI R33, R15, 0x1, R14 ;  /* 0x000000010f217819 */ /* 0x000fe4000001020e */
[----:B----4-:R-:W-:-:S05]  /*1320*/  IADD3 R42, P1, R8, R31, RZ ;  /* 0x0000001f082a7210 */ /* 0x010fca0007f3e0ff */
[----:B------:R-:W-:-:S05]  /*1330*/  IMAD.X R43, R9, 0x1, R33, P1 ;  /* 0x00000001092b7824 */ /* 0x000fca00008e0621 */
[----:B------:R-:W2:Y:S01]  /*1340*/  @P0 LDG.E.64 R12, [R42.64] ;  /* 0x000000042a0c0981 */ /* 0x000ea2000c1e1b00 */
[C---:B------:R-:W-:Y:S01]  /*1350*/  IMAD.SHL.U32 R29, R15.reuse, 0x4, RZ ;  /* 0x000000040f1d7824 */ /* 0x040fe200078e00ff */
[----:B------:R-:W-:-:S04]  /*1360*/  SHF.L.U64.HI R15, R15, 0x2, R14 ;  /* 0x000000020f0f7819 */ /* 0x000fc8000001020e */
[-C--:B------:R-:W-:Y:S02]  /*1370*/  IADD3 R24, P1, R36, R29.reuse, RZ ;  /* 0x0000001d24187210 */ /* 0x080fe40007f3e0ff */
[-C--:B-1----:R-:W-:Y:S02]  /*1380*/  IADD3 R28, P3, R10, R29.reuse, RZ ;  /* 0x0000001d0a1c7210 */ /* 0x082fe40007f7e0ff */
[----:B------:R-:W-:Y:S01]  /*1390*/  IADD3 R26, P2, R34, R29, RZ ;  /* 0x0000001d221a7210 */ /* 0x000fe20007f5e0ff */
        /* <DEDUP_REMOVED lines=51> */
.L_x_582:
[----:B------:R-:W-:Y:S01]  /*16d0*/  ISETP.NE.AND P1, PT, RZ, c[0x0][0xd88], PT ;  /* 0x00036200ff007a0c */ /* 0x000fe20003f25270 */
[----:B-1----:R-:W-:Y:S01]  /*16e0*/  IMAD.MOV.U32 R42, RZ, RZ, c[0x0][0xd80] ;  /* 0x00036000ff2a7624 */ /* 0x002fe200078e00ff */
[----:B------:R-:W-:Y:S01]  /*16f0*/  ULDC.64 UR4, c[0x0][0x118] ;  /* 0x0000460000047ab9 */ /* 0x000fe20000000a00 */
[----:B------:R-:W-:Y:S01]  /*1700*/  IMAD.MOV.U32 R43, RZ, RZ, c[0x0][0xd84] ;  /* 0x00036100ff2b7624 */ /* 0x000fe200078e00ff */
[----:B-----5:R-:W-:-:S04]  /*1710*/  HADD2.F32 R41, -RZ, R41.H0_H0 ;  /* 0x20000029ff297230 */ /* 0x020fc80000004100 */
[----:B------:R1:W5:Y:S01]  /*1720*/  LDG.E R32, [R42.64] ;  /* 0x000000042a207981 */ /* 0x000362000c1e1900 */
[----:B------:R-:W-:-:S04]  /*1730*/  FMUL.FTZ R45, R0, R41 ;  /* 0x00000029002d7220 */ /* 0x000fc80000410000 */
[----:B------:R-:W-:Y:S05]  /*1740*/  @!P1 BRA `(.L_x_583) ;  /* 0x0000039000009947 */ /* 0x000fea0003800000 */
[----:B------:R-:W-:Y:S01]  /*1750*/  FFMA.FTZ R41, R45, -c[0x0][0xd68], R45 ;  /* 0x80035a002d297a23 */ /* 0x000fe2000001002d */
[----:B------:R-:W-:-:S03]  /*1760*/  HADD2.F32 R39, -RZ, R39.H0_H0 ;  /* 0x20000027ff277230 */ /* 0x000fc60000004100 */
[----:B------:R-:W-:Y:S02]  /*1770*/  FFMA.FTZ R12, R12, c[0x0][0xd68], R41 ;  /* 0x00035a000c0c7a23 */ /* 0x000fe40000010029 */
[----:B------:R-:W-:Y:S01]  /*1780*/  FMUL.FTZ R41, R45, R45 ;  /* 0x0000002d2d297220 */ /* 0x000fe20000410000 */
[----:B------:R-:W-:Y:S02]  /*1790*/  HADD2.F32 R45, -RZ, R38.H0_H0 ;  /* 0x20000026ff2d7230 */ /* 0x000fe40000004100 */
[----:B------:R-:W2:Y:S01]  /*17a0*/  MUFU.RCP R38, R2 ;  /* 0x0000000200267308 */ /* 0x000ea20000001000 */
[----:B-1----:R-:W-:Y:S02]  /*17b0*/  FFMA.FTZ R43, R41, -c[0x0][0xd6c], R41 ;  /* 0x80035b00292b7a23 */ /* 0x002fe40000010029 */
[----:B------:R-:W-:Y:S02]  /*17c0*/  FMUL.FTZ R41, R0, R45 ;  /* 0x0000002d00297220 */ /* 0x000fe40000410000 */
[----:B------:R-:W-:Y:S01]  /*17d0*/  FFMA.FTZ R20, R20, c[0x0][0xd6c], R43 ;  /* 0x00035b0014147a23 */ /* 0x000fe2000001002b */
[----:B------:R-:W-:Y:S01]  /*17e0*/  HADD2.F32 R43, -RZ, R40.H0_H0 ;  /* 0x20000028ff2b7230 */ /* 0x000fe20000004100 */
[----:B------:R-:W-:-:S04]  /*17f0*/  FFMA.FTZ R42, R41, -c[0x0][0xd68], R41 ;  /* 0x80035a00292a7a23 */ /* 0x000fc80000010029 */
[----:B------:R-:W-:Y:S02]  /*1800*/  FFMA.FTZ R13, R13, c[0x0][0xd68], R42 ;  /* 0x00035a000d0d7a23 */ /* 0x000fe4000001002a */
[----:B------:R-:W-:Y:S02]  /*1810*/  FMUL.FTZ R42, R41, R41 ;  /* 0x00000029292a7220 */ /* 0x000fe40000410000 */
[----:B------:R-:W-:Y:S02]  /*1820*/  FMUL.FTZ R41, R0, R43 ;  /* 0x0000002b00297220 */ /* 0x000fe40000410000 */
[----:B------:R-:W-:Y:S02]  /*1830*/  FFMA.FTZ R42, R42, -c[0x0][0xd6c], R42 ;  /* 0x80035b002a2a7a23 */ /* 0x000fe4000001002a */
[C---:B------:R-:W-:Y:S02]  /*1840*/  FFMA.FTZ R43, R41.reuse, -c[0x0][0xd68], R41 ;  /* 0x80035a00292b7a23 */ /* 0x040fe40000010029 */
[----:B------:R-:W-:-:S02]  /*1850*/  FMUL.FTZ R41, R41, R41 ;  /* 0x0000002929297220 */ /* 0x000fc40000410000 */
[----:B------:R-:W-:Y:S02]  /*1860*/  FFMA.FTZ R21, R21, c[0x0][0xd6c], R42 ;  /* 0x00035b0015157a23 */ /* 0x000fe4000001002a */
[----:B------:R-:W-:Y:S02]  /*1870*/  FFMA.FTZ R14, R14, c[0x0][0xd68], R43 ;  /* 0x00035a000e0e7a23 */ /* 0x000fe4000001002b */
[-C--:B--2---:R-:W-:Y:S02]  /*1880*/  FMUL.FTZ R40, R20, R38.reuse ;  /* 0x0000002614287220 */ /* 0x084fe40000410000 */
[----:B------:R-:W-:Y:S02]  /*1890*/  FFMA.FTZ R43, R41, -c[0x0][0xd6c], R41 ;  /* 0x80035b00292b7a23 */ /* 0x000fe40000010029 */
[----:B------:R-:W-:Y:S02]  /*18a0*/  FMUL.FTZ R41, R21, R38 ;  /* 0x0000002615297220 */ /* 0x000fe40000410000 */
[----:B------:R-:W1:Y:S01]  /*18b0*/  MUFU.SQRT R40, R40 ;  /* 0x0000002800287308 */ /* 0x000e620000002000 */
[----:B------:R-:W-:-:S02]  /*18c0*/  FMUL.FTZ R42, R0, R39 ;  /* 0x00000027002a7220 */ /* 0x000fc40000410000 */
[----:B------:R-:W-:Y:S02]  /*18d0*/  FFMA.FTZ R22, R22, c[0x0][0xd6c], R43 ;  /* 0x00035b0016167a23 */ /* 0x000fe4000001002b */
[C---:B------:R-:W-:Y:S02]  /*18e0*/  FFMA.FTZ R44, R42.reuse, -c[0x0][0xd68], R42 ;  /* 0x80035a002a2c7a23 */ /* 0x040fe4000001002a */
[----:B------:R-:W-:Y:S01]  /*18f0*/  FMUL.FTZ R45, R42, R42 ;  /* 0x0000002a2a2d7220 */ /* 0x000fe20000410000 */
[----:B------:R-:W2:Y:S01]  /*1900*/  MUFU.SQRT R41, R41 ;  /* 0x0000002900297308 */ /* 0x000ea20000002000 */
[----:B------:R-:W-:Y:S02]  /*1910*/  FFMA.FTZ R15, R15, c[0x0][0xd68], R44 ;  /* 0x00035a000f0f7a23 */ /* 0x000fe4000001002c */
[----:B------:R-:W-:-:S04]  /*1920*/  FFMA.FTZ R45, R45, -c[0x0][0xd6c], R45 ;  /* 0x80035b002d2d7a23 */ /* 0x000fc8000001002d */
[----:B------:R-:W-:Y:S01]  /*1930*/  FFMA.FTZ R23, R23, c[0x0][0xd6c], R45 ;  /* 0x00035b0017177a23 */ /* 0x000fe2000001002d */
[----:B------:R-:W3:Y:S01]  /*1940*/  MUFU.RCP R39, R3 ;  /* 0x0000000300277308 */ /* 0x000ee20000001000 */
[----:B-1----:R-:W-:Y:S02]  /*1950*/  FADD.FTZ R43, R40, c[0x0][0xd7c] ;  /* 0x00035f00282b7621 */ /* 0x002fe40000010000 */
[----:B--2---:R-:W-:-:S05]  /*1960*/  FADD.FTZ R44, R41, c[0x0][0xd7c] ;  /* 0x00035f00292c7621 */ /* 0x004fca0000010000 */
[----:B------:R1:W2:Y:S01]  /*1970*/  MUFU.RCP R40, R43 ;  /* 0x0000002b00287308 */ /* 0x0002a20000001000 */
[----:B---3--:R-:W-:-:S07]  /*1980*/  FMUL.FTZ R41, R12, R39 ;  /* 0x000000270c297220 */ /* 0x008fce0000410000 */
[----:B------:R3:W4:Y:S01]  /*1990*/  MUFU.RCP R42, R44 ;  /* 0x0000002c002a7308 */ /* 0x0007220000001000 */
[----:B-1----:R-:W-:Y:S02]  /*19a0*/  FMUL.FTZ R43, R13, R39 ;  /* 0x000000270d2b7220 */ /* 0x002fe40000410000 */
[----:B--2---:R-:W-:Y:S02]  /*19b0*/  FMUL.FTZ R41, R41, R40 ;  /* 0x0000002829297220 */ /* 0x004fe40000410000 */
[----:B---3--:R-:W-:Y:S02]  /*19c0*/  FMUL.FTZ R44, R23, R38 ;  /* 0x00000026172c7220 */ /* 0x008fe40000410000 */
[----:B------:R-:W-:Y:S02]  /*19d0*/  FFMA.FTZ R41, R16, c[0x0][0xd8c], R41 ;  /* 0x0003630010297a23 */ /* 0x000fe40000010029 */
[----:B----4-:R-:W-:Y:S02]  /*19e0*/  FMUL.FTZ R40, R43, R42 ;  /* 0x0000002a2b287220 */ /* 0x010fe40000410000 */
[----:B------:R-:W1:Y:S01]  /*19f0*/  MUFU.SQRT R44, R44 ;  /* 0x0000002c002c7308 */ /* 0x000e620000002000 */
[----:B------:R-:W-:-:S02]  /*1a00*/  FMUL.FTZ R42, R22, R38 ;  /* 0x00000026162a7220 */ /* 0x000fc40000410000 */
        /* <DEDUP_REMOVED lines=8> */
[----:B------:R-:W-:Y:S02]  /*1a90*/  FFMA.FTZ R39, R17, c[0x0][0xd8c], R40 ;  /* 0x0003630011277a23 */ /* 0x000fe40000010028 */
[----:B------:R-:W-:Y:S02]  /*1aa0*/  FFMA.FTZ R38, R19, c[0x0][0xd8c], R38 ;  /* 0x0003630013267a23 */ /* 0x000fe40000010026 */
[----:B--2---:R-:W-:-:S04]  /*1ab0*/  FMUL.FTZ R43, R43, R45 ;  /* 0x0000002d2b2b7220 */ /* 0x004fc80000410000 */
[----:B------:R-:W-:Y:S01]  /*1ac0*/  FFMA.FTZ R43, R18, c[0x0][0xd8c], R43 ;  /* 0x00036300122b7a23 */ /* 0x000fe2000001002b */
[----:B------:R-:W-:Y:S05]  /*1ad0*/  BRA `(.L_x_584) ;  /* 0x0000038000007947 */ /* 0x000fea0003800000 */
.L_x_583:
[----:B------:R-:W-:Y:S01]  /*1ae0*/  FFMA.FTZ R41, R16, c[0x0][0xd8c], R45 ;  /* 0x0003630010297a23 */ /* 0x000fe2000001002d */
[----:B------:R-:W-:Y:S02]  /*1af0*/  HADD2.F32 R38, -RZ, R38.H0_H0 ;  /* 0x20000026ff267230 */ /* 0x000fe40000004100 */
[----:B------:R-:W-:Y:S01]  /*1b00*/  HADD2.F32 R40, -RZ, R40.H0_H0 ;  /* 0x20000028ff287230 */ /* 0x000fe20000004100 */
[C---:B-1----:R-:W-:Y:S02]  /*1b10*/  FFMA.FTZ R43, R41.reuse, -c[0x0][0xd68], R41 ;  /* 0x80035a00292b7a23 */ /* 0x042fe40000010029 */
        /* <DEDUP_REMOVED lines=11> */
[----:B------:R-:W-:Y:S01]  /*1bd0*/  FFMA.FTZ R13, R13, c[0x0][0xd68], R42 ;  /* 0x00035a000d0d7a23 */ /* 0x000fe2000001002a */
[----:B------:R-:W-:Y:S01]  /*1be0*/  HADD2.F32 R42, -RZ, R39.H0_H0 ;  /* 0x20000027ff2a7230 */ /* 0x000fe20000004100 */
[----:B------:R-:W-:Y:S02]  /*1bf0*/  FFMA.FTZ R41, R0, R40, R41 ;  /* 0x0000002800297223 */ /* 0x000fe40000010029 */
[----:B------:R-:W-:Y:S02]  /*1c00*/  FMUL.FTZ R39, R19, c[0x0][0xd8c] ;  /* 0x0003630013277a20 */ /* 0x000fe40000410000 */
[----:B-1----:R-:W-:Y:S02]  /*1c10*/  FMUL.FTZ R40, R20, R38 ;  /* 0x0000002614287220 */ /* 0x002fe40000410000 */
[----:B------:R-:W-:-:S02]  /*1c20*/  FFMA.FTZ R21, R21, c[0x0][0xd6c], R44 ;  /* 0x00035b0015157a23 */ /* 0x000fc4000001002c */
[----:B------:R-:W-:Y:S02]  /*1c30*/  FFMA.FTZ R39, R0, R42, R39 ;  /* 0x0000002a00277223 */ /* 0x000fe40000010027 */
[----:B------:R-:W1:Y:S01]  /*1c40*/  MUFU.SQRT R40, R40 ;  /* 0x0000002800287308 */ /* 0x000e620000002000 */
[----:B------:R-:W-:Y:S02]  /*1c50*/  FMUL.FTZ R42, R21, R38 ;  /* 0x00000026152a7220 */ /* 0x000fe40000410000 */
[C---:B------:R-:W-:Y:S02]  /*1c60*/  FFMA.FTZ R43, R41.reuse, -c[0x0][0xd68], R41 ;  /* 0x80035a00292b7a23 */ /* 0x040fe40000010029 */
[----:B------:R-:W-:Y:S02]  /*1c70*/  FMUL.FTZ R41, R41, R41 ;  /* 0x0000002929297220 */ /* 0x000fe40000410000 */
[----:B------:R-:W-:Y:S01]  /*1c80*/  FFMA.FTZ R14, R14, c[0x0][0xd68], R43 ;  /* 0x00035a000e0e7a23 */ /* 0x000fe2000001002b */
[----:B------:R-:W2:Y:S01]  /*1c90*/  MUFU.SQRT R42, R42 ;  /* 0x0000002a002a7308 */ /* 0x000ea20000002000 */
[----:B------:R-:W-:-:S02]  /*1ca0*/  FFMA.FTZ R41, R41, -c[0x0][0xd6c], R41 ;  /* 0x80035b0029297a23 */ /* 0x000fc40000010029 */
[C---:B------:R-:W-:Y:S02]  /*1cb0*/  FMUL.FTZ R45, R39.reuse, R39 ;  /* 0x00000027272d7220 */ /* 0x040fe40000410000 */
[----:B------:R-:W-:Y:S02]  /*1cc0*/  FFMA.FTZ R22, R22, c[0x0][0xd6c], R41 ;  /* 0x00035b0016167a23 */ /* 0x000fe40000010029 */
[----:B-1----:R-:W-:Y:S02]  /*1cd0*/  FADD.FTZ R43, R40, c[0x0][0xd7c] ;  /* 0x00035f00282b7621 */ /* 0x002fe40000010000 */
[----:B------:R-:W-:Y:S02]  /*1ce0*/  FFMA.FTZ R40, R39, -c[0x0][0xd68], R39 ;  /* 0x80035a0027287a23 */ /* 0x000fe40000010027 */
[----:B------:R-:W-:Y:S02]  /*1cf0*/  MUFU.RCP R41, R43 ;  /* 0x0000002b00297308 */ /* 0x000fe40000001000 */
[----:B------:R-:W-:-:S02]  /*1d00*/  FFMA.FTZ R15, R15, c[0x0][0xd68], R40 ;  /* 0x00035a000f0f7a23 */ /* 0x000fc40000010028 */
[----:B--2---:R-:W-:Y:S02]  /*1d10*/  FADD.FTZ R44, R42, c[0x0][0xd7c] ;  /* 0x00035f002a2c7621 */ /* 0x004fe40000010000 */
[----:B------:R-:W-:Y:S02]  /*1d20*/  FFMA.FTZ R42, R45, -c[0x0][0xd6c], R45 ;  /* 0x80035b002d2a7a23 */ /* 0x000fe4000001002d */
[----:B------:R-:W1:Y:S02]  /*1d30*/  MUFU.RCP R40, R3 ;  /* 0x0000000300287308 */ /* 0x000e640000001000 */
[----:B------:R-:W-:-:S06]  /*1d40*/  FFMA.FTZ R23, R23, c[0x0][0xd6c], R42 ;  /* 0x00035b0017177a23 */ /* 0x000fcc000001002a */
[----:B------:R2:W3:Y:S01]  /*1d50*/  MUFU.RCP R39, R44 ;  /* 0x0000002c00277308 */ /* 0x0004e20000001000 */
[----:B-1----:R-:W-:Y:S02]  /*1d60*/  FMUL.FTZ R42, R12, R40 ;  /* 0x000000280c2a7220 */ /* 0x002fe40000410000 */
[----:B--2---:R-:W-:Y:S02]  /*1d70*/  FMUL.FTZ R44, R23, R38 ;  /* 0x00000026172c7220 */ /* 0x004fe40000410000 */
[----:B------:R-:W-:Y:S02]  /*1d80*/  FMUL.FTZ R41, R42, R41 ;  /* 0x000000292a297220 */ /* 0x000fe40000410000 */
[-C--:B------:R-:W-:Y:S02]  /*1d90*/  FMUL.FTZ R42, R13, R40.reuse ;  /* 0x000000280d2a7220 */ /* 0x080fe40000410000 */
[----:B------:R-:W1:Y:S01]  /*1da0*/  MUFU.SQRT R44, R44 ;  /* 0x0000002c002c7308 */ /* 0x000e620000002000 */
[----:B------:R-:W-:-:S02]  /*1db0*/  FMUL.FTZ R43, R14, R40 ;  /* 0x000000280e2b7220 */ /* 0x000fc40000410000 */
[----:B---3--:R-:W-:Y:S02]  /*1dc0*/  FMUL.FTZ R39, R42, R39 ;  /* 0x000000272a277220 */ /* 0x008fe40000410000 */
[----:B------:R-:W-:Y:S02]  /*1dd0*/  FMUL.FTZ R42, R22, R38 ;  /* 0x00000026162a7220 */ /* 0x000fe40000410000 */
[----:B------:R-:W-:-:S04]  /*1de0*/  FMUL.FTZ R38, R15, R40 ;  /* 0x000000280f267220 */ /* 0x000fc80000410000 */
[----:B------:R-:W2:Y:S01]  /*1df0*/  MUFU.SQRT R42, R42 ;  /* 0x0000002a002a7308 */ /* 0x000ea20000002000 */
[----:B-1----:R-:W-:Y:S02]  /*1e00*/  FADD.FTZ R44, R44, c[0x0][0xd7c] ;  /* 0x00035f002c2c7621 */ /* 0x002fe40000010000 */
[----:B--2---:R-:W-:-:S06]  /*1e10*/  FADD.FTZ R45, R42, c[0x0][0xd7c] ;  /* 0x00035f002a2d7621 */ /* 0x004fcc0000010000 */
[----:B------:R-:W1:Y:S02]  /*1e20*/  MUFU.RCP R45, R45 ;  /* 0x0000002d002d7308 */ /* 0x000e640000001000 */
[----:B-1----:R-:W-:-:S06]  /*1e30*/  FMUL.FTZ R43, R43, R45 ;  /* 0x0000002d2b2b7220 */ /* 0x002fcc0000410000 */
[----:B------:R-:W1:Y:S02]  /*1e40*/  MUFU.RCP R45, R44 ;  /* 0x0000002c002d7308 */ /* 0x000e640000001000 */
[----:B-1----:R-:W-:-:S06]  /*1e50*/  FMUL.FTZ R38, R38, R45 ;  /* 0x0000002d26267220 */ /* 0x002fcc0000410000 */
.L_x_584:
[C---:B-----5:R-:W-:Y:S02]  /*1e60*/  FFMA.FTZ R16, -R32.reuse, R41, R16 ;  /* 0x0000002920107223 */ /* 0x060fe40000010110 */
[C---:B------:R-:W-:Y:S02]  /*1e70*/  FFMA.FTZ R17, -R32.reuse, R39, R17 ;  /* 0x0000002720117223 */ /* 0x040fe40000010111 */
[C---:B------:R-:W-:Y:S01]  /*1e80*/  FFMA.FTZ R18, -R32.reuse, R43, R18 ;  /* 0x0000002b20127223 */ /* 0x040fe20000010112 */
[----:B------:R1:W2:Y:S01]  /*1e90*/  F2F.BF16.F32 R41, R16 ;  /* 0x0000001000297304 */ /* 0x0002a20000202000 */
[----:B------:R-:W-:Y:S01]  /*1ea0*/  FFMA.FTZ R19, -R32, R38, R19 ;  /* 0x0000002620137223 */ /* 0x000fe20000010113 */
[----:B------:R-:W-:-:S04]  /*1eb0*/  IADD3 R32, P1, R6, R31, RZ ;  /* 0x0000001f06207210 */ /* 0x000fc80007f3e0ff */
[----:B------:R-:W-:Y:S02]  /*1ec0*/  IADD3.X R33, R7, R33, RZ, P1, !PT ;  /* 0x0000002107217210 */ /* 0x000fe40000ffe4ff */
[----:B------:R1:W3:Y:S08]  /*1ed0*/  F2F.BF16.F32 R39, R17 ;  /* 0x0000001100277304 */ /* 0x0002f00000202000 */
[----:B------:R1:W4:Y:S08]  /*1ee0*/  F2F.BF16.F32 R43, R18 ;  /* 0x00000012002b7304 */ /* 0x0003300000202000 */
[----:B------:R1:W0:Y:S01]  /*1ef0*/  F2F.BF16.F32 R45, R19 ;  /* 0x00000013002d7304 */ /* 0x0002220000202000 */
[----:B------:R-:W-:Y:S05]  /*1f00*/  @!P0 BRA `(.L_x_585) ;  /* 0x000000a000008947 */ /* 0x000fea0003800000 */
[----:B0-23--:R-:W-:Y:S01]  /*1f10*/  IMAD.U32 R31, R45, 0x10000, RZ ;  /* 0x000100002d1f7824 */ /* 0x00dfe200078e00ff */
[----:B------:R-:W-:Y:S01]  /*1f20*/  ULDC.64 UR4, c[0x0][0x118] ;  /* 0x0000460000047ab9 */ /* 0x000fe20000000a00 */
[----:B------:R-:W-:Y:S01]  /*1f30*/  IMAD.WIDE.U32 R38, R39, 0x10000, RZ ;  /* 0x0001000027267825 */ /* 0x000fe200078e00ff */
[----:B------:R0:W-:Y:S04]  /*1f40*/  STG.E.128 [R24.64], R16 ;  /* 0x0000001018007986 */ /* 0x0001e8000c101d04 */
[----:B----4-:R-:W-:Y:S01]  /*1f50*/  LOP3.LUT R39, R39, R31, R43, 0xfe, !PT ;  /* 0x0000001f27277212 */ /* 0x010fe200078efe2b */
[----:B------:R0:W-:Y:S01]  /*1f60*/  STG.E.128 [R26.64], R12 ;  /* 0x0000000c1a007986 */ /* 0x0001e2000c101d04 */
[----:B------:R-:W-:-:S03]  /*1f70*/  LOP3.LUT R38, R38, R41, RZ, 0xfc, !PT ;  /* 0x0000002926267212 */ /* 0x000fc600078efcff */
[----:B------:R0:W-:Y:S04]  /*1f80*/  STG.E.128 [R28.64], R20 ;  /* 0x000000141c007986 */ /* 0x0001e8000c101d04 */
[----:B------:R0:W-:Y:S01]  /*1f90*/  STG.E.64 [R32.64], R38 ;  /* 0x0000002620007986 */ /* 0x0001e2000c101b04 */
[----:B------:R-:W-:Y:S05]  /*1fa0*/  BRA `(.L_x_586) ;  /* 0x0000018000007947 */ /* 0x000fea0003800000 */
.L_x_585:
[C---:B--23--:R-:W-:Y:S01]  /*1fb0*/  IADD3 R38, R30.reuse, 0x1, RZ ;  /* 0x000000011e267810 */ /* 0x04cfe20007ffe0ff */
[----:B------:R-:W-:Y:S01]  /*1fc0*/  ULDC.64 UR4, c[0x0][0x118] ;  /* 0x0000460000047ab9 */ /* 0x000fe20000000a00 */
[-C--:B------:R-:W-:Y:S02]  /*1fd0*/  ISETP.GE.AND P1, PT, R30, R5.reuse, PT ;  /* 0x000000051e00720c */ /* 0x080fe40003f26270 */
        /* <DEDUP_REMOVED lines=21> */
.L_x_586:
[----:B0-2---:R-:W-:-:S04]  /*2130*/  IMAD.MOV.U32 R13, RZ, RZ, c[0x0][0x0] ;  /* 0x00000000ff0d7624 */ /* 0x005fc800078e00ff */
[----:B------:R-:W-:-:S05]  /*2140*/  IMAD R30, R13, 0x4, R30 ;  /* 0x000000040d1e7824 */ /* 0x000fca00078e021e */
[----:B------:R-:W-:-:S13]  /*2150*/  ISETP.GE.AND P1, PT, R30, R5, PT ;  /* 0x000000051e00720c */ /* 0x000fda0003f26270 */
[----:B------:R-:W-:Y:S05]  /*2160*/  @!P1 BRA `(.L_x_587) ;  /* 0xfffff15000009947 */ /* 0x000fea000383ffff */
[----:B------:R-:W-:Y:S05]  /*2170*/  EXIT ;  /* 0x000000000000794d */ /* 0x000fea0003800000 */
        .type           $_Z25multi_tensor_apply_kernelI18TensorListMetadataILi5EE25DistAdamCapturableFunctorIfN3c104HalfENS3_8BFloat16EEJPfffPiifS7_10adamMode_tfEEvlPViT_T0_DpT1_$__internal_accurate_pow,@function
        .size           $_Z25multi_tensor_apply_kernelI18TensorListMetadataILi5EE25DistAdamCapturableFunctorIfN3c104HalfENS3_8BFloat16EEJPfffPiifS7_10adamMode_tfEEvlPViT_T0_DpT1_$__internal_accurate_pow,(.L_x_960 - $_Z25multi_tensor_apply_kernelI18TensorListMetadataILi5EE25DistAdamCapturableFunctorIfN3c104HalfENS3_8BFloat16EEJPfffPiifS7_10adamMode_tfEEvlPViT_T0_DpT1_$__internal_accurate_pow)
$_Z25multi_tensor_apply_kernelI18TensorListMetadataILi5EE25DistAdamCapturableFunctorIfN3c104HalfENS3_8BFloat16EEJPfffPiifS7_10adamMode_tfEEvlPViT_T0_DpT1_$__internal_accurate_pow:
[----:B------:R-:W-:Y:S01]  /*2180*/  SHF.R.U32.HI R9, RZ, 0x14, R11 ;  /* 0x00000014ff097819 */ /* 0x000fe2000001160b */
[----:B------:R-:W-:Y:S01]  /*2190*/  IMAD.MOV.U32 R14, RZ, RZ, RZ ;  /* 0x000000ffff0e7224 */ /* 0x000fe200078e00ff */
[----:B------:R-:W-:Y:S01]  /*21a0*/  MOV R10, R12 ;  /* 0x0000000c000a7202 */ /* 0x000fe20000000f00 */
[----:B------:R-:W-:Y:S01]  /*21b0*/  IMAD.MOV.U32 R20, RZ, RZ, 0x7d2cafe2 ;  /* 0x7d2cafe2ff147424 */ /* 0x000fe200078e00ff */
[----:B------:R-:W-:Y:S01]  /*21c0*/  ISETP.NE.AND P1, PT, R9, RZ, PT ;  /* 0x000000ff0900720c */ /* 0x000fe20003f25270 */
[----:B------:R-:W-:-:S12]  /*21d0*/  IMAD.MOV.U32 R21, RZ, RZ, 0x3eb0f5ff ;  /* 0x3eb0f5ffff157424 */ /* 0x000fd800078e00ff */
        /* <DEDUP_REMOVED lines=8> */
[----:B------:R-:W-:-:S04]  /*2260*/  @P2 IADD3 R11, R13, -0x100000, RZ ;  /* 0xfff000000d0b2810 */ /* 0x000fc80007ffe0ff */
[----:B------:R-:W-:-:S06]  /*2270*/  @P2 MOV R13, R11 ;  /* 0x0000000b000d2202 */ /* 0x000fcc0000000f00 */
        /* <DEDUP_REMOVED lines=29> */
[----:B-1----:R-:W-:Y:S02]  /*2450*/  IADD3 R29, R15, 0x100000, RZ ;  /* 0x001000000f1d7810 */ /* 0x002fe40007ffe0ff */
[----:B------:R-:W-:Y:S01]  /*2460*/  MOV R28, R14 ;  /* 0x0000000e001c7202 */ /* 0x000fe20000000f00 */
        /* <DEDUP_REMOVED lines=30> */
[----:B-1----:R-:W-:Y:S02]  /*2650*/  LOP3.LUT R15, R9, 0xff0fffff, RZ, 0xc0, !PT ;  /* 0xff0fffff090f7812 */ /* 0x002fe400078ec0ff */
[----:B0-----:R-:W0:Y:S01]  /*2660*/  DADD R20, -R12, R20 ;  /* 0x000000000c147229 */ /* 0x001e220000000114 */
[----:B------:R-:W-:Y:S02]  /*2670*/  MOV R14, R8 ;  /* 0x00000008000e7202 */ /* 0x000fe40000000f00 */
[----:B------:R-:W-:-:S03]  /*2680*/  SEL R15, R15, R9, P1 ;  /* 0x000000090f0f7207 */ /* 0x000fc60000800000 */
[----:B0-----:R0:W1:Y:S02]  /*2690*/  DADD R16, R16, -R20 ;  /* 0x0000000010107229 */ /* 0x0010640000000814 */
[----:B0-----:R-:W-:Y:S01]  /*26a0*/  IMAD.MOV.U32 R20, RZ, RZ, 0x69ce2bdf ;  /* 0x69ce2bdfff147424 */ /* 0x001fe200078e00ff */
[----:B------:R-:W-:-:S03]  /*26b0*/  MOV R21, 0x3e5ade15 ;  /* 0x3e5ade1500157802 */ /* 0x000fc60000000f00 */
        /* <DEDUP_REMOVED lines=37> */
[----:B------:R-:W-:-:S04]  /*2910*/  SHF.R.S32.HI R7, RZ, 0x1, R7 ;  /* 0x00000001ff077819 */ /* 0x000fc80000011407 */
[----:B------:R-:W-:Y:S01]  /*2920*/  IADD3 R12, R12, -R7, RZ ;  /* 0x800000070c0c7210 */ /* 0x000fe20007ffe0ff */
[----:B------:R-:W-:-:S03]  /*2930*/  IMAD R17, R7, 0x100000, R19 ;  /* 0x0010000007117824 */ /* 0x000fc600078e0213 */
[----:B------:R-:W-:Y:S02]  /*2940*/  LEA R13, R12, 0x3ff00000, 0x14 ;  /* 0x3ff000000c0d7811 */ /* 0x000fe400078ea0ff */
[----:B------:R-:W-:-:S06]  /*2950*/  MOV R12, RZ ;  /* 0x000000ff000c7202 */ /* 0x000fcc0000000f00 */
[----:B------:R0:W1:-:S06]  /*2960*/  DMUL R16, R16, R12 ;  /* 0x0000000c10107228 */ /* 0x00004c0000000000 */
.L_x_588:
[----:B-1----:R-:W-:Y:S01]  /*2970*/  DSETP.NEU.AND P1, PT, |R16|, +INF , PT ;  /* 0x7ff000001000742a */ /* 0x002fe20003f2d200 */
[----:B------:R-:W-:-:S03]  /*2980*/  IMAD.MOV.U32 R7, RZ, RZ, 0x0 ;  /* 0x00000000ff077424 */ /* 0x000fc600078e00ff */
[----:B------:R-:W1:-:S06]  /*2990*/  DADD R8, R8, -R14 ;  /* 0x0000000008087229 */ /* 0x000e4c000000080e */
[----:B-1----:R-:W1:-:S06]  /*29a0*/  DADD R8, R10, R8 ;  /* 0x000000000a087229 */ /* 0x002e4c0000000008 */
[----:B-1----:R1:W2:Y:S01]  /*29b0*/  @P1 DFMA R16, R8, R16, R16 ;  /* 0x000000100810122b */ /* 0x0022a20000000010 */
[----:B------:R-:W-:Y:S10]  /*29c0*/  RET.REL.NODEC R6 `(_Z25multi_tensor_apply_kernelI18TensorListMetadataILi5EE25DistAdamCapturableFunctorIfN3c104HalfENS3_8BFloat16EEJPfffPiifS7_10adamMode_tfEEvlPViT_T0_DpT1_) ;  /* 0xffffd63006007950 */ /* 0x000ff40003c3ffff */
.L_x_589:
        /* <DEDUP_REMOVED lines=11> */
.L_x_960:


//--------------------- .text._Z25multi_tensor_apply_kernelI18TensorListMetadataILi5EE25DistAdamCapturableFunctorIfN3c104HalfES4_EJPfffPiifS6_10adamMode_tfEEvlPViT_T0_DpT1_ --------------------------
	.section	.text._Z25multi_tensor_apply_kernelI18TensorListMetadataILi5EE25DistAdamCapturableFunctorIfN3c104HalfES4_EJPfffPiifS6_10adamMode_tfEEvlPViT_T0_DpT1_,"ax",@progbits
	.sectioninfo	@"SHI_REGISTERS=48"
	.align	128
        .global         _Z25multi_tensor_apply_kernelI18TensorListMetadataILi5EE25DistAdamCapturableFunctorIfN3c104HalfES4_EJPfffPiifS6_10adamMode_tfEEvlPViT_T0_DpT1_
        .type           _Z25multi_tensor_apply_kernelI18TensorListMetadataILi5EE25DistAdamCapturableFunctorIfN3c104HalfES4_EJPfffPiifS6_10adamMode_tfEEvlPViT_T0_DpT1_,@function
        .size           _Z25multi_tensor_apply_kernelI18TensorListMetadataILi5EE25DistAdamCapturableFunctorIfN3c104HalfES4_EJPfffPiifS6_10adamMode_tfEEvlPViT_T0_DpT1_,(.L_x_961 - _Z25multi_tensor_apply_kernelI18TensorListMetadataILi5EE25DistAdamCapturableFunctorIfN3c104HalfES4_EJPfffPiifS6_10adamMode_tfEEvlPViT_T0_DpT1_)
        .other          _Z25multi_tensor_apply_kernelI18TensorListMetadataILi5EE25DistAdamCapturableFunctorIfN3c104HalfES4_EJPfffPiifS6_10adamMode_tfEEvlPViT_T0_DpT1_,@"STO_CUDA_ENTRY STV_DEFAULT"
_Z25multi_tensor_apply_kernelI18TensorListMetadataILi5EE25DistAdamCapturableFunctorIfN3c104HalfES4_EJPfffPiifS6_10adamMode_tfEEvlPViT_T0_DpT1_:
.text._Z25multi_tensor_apply_kernelI18TensorListMetadataILi5EE25DistAdamCapturableFunctorIfN3c104HalfES4_EJPfffPiifS6_10adamMode_tfEEvlPViT_T0_DpT1_:
        /* <DEDUP_REMOVED lines=23> */
.L_x_590:
        /* <DEDUP_REMOVED lines=22> */
.L_x_591:
        /* <DEDUP_REMOVED lines=22> */
.L_x_592:
        /* <DEDUP_REMOVED lines=22> */
.L_x_593:
        /* <DEDUP_REMOVED lines=32> */
[----:B------:R-:W-:Y:S05]  /*0790*/  CALL.REL.NOINC `($_Z25multi_tensor_apply_kernelI18TensorListMetadataILi5EE25DistAdamCapturableFunctorIfN3c104HalfES4_EJPfffPiifS6_10adamMode_tfEEvlPViT_T0_DpT1_$__internal_accurate_pow) ;  /* 0x000019e000007944 */ /* 0x000fea0003c00000 */
        /* <DEDUP_REMOVED lines=22> */
.L_x_595:
[----:B------:R-:W-:Y:S01]  /*0900*/  ISETP.GE.AND P2, PT, R5, RZ, PT ;  /* 0x000000ff0500720c */ /* 0x000fe20003f46270 */
[----:B------:R-:W2:Y:S01]  /*0910*/  DSETP.NEU.AND P1, PT, |R4|, 0.5, !P0 ;  /* 0x3fe000000400742a */ /* 0x000ea2000472d200 */
[----:B------:R-:W-:-:S05]  /*0920*/  MOV R2, RZ ;  /* 0x000000ff00027202 */ /* 0x000fca0000000f00 */
[----:B-12---:R-:W-:-:S06]  /*0930*/  SEL R3, R9, RZ, P1 ;  /* 0x000000ff09037207 */ /* 0x006fcc0000800000 */
[----:B------:R-:W-:Y:S02]  /*0940*/  @!P2 LOP3.LUT R3, R3, 0x7ff00000, RZ, 0xfc, !PT ;  /* 0x7ff000000303a812 */ /* 0x000fe400078efcff */
.L_x_596:
        /* <DEDUP_REMOVED lines=17> */
.L_x_599:
        /* <DEDUP_REMOVED lines=10> */
.L_x_598:
[----:B------:R1:W2:-:S04]  /*0b00*/  DADD R2, R4, R8 ;  /* 0x0000000004027229 */ /* 0x0002880000000008 */
.L_x_597:
        /* <DEDUP_REMOVED lines=8> */
[----:B--2---:R-:W-:Y:S05]  /*0b90*/  CALL.REL.NOINC `($_Z25multi_tensor_apply_kernelI18TensorListMetadataILi5EE25DistAdamCapturableFunctorIfN3c104HalfES4_EJPfffPiifS6_10adamMode_tfEEvlPViT_T0_DpT1_$__internal_accurate_pow) ;  /* 0x000015e000007944 */ /* 0x004fea0003c00000 */
        /* <DEDUP_REMOVED lines=19> */
.L_x_600:
[----:B------:R-:W-:Y:S01]  /*0cd0*/  ISETP.GE.AND P1, PT, R5, RZ, PT ;  /* 0x000000ff0500720c */ /* 0x000fe20003f26270 */
[----:B------:R-:W3:Y:S01]  /*0ce0*/  DSETP.NEU.AND P0, PT, |R4|, 0.5, !P0 ;  /* 0x3fe000000400742a */ /* 0x000ee2000470d200 */
[----:B------:R-:W-:-:S05]  /*0cf0*/  MOV R6, RZ ;  /* 0x000000ff00067202 */ /* 0x000fca0000000f00 */
[----:B--23--:R-:W-:Y:S02]  /*0d00*/  SEL R7, R11, RZ, P0 ;  /* 0x000000ff0b077207 */ /* 0x00cfe40000000000 */
[----:B------:R-:W-:-:S04]  /*0d10*/  SEL R24, RZ, 0x1, !P0 ;  /* 0x00000001ff187807 */ /* 0x000fc80004000000 */
[----:B------:R-:W-:Y:S02]  /*0d20*/  @!P1 LOP3.LUT R7, R7, 0x7ff00000, RZ, 0xfc, !PT ;  /* 0x7ff0000007079812 */ /* 0x000fe400078efcff */
.L_x_601:
        /* <DEDUP_REMOVED lines=17> */
.L_x_604:
        /* <DEDUP_REMOVED lines=11> */
.L_x_603:
[----:B------:R1:W2:-:S06]  /*0ef0*/  DADD R6, R4, R10 ;  /* 0x0000000004067229 */ /* 0x00028c000000000a */
.L_x_602:
        /* <DEDUP_REMOVED lines=14> */
.L_x_594:
        /* <DEDUP_REMOVED lines=40> */
.L_x_605:
[----:B--23--:R-:W2:Y:S02]  /*1260*/  S2R R30, SR_TID.X ;  /* 0x00000000001e7919 */ /* 0x00cea40000002100 */
[----:B--2---:R-:W-:-:S05]  /*1270*/  IMAD.SHL.U32 R30, R30, 0x4, RZ ;  /* 0x000000041e1e7824 */ /* 0x004fca00078e00ff */
[----:B------:R-:W-:-:S13]  /*1280*/  ISETP.GE.AND P0, PT, R30, R5, PT ;  /* 0x000000051e00720c */ /* 0x000fda0003f06270 */
[----:B------:R-:W-:Y:S05]  /*1290*/  @P0 EXIT ;  /* 0x000000000000094d */ /* 0x000fea0003800000 */
[----:B------:R-:W-:-:S04]  /*12a0*/  PRMT R12, R12, 0x9910, RZ ;  /* 0x000099100c0c7816 */ /* 0x000fc800000000ff */
[----:B------:R-:W-:Y:S02]  /*12b0*/  ISETP.NE.AND P0, PT, R12, RZ, PT ;  /* 0x000000ff0c00720c */ /* 0x000fe40003f05270 */
.L_x_611:
        /* <DEDUP_REMOVED lines=65> */
.L_x_606:
        /* <DEDUP_REMOVED lines=65> */
.L_x_607:
        /* <DEDUP_REMOVED lines=56> */
.L_x_608:
[C---:B-----5:R-:W-:Y:S02]  /*1e60*/  FFMA.FTZ R16, -R32.reuse, R41, R16 ;  /* 0x0000002920107223 */ /* 0x060fe40000010110 */
[C---:B------:R-:W-:Y:S02]  /*1e70*/  FFMA.FTZ R17, -R32.reuse, R39, R17 ;  /* 0x0000002720117223 */ /* 0x040fe40000010111 */
[C---:B------:R-:W-:Y:S01]  /*1e80*/  FFMA.FTZ R18, -R32.reuse, R43, R18 ;  /* 0x0000002b20127223 */ /* 0x040fe20000010112 */
[----:B------:R1:W2:Y:S01]  /*1e90*/  F2F.F16.F32 R41, R16 ;  /* 0x0000001000297304 */ /* 0x0002a20000200800 */
[----:B------:R-:W-:Y:S01]  /*1ea0*/  FFMA.FTZ R19, -R32, R38, R19 ;  /* 0x0000002620137223 */ /* 0x000fe20000010113 */
[----:B------:R-:W-:-:S04]  /*1eb0*/  IADD3 R32, P1, R6, R31, RZ ;  /* 0x0000001f06207210 */ /* 0x000fc80007f3e0ff */
[----:B------:R-:W-:Y:S02]  /*1ec0*/  IADD3.X R33, R7, R33, RZ, P1, !PT ;  /* 0x0000002107217210 */ /* 0x000fe40000ffe4ff */
[----:B------:R1:W3:Y:S08]  /*1ed0*/  F2F.F16.F32 R39, R17 ;  /* 0x0000001100277304 */ /* 0x0002f00000200800 */
[----:B------:R1:W4:Y:S08]  /*1ee0*/  F2F.F16.F32 R43, R18 ;  /* 0x00000012002b7304 */ /* 0x0003300000200800 */
[----:B------:R1:W0:Y:S01]  /*1ef0*/  F2F.F16.F32 R45, R19 ;  /* 0x00000013002d7304 */ /* 0x0002220000200800 */
        /* <DEDUP_REMOVED lines=11> */
.L_x_609:
        /* <DEDUP_REMOVED lines=24> */
.L_x_610:
[----:B0-2---:R-:W-:-:S04]  /*2130*/  IMAD.MOV.U32 R13, RZ, RZ, c[0x0][0x0] ;  /* 0x00000000ff0d7624 */ /* 0x005fc800078e00ff */
[----:B------:R-:W-:-:S05]  /*2140*/  IMAD R30, R13, 0x4, R30 ;  /* 0x000000040d1e7824 */ /* 0x000fca00078e021e */
[----:B------:R-:W-:-:S13]  /*2150*/  ISETP.GE.AND P1, PT, R30, R5, PT ;  /* 0x000000051e00720c */ /* 0x000fda0003f26270 */
[----:B------:R-:W-:Y:S05]  /*2160*/  @!P1 BRA `(.L_x_611) ;  /* 0xfffff15000009947 */ /* 0x000fea000383ffff */
[----:B------:R-:W-:Y:S05]  /*2170*/  EXIT ;  /* 0x000000000000794d */ /* 0x000fea0003800000 */
        .type           $_Z25multi_tensor_apply_kernelI18TensorListMetadataILi5EE25DistAdamCapturableFunctorIfN3c104HalfES4_EJPfffPiifS6_10adamMode_tfEEvlPViT_T0_DpT1_$__internal_accurate_pow,@function
        .size           $_Z25multi_tensor_apply_kernelI18TensorListMetadataILi5EE25DistAdamCapturableFunctorIfN3c104HalfES4_EJPfffPiifS6_10adamMode_tfEEvlPViT_T0_DpT1_$__internal_accurate_pow,(.L_x_961 - $_Z25multi_tensor_apply_kernelI18TensorListMetadataILi5EE25DistAdamCapturableFunctorIfN3c104HalfES4_EJPfffPiifS6_10adamMode_tfEEvlPViT_T0_DpT1_$__internal_accurate_pow)
$_Z25multi_tensor_apply_kernelI18TensorListMetadataILi5EE25DistAdamCapturableFunctorIfN3c104HalfES4_EJPfffPiifS6_10adamMode_tfEEvlPViT_T0_DpT1_$__internal_accurate_pow:
        /* <DEDUP_REMOVED lines=127> */
.L_x_612:
[----:B-1----:R-:W-:Y:S01]  /*2970*/  DSETP.NEU.AND P1, PT, |R16|, +INF , PT ;  /* 0x7ff000001000742a */ /* 0x002fe20003f2d200 */
[----:B------:R-:W-:-:S03]  /*2980*/  IMAD.MOV.U32 R7, RZ, RZ, 0x0 ;  /* 0x00000000ff077424 */ /* 0x000fc600078e00ff */
[----:B------:R-:W1:-:S06]  /*2990*/  DADD R8, R8, -R14 ;  /* 0x0000000008087229 */ /* 0x000e4c000000080e */
[----:B-1----:R-:W1:-:S06]  /*29a0*/  DADD R8, R10, R8 ;  /* 0x000000000a087229 */ /* 0x002e4c0000000008 */
[----:B-1----:R1:W2:Y:S01]  /*29b0*/  @P1 DFMA R16, R8, R16, R16 ;  /* 0x000000100810122b */ /* 0x0022a20000000010 */
[----:B------:R-:W-:Y:S10]  /*29c0*/  RET.REL.NODEC R6 `(_Z25multi_tensor_apply_kernelI18TensorListMetadataILi5EE25DistAdamCapturableFunctorIfN3c104HalfES4_EJPfffPiifS6_10adamMode_tfEEvlPViT_T0_DpT1_) ;  /* 0xffffd63006007950 */ /* 0x000ff40003c3ffff */
.L_x_613:
        /* <DEDUP_REMOVED lines=11> */
.L_x_961:


//--------------------- .text._Z25multi_tensor_apply_kernelI18TensorListMetadataILi5EE25DistAdamCapturableFunctorIfN3c104HalfEfEJPfffPiifS6_10adamMode_tfEEvlPViT_T0_DpT1_ --------------------------
	.section	.text._Z25multi_tensor_apply_kernelI18TensorListMetadataILi5EE25DistAdamCapturableFunctorIfN3c104HalfEfEJPfffPiifS6_10adamMode_tfEEvlPViT_T0_DpT1_,"ax",@progbits
	.sectioninfo	@"SHI_REGISTERS=48"
	.align	128
        .global         _Z25multi_tensor_apply_kernelI18TensorListMetadataILi5EE25DistAdamCapturableFunctorIfN3c104HalfEfEJPfffPiifS6_10adamMode_tfEEvlPViT_T0_DpT1_
        .type           _Z25multi_tensor_apply_kernelI18TensorListMetadataILi5EE25DistAdamCapturableFunctorIfN3c104HalfEfEJPfffPiifS6_10adamMode_tfEEvlPViT_T0_DpT1_,@function
        .size           _Z25multi_tensor_apply_kernelI18TensorListMetadataILi5EE25DistAdamCapturableFunctorIfN3c104HalfEfEJPfffPiifS6_10adamMode_tfEEvlPViT_T0_DpT1_,(.L_x_962 - _Z25multi_tensor_apply_kernelI18TensorListMetadataILi5EE25DistAdamCapturableFunctorIfN3c104HalfEfEJPfffPiifS6_10adamMode_tfEEvlPViT_T0_DpT1_)
        .other          _Z25multi_tensor_apply_kernelI18TensorListMetadataILi5EE25DistAdamCapturableFunctorIfN3c104HalfEfEJPfffPiifS6_10adamMode_tfEEvlPViT_T0_DpT1_,@"STO_CUDA_ENTRY STV_DEFAULT"
_Z25multi_tensor_apply_kernelI18TensorListMetadataILi5EE25DistAdamCapturableFunctorIfN3c104HalfEfEJPfffPiifS6_10adamMode_tfEEvlPViT_T0_DpT1_:
.text._Z25multi_tensor_apply_kernelI18TensorListMetadataILi5EE25DistAdamCapturableFunctorIfN3c104HalfEfEJPfffPiifS6_10adamMode_tfEEvlPViT_T0_DpT1_:
        /* <DEDUP_REMOVED lines=23> */
.L_x_614:
        /* <DEDUP_REMOVED lines=22> */
.L_x_615:
        /* <DEDUP_REMOVED lines=22> */
.L_x_616:
        /* <DEDUP_REMOVED lines=22> */
.L_x_617:
        /* <DEDUP_REMOVED lines=32> */
[----:B------:R-:W-:Y:S05]  /*0790*/  CALL.REL.NOINC `($_Z25multi_tensor_apply_kernelI18TensorListMetadataILi5EE25DistAdamCapturableFunctorIfN3c104HalfEfEJPfffPiifS6_10adamMode_tfEEvlPViT_T0_DpT1_$__internal_accurate_pow) ;  /* 0x0000193000007944 */ /* 0x000fea0003c00000 */
        /* <DEDUP_REMOVED lines=22> */
.L_x_619:
[----:B------:R-:W-:Y:S01]  /*0900*/  ISETP.GE.AND P2, PT, R5, RZ, PT ;  /* 0x000000ff0500720c */ /* 0x000fe20003f46270 */
[----:B------:R-:W2:Y:S01]  /*0910*/  DSETP.NEU.AND P1, PT, |R4|, 0.5, !P0 ;  /* 0x3fe000000400742a */ /* 0x000ea2000472d200 */
[----:B------:R-:W-:-:S05]  /*0920*/  MOV R2, RZ ;  /* 0x000000ff00027202 */ /* 0x000fca0000000f00 */
[----:B-12---:R-:W-:-:S06]  /*0930*/  SEL R3, R9, RZ, P1 ;  /* 0x000000ff09037207 */ /* 0x006fcc0000800000 */
[----:B------:R-:W-:Y:S02]  /*0940*/  @!P2 LOP3.LUT R3, R3, 0x7ff00000, RZ, 0xfc, !PT ;  /* 0x7ff000000303a812 */ /* 0x000fe400078efcff */
.L_x_620:
        /* <DEDUP_REMOVED lines=17> */
.L_x_623:
        /* <DEDUP_REMOVED lines=10> */
.L_x_622:
[----:B------:R1:W2:-:S04]  /*0b00*/  DADD R2, R4, R8 ;  /* 0x0000000004027229 */ /* 0x0002880000000008 */
.L_x_621:
        /* <DEDUP_REMOVED lines=8> */
[----:B--2---:R-:W-:Y:S05]  /*0b90*/  CALL.REL.NOINC `($_Z25multi_tensor_apply_kernelI18TensorListMetadataILi5EE25DistAdamCapturableFunctorIfN3c104HalfEfEJPfffPiifS6_10adamMode_tfEEvlPViT_T0_DpT1_$__internal_accurate_pow) ;  /* 0x0000153000007944 */ /* 0x004fea0003c00000 */
        /* <DEDUP_REMOVED lines=19> */
.L_x_624:
[----:B------:R-:W-:Y:S01]  /*0cd0*/  ISETP.GE.AND P1, PT, R5, RZ, PT ;  /* 0x000000ff0500720c */ /* 0x000fe20003f26270 */
[----:B------:R-:W3:Y:S01]  /*0ce0*/  DSETP.NEU.AND P0, PT, |R4|, 0.5, !P0 ;  /* 0x3fe000000400742a */ /* 0x000ee2000470d200 */
[----:B------:R-:W-:-:S05]  /*0cf0*/  MOV R6, RZ ;  /* 0x000000ff00067202 */ /* 0x000fca0000000f00 */
[----:B--23--:R-:W-:Y:S02]  /*0d00*/  SEL R7, R11, RZ, P0 ;  /* 0x000000ff0b077207 */ /* 0x00cfe40000000000 */
[----:B------:R-:W-:-:S04]  /*0d10*/  SEL R24, RZ, 0x1, !P0 ;  /* 0x00000001ff187807 */ /* 0x000fc80004000000 */
[----:B------:R-:W-:Y:S02]  /*0d20*/  @!P1 LOP3.LUT R7, R7, 0x7ff00000, RZ, 0xfc, !PT ;  /* 0x7ff0000007079812 */ /* 0x000fe400078efcff */
.L_x_625:
        /* <DEDUP_REMOVED lines=17> */
.L_x_628:
        /* <DEDUP_REMOVED lines=11> */
.L_x_627:
[----:B------:R1:W2:-:S06]  /*0ef0*/  DADD R6, R4, R10 ;  /* 0x0000000004067229 */ /* 0x00028c000000000a */
.L_x_626:
        /* <DEDUP_REMOVED lines=14> */
.L_x_618:
[----:B-1----:R-:W1:Y:S01]  /*0fe0*/  S2R R5, SR_CTAID.X ;  /* 0x0000000000057919 */ /* 0x002e620000002500 */
[----:B------:R-:W-:Y:S01]  /*0ff0*/  IMAD.MOV.U32 R0, RZ, RZ, 0x4 ;  /* 0x00000004ff007424 */ /* 0x000fe200078e00ff */
[----:B------:R-:W-:Y:S01]  /*1000*/  MOV R3, c[0x0][0xd64] ;  /* 0x0003590000037a02 */ /* 0x000fe20000000f00 */
[----:B------:R-:W-:Y:S01]  /*1010*/  IMAD.MOV.U32 R7, RZ, RZ, 0x8 ;  /* 0x00000008ff077424 */ /* 0x000fe200078e00ff */
[----:B------:R-:W-:Y:S01]  /*1020*/  ULDC.64 UR4, c[0x0][0x118] ;  /* 0x0000460000047ab9 */ /* 0x000fe20000000a00 */
[----:B------:R-:W-:Y:S01]  /*1030*/  IMAD.MOV.U32 R2, RZ, RZ, c[0x0][0xd60] ;  /* 0x00035800ff027624 */ /* 0x000fe200078e00ff */
[----:B------:R-:W2:Y:S04]  /*1040*/  S2R R14, SR_TID.X ;  /* 0x00000000000e7919 */ /* 0x000ea80000002100 */
[----:B------:R3:W5:Y:S02]  /*1050*/  LDG.E R30, [R2.64] ;  /* 0x00000004021e7981 */ /* 0x000764000c1e1900 */
[----:B---3--:R-:W-:Y:S01]  /*1060*/  PRMT R2, RZ, 0x7610, R2 ;  /* 0x00007610ff027816 */ /* 0x008fe20000000002 */
[----:B-1----:R-:W1:Y:S01]  /*1070*/  LDC.U8 R4, c[0x0][R5+0x710] ;  /* 0x0001c40005047b82 */ /* 0x002e620000000000 */
[----:B------:R-:W-:Y:S01]  /*1080*/  IMAD R0, R5, R0, c[0x2][0x8] ;  /* 0x0080020005007624 */ /* 0x000fe200078e0200 */
[----:B--2---:R-:W-:-:S06]  /*1090*/  SHF.L.U32 R14, R14, 0x2, RZ ;  /* 0x000000020e0e7819 */ /* 0x004fcc00000006ff */
        /* <DEDUP_REMOVED lines=15> */
[--C-:B-1----:R-:W-:Y:S02]  /*1190*/  IMAD.IADD R12, R36, 0x1, R13.reuse ;  /* 0x00000001240c7824 */ /* 0x102fe400078e020d */
[----:B----4-:R-:W-:-:S03]  /*11a0*/  IMAD.IADD R0, R4, 0x1, R13 ;  /* 0x0000000104007824 */ /* 0x010fc600078e020d */
[----:B------:R-:W-:Y:S02]  /*11b0*/  LOP3.LUT P0, RZ, R12, 0xf, RZ, 0xc0, !PT ;  /* 0x0000000f0cff7812 */ /* 0x000fe4000780c0ff */
[----:B------:R-:W-:-:S04]  /*11c0*/  LOP3.LUT P1, RZ, R0, 0xf, RZ, 0xc0, !PT ;  /* 0x0000000f00ff7812 */ /* 0x000fc8000782c0ff */
[----:B------:R-:W-:-:S13]  /*11d0*/  PLOP3.LUT P0, PT, P0, P1, PT, 0xa8, 0x0 ;  /* 0x000000000000781c */ /* 0x000fda0000703570 */
[----:B------:R-:W-:Y:S05]  /*11e0*/  @P0 BRA `(.L_x_629) ;  /* 0x0000009000000947 */ /* 0x000fea0003800000 */
[----:B0-----:R-:W-:Y:S01]  /*11f0*/  IMAD.U32 R0, R31, 0x2, R8 ;  /* 0x000000021f007824 */ /* 0x001fe200078e0008 */
[----:B------:R-:W-:-:S04]  /*1200*/  IADD3 R12, R6, R13, RZ ;  /* 0x0000000d060c7210 */ /* 0x000fc80007ffe0ff */
[----:B------:R-:W-:Y:S02]  /*1210*/  LOP3.LUT P0, RZ, R12, 0xf, RZ, 0xc0, !PT ;  /* 0x0000000f0cff7812 */ /* 0x000fe4000780c0ff */
[----:B------:R-:W-:-:S04]  /*1220*/  LOP3.LUT P1, RZ, R0, 0x7, RZ, 0xc0, !PT ;  /* 0x0000000700ff7812 */ /* 0x000fc8000782c0ff */
[----:B------:R-:W-:-:S13]  /*1230*/  PLOP3.LUT P0, PT, P0, P1, PT, 0xa8, 0x0 ;  /* 0x000000000000781c */ /* 0x000fda0000703570 */
[----:B------:R-:W-:-:S05]  /*1240*/  @!P0 IMAD.IADD R0, R10, 0x1, R13 ;  /* 0x000000010a008824 */ /* 0x000fca00078e020d */
[----:B------:R-:W-:-:S04]  /*1250*/  @!P0 LOP3.LUT P1, RZ, R0, 0xf, RZ, 0xc0, !PT ;  /* 0x0000000f00ff8812 */ /* 0x000fc8000782c0ff */
[----:B------:R-:W-:-:S04]  /*1260*/  @!P0 SEL R0, RZ, 0x1, P1 ;  /* 0x00000001ff008807 */ /* 0x000fc80000800000 */
[----:B------:R-:W-:Y:S02]  /*1270*/  @!P0 PRMT R2, R0, 0x7610, R2 ;  /* 0x0000761000028816 */ /* 0x000fe40000000002 */
.L_x_629:
[----:B--23--:R-:W-:Y:S05]  /*1280*/  @P2 EXIT ;  /* 0x000000000000294d */ /* 0x00cfea0003800000 */
[----:B------:R-:W-:Y:S01]  /*1290*/  PRMT R0, R2, 0x9910, RZ ;  /* 0x0000991002007816 */ /* 0x000fe200000000ff */
[----:B------:R-:W-:-:S03]  /*12a0*/  IMAD.MOV.U32 R2, RZ, RZ, R14 ;  /* 0x000000ffff027224 */ /* 0x000fc600078e000e */
[----:B------:R-:W-:Y:S02]  /*12b0*/  ISETP.NE.AND P0, PT, R0, RZ, PT ;  /* 0x000000ff0000720c */ /* 0x000fe40003f05270 */
.L_x_634:
[----:B------:R-:W-:Y:S01]  /*12c0*/  SHF.R.S32.HI R0, RZ, 0x1f, R2 ;  /* 0x0000001fff007819 */ /* 0x000fe20000011402 */
[----:B------:R-:W-:Y:S01]  /*12d0*/  ULDC.64 UR4, c[0x0][0x118] ;  /* 0x0000460000047ab9 */ /* 0x000fe20000000a00 */
[----:B------:R-:W-:-:S04]  /*12e0*/  IADD3 R15, P1, R31, R2, RZ ;  /* 0x000000021f0f7210 */ /* 0x000fc80007f3e0ff */
[----:B------:R-:W-:Y:S02]  /*12f0*/  LEA.HI.X.SX32 R0, R31, R0, 0x1, P1 ;  /* 0x000000001f007211 */ /* 0x000fe400008f0eff */
[----:B0-----:R-:W-:-:S04]  /*1300*/  LEA R42, P1, R15, R8, 0x1 ;  /* 0x000000080f2a7211 */ /* 0x001fc800078208ff */
[----:B------:R-:W-:-:S05]  /*1310*/  LEA.HI.X R43, R15, R9, R0, 0x1, P1 ;  /* 0x000000090f2b7211 */ /* 0x000fca00008f0c00 */
[----:B-1----:R-:W2:Y:S01]  /*1320*/  @P0 LDG.E.64 R12, [R42.64] ;  /* 0x000000042a0c0981 */ /* 0x002ea2000c1e1b00 */
[C---:B------:R-:W-:Y:S02]  /*1330*/  SHF.L.U32 R35, R15.reuse, 0x2, RZ ;  /* 0x000000020f237819 */ /* 0x040fe400000006ff */
[----:B------:R-:W-:Y:S02]  /*1340*/  SHF.L.U64.HI R0, R15, 0x2, R0 ;  /* 0x000000020f007819 */ /* 0x000fe40000010200 */
[-C--:B------:R-:W-:Y:S02]  /*1350*/  IADD3 R24, P1, R36, R35.reuse, RZ ;  /* 0x0000002324187210 */ /* 0x080fe40007f3e0ff */
[-C--:B----4-:R-:W-:Y:S02]  /*1360*/  IADD3 R26, P2, R4, R35.reuse, RZ ;  /* 0x00000023041a7210 */ /* 0x090fe40007f5e0ff */
[----:B------:R-:W-:Y:S01]  /*1370*/  IADD3 R28, P3, R6, R35, RZ ;  /* 0x00000023061c7210 */ /* 0x000fe20007f7e0ff */
[----:B------:R-:W-:-:S02]  /*1380*/  IMAD.X R25, R37, 0x1, R0, P1 ;  /* 0x0000000125197824 */ /* 0x000fc400008e0600 */
[--C-:B------:R-:W-:Y:S02]  /*1390*/  IMAD.X R27, R5, 0x1, R0.reuse, P2 ;  /* 0x00000001051b7824 */ /* 0x100fe400010e0600 */
[----:B------:R-:W-:Y:S01]  /*13a0*/  IMAD.X R29, R7, 0x1, R0, P3 ;  /* 0x00000001071d7824 */ /* 0x000fe200018e0600 */
[----:B-----5:R0:W5:Y:S04]  /*13b0*/  @P0 LDG.E.128 R16, [R24.64] ;  /* 0x0000000418100981 */ /* 0x020168000c1e1d00 */
[----:B------:R0:W5:Y:S01]  /*13c0*/  @P0 LDG.E.128 R20, [R28.64] ;  /* 0x000000041c140981 */ /* 0x000162000c1e1d00 */
[C---:B--2---:R-:W-:Y:S02]  /*13d0*/  @P0 SHF.R.U64 R38, R12.reuse, 0x10, R13 ;  /* 0x000000100c260819 */ /* 0x044fe4000000120d */
[----:B------:R-:W-:-:S02]  /*13e0*/  @P0 PRMT R41, R12, 0x7610, R41 ;  /* 0x000076100c290816 */ /* 0x000fc40000000029 */
[----:B------:R-:W-:Y:S02]  /*13f0*/  @P0 SHF.R.U32.HI R39, RZ, 0x10, R13 ;  /* 0x00000010ff270819 */ /* 0x000fe4000001160d */
[----:B------:R-:W-:Y:S02]  /*1400*/  @P0 PRMT R40, R13, 0x7610, R40 ;  /* 0x000076100d280816 */ /* 0x000fe40000000028 */
[----:B------:R0:W5:Y:S01]  /*1410*/  @P0 LDG.E.128 R12, [R26.64] ;  /* 0x000000041a0c0981 */ /* 0x000162000c1e1d00 */
[----:B------:R-:W-:Y:S05]  /*1420*/  @P0 BRA `(.L_x_630) ;  /* 0x0000028000000947 */ /* 0x000fea0003800000 */
[C---:B-----5:R-:W-:Y:S01]  /*1430*/  IADD3 R12, R2.reuse, 0x1, RZ ;  /* 0x00000001020c7810 */ /* 0x060fe20007ffe0ff */
[----:B------:R-:W-:Y:S01]  /*1440*/  ULDC.64 UR4, c[0x0][0x118] ;  /* 0x0000460000047ab9 */ /* 0x000fe20000000a00 */
[C---:B------:R-:W-:Y:S02]  /*1450*/  IADD3 R14, R2.reuse, 0x2, RZ ;  /* 0x00000002020e7810 */ /* 0x040fe40007ffe0ff */
[C---:B------:R-:W-:Y:S02]  /*1460*/  IADD3 R16, R2.reuse, 0x3, RZ ;  /* 0x0000000302107810 */ /* 0x040fe40007ffe0ff */
[----:B------:R-:W-:-:S02]  /*1470*/  ISETP.GE.AND P1, PT, R2, R3, PT ;  /* 0x000000030200720c */ /* 0x000fc40003f26270 */
[-C--:B------:R-:W-:Y:S02]  /*1480*/  ISETP.GE.AND P2, PT, R12, R3.reuse, PT ;  /* 0x000000030c00720c */ /* 0x080fe40003f46270 */
[-C--:B------:R-:W-:Y:S02]  /*1490*/  ISETP.GE.AND P3, PT, R14, R3.reuse, PT ;  /* 0x000000030e00720c */ /* 0x080fe40003f66270 */
[----:B------:R-:W-:-:S07]  /*14a0*/  ISETP.GE.AND P4, PT, R16, R3, PT ;  /* 0x000000031000720c */ /* 0x000fce0003f86270 */
[----:B------:R-:W-:Y:S01]  /*14b0*/  @P1 PRMT R41, RZ, 0x7610, R41 ;  /* 0x00007610ff291816 */ /* 0x000fe20000000029 */
[----:B------:R-:W-:Y:S01]  /*14c0*/  @P1 IMAD.MOV.U32 R12, RZ, RZ, RZ ;  /* 0x000000ffff0c1224 */ /* 0x000fe200078e00ff */
[----:B------:R-:W-:Y:S01]  /*14d0*/  @P1 MOV R16, RZ ;  /* 0x000000ff00101202 */ /* 0x000fe20000000f00 */
        /* <DEDUP_REMOVED lines=29> */
.L_x_630:
[----:B------:R-:W-:Y:S01]  /*16b0*/  ISETP.NE.AND P1, PT, RZ, c[0x0][0xd88], PT ;  /* 0x00036200ff007a0c */ /* 0x000fe20003f25270 */
[----:B-1----:R-:W-:Y:S01]  /*16c0*/  IMAD.MOV.U32 R43, RZ, RZ, c[0x0][0xd84] ;  /* 0x00036100ff2b7624 */ /* 0x002fe200078e00ff */
[----:B------:R-:W-:Y:S01]  /*16d0*/  MOV R42, c[0x0][0xd80] ;  /* 0x00036000002a7a02 */ /* 0x000fe20000000f00 */
[----:B------:R-:W-:Y:S01]  /*16e0*/  ULDC.64 UR4, c[0x0][0x118] ;  /* 0x0000460000047ab9 */ /* 0x000fe20000000a00 */
[----:B-----5:R-:W-:-:S03]  /*16f0*/  HADD2.F32 R41, -RZ, R41.H0_H0 ;  /* 0x20000029ff297230 */ /* 0x020fc60000004100 */
[----:B------:R1:W5:Y:S02]  /*1700*/  LDG.E R34, [R42.64] ;  /* 0x000000042a227981 */ /* 0x000364000c1e1900 */
        /* <DEDUP_REMOVED lines=38> */
[----:B------:R-:W3:Y:S01]  /*1970*/  MUFU.RCP R42, R44 ;  /* 0x0000002c002a7308 */ /* 0x000ee20000001000 */
[----:B-1----:R-:W-:Y:S02]  /*1980*/  FMUL.FTZ R43, R13, R39 ;  /* 0x000000270d2b7220 */ /* 0x002fe40000410000 */
[----:B--2---:R-:W-:-:S04]  /*1990*/  FMUL.FTZ R41, R41, R40 ;  /* 0x0000002829297220 */ /* 0x004fc80000410000 */
[----:B------:R-:W-:Y:S02]  /*19a0*/  FFMA.FTZ R41, R16, c[0x0][0xd8c], R41 ;  /* 0x0003630010297a23 */ /* 0x000fe40000010029 */
[----:B---3--:R-:W-:Y:S02]  /*19b0*/  FMUL.FTZ R40, R43, R42 ;  /* 0x0000002a2b287220 */ /* 0x008fe40000410000 */
[-C--:B------:R-:W-:Y:S02]  /*19c0*/  FMUL.FTZ R42, R22, R38.reuse ;  /* 0x00000026162a7220 */ /* 0x080fe40000410000 */
[----:B------:R-:W-:Y:S02]  /*19d0*/  FMUL.FTZ R38, R23, R38 ;  /* 0x0000002617267220 */ /* 0x000fe40000410000 */
[-C--:B------:R-:W-:Y:S02]  /*19e0*/  FMUL.FTZ R43, R14, R39.reuse ;  /* 0x000000270e2b7220 */ /* 0x080fe40000410000 */
[----:B------:R-:W1:Y:S01]  /*19f0*/  MUFU.SQRT R42, R42 ;  /* 0x0000002a002a7308 */ /* 0x000e620000002000 */
[----:B------:R-:W-:-:S07]  /*1a00*/  FMUL.FTZ R39, R15, R39 ;  /* 0x000000270f277220 */ /* 0x000fce0000410000 */
[----:B------:R-:W2:Y:S01]  /*1a10*/  MUFU.SQRT R38, R38 ;  /* 0x0000002600267308 */ /* 0x000ea20000002000 */
[----:B-1----:R-:W-:Y:S02]  /*1a20*/  FADD.FTZ R45, R42, c[0x0][0xd7c] ;  /* 0x00035f002a2d7621 */ /* 0x002fe40000010000 */
[----:B------:R-:W-:-:S05]  /*1a30*/  FFMA.FTZ R42, R17, c[0x0][0xd8c], R40 ;  /* 0x00036300112a7a23 */ /* 0x000fca0000010028 */
[----:B------:R-:W1:Y:S01]  /*1a40*/  MUFU.RCP R45, R45 ;  /* 0x0000002d002d7308 */ /* 0x000e620000001000 */
[----:B--2---:R-:W-:-:S07]  /*1a50*/  FADD.FTZ R44, R38, c[0x0][0xd7c] ;  /* 0x00035f00262c7621 */ /* 0x004fce0000010000 */
[----:B------:R-:W2:Y:S01]  /*1a60*/  MUFU.RCP R44, R44 ;  /* 0x0000002c002c7308 */ /* 0x000ea20000001000 */
[----:B-1----:R-:W-:Y:S02]  /*1a70*/  FMUL.FTZ R43, R43, R45 ;  /* 0x0000002d2b2b7220 */ /* 0x002fe40000410000 */
[----:B--2---:R-:W-:Y:S02]  /*1a80*/  FMUL.FTZ R38, R39, R44 ;  /* 0x0000002c27267220 */ /* 0x004fe40000410000 */
[----:B------:R-:W-:Y:S02]  /*1a90*/  FFMA.FTZ R39, R18, c[0x0][0xd8c], R43 ;  /* 0x0003630012277a23 */ /* 0x000fe4000001002b */
[----:B------:R-:W-:Y:S01]  /*1aa0*/  FFMA.FTZ R40, R19, c[0x0][0xd8c], R38 ;  /* 0x0003630013287a23 */ /* 0x000fe20000010026 */
[----:B------:R-:W-:Y:S05]  /*1ab0*/  BRA `(.L_x_632) ;  /* 0x0000038000007947 */ /* 0x000fea0003800000 */
.L_x_631:
[----:B------:R-:W-:Y:S01]  /*1ac0*/  FFMA.FTZ R41, R16, c[0x0][0xd8c], R45 ;  /* 0x0003630010297a23 */ /* 0x000fe2000001002d */
[----:B------:R-:W-:Y:S02]  /*1ad0*/  HADD2.F32 R38, -RZ, R38.H0_H0 ;  /* 0x20000026ff267230 */ /* 0x000fe40000004100 */
[----:B------:R-:W-:Y:S01]  /*1ae0*/  HADD2.F32 R40, -RZ, R40.H0_H0 ;  /* 0x20000028ff287230 */ /* 0x000fe20000004100 */
[----:B-1----:R-:W-:-:S02]  /*1af0*/  FFMA.FTZ R43, R41, -c[0x0][0xd68], R41 ;  /* 0x80035a00292b7a23 */ /* 0x002fc40000010029 */
[----:B------:R-:W-:Y:S02]  /*1b00*/  FMUL.FTZ R41, R41, R41 ;  /* 0x0000002929297220 */ /* 0x000fe40000410000 */
[----:B------:R-:W-:Y:S02]  /*1b10*/  FFMA.FTZ R12, R12, c[0x0][0xd68], R43 ;  /* 0x00035a000c0c7a23 */ /* 0x000fe4000001002b */
[----:B------:R-:W-:Y:S02]  /*1b20*/  FMUL.FTZ R43, R17, c[0x0][0xd8c] ;  /* 0x00036300112b7a20 */ /* 0x000fe40000410000 */
[----:B------:R-:W-:Y:S02]  /*1b30*/  FFMA.FTZ R41, R41, -c[0x0][0xd6c], R41 ;  /* 0x80035b0029297a23 */ /* 0x000fe40000010029 */
[----:B------:R-:W-:Y:S02]  /*1b40*/  FFMA.FTZ R43, R30, R38, R43 ;  /* 0x000000261e2b7223 */ /* 0x000fe4000001002b */
[----:B------:R-:W1:Y:S01]  /*1b50*/  MUFU.RCP R38, R32 ;  /* 0x0000002000267308 */ /* 0x000e620000001000 */
[----:B------:R-:W-:-:S02]  /*1b60*/  FFMA.FTZ R20, R20, c[0x0][0xd6c], R41 ;  /* 0x00035b0014147a23 */ /* 0x000fc40000010029 */
[C---:B------:R-:W-:Y:S02]  /*1b70*/  FMUL.FTZ R41, R43.reuse, R43 ;  /* 0x0000002b2b297220 */ /* 0x040fe40000410000 */
[----:B------:R-:W-:Y:S02]  /*1b80*/  FFMA.FTZ R42, R43, -c[0x0][0xd68], R43 ;  /* 0x80035a002b2a7a23 */ /* 0x000fe4000001002b */
[----:B------:R-:W-:Y:S02]  /*1b90*/  FFMA.FTZ R44, R41, -c[0x0][0xd6c], R41 ;  /* 0x80035b00292c7a23 */ /* 0x000fe40000010029 */
[----:B------:R-:W-:Y:S02]  /*1ba0*/  FMUL.FTZ R41, R18, c[0x0][0xd8c] ;  /* 0x0003630012297a20 */ /* 0x000fe40000410000 */
[----:B------:R-:W-:Y:S01]  /*1bb0*/  FFMA.FTZ R13, R13, c[0x0][0xd68], R42 ;  /* 0x00035a000d0d7a23 */ /* 0x000fe2000001002a */
[----:B------:R-:W-:Y:S01]  /*1bc0*/  HADD2.F32 R42, -RZ, R39.H0_H0 ;  /* 0x20000027ff2a7230 */ /* 0x000fe20000004100 */
[----:B------:R-:W-:-:S02]  /*1bd0*/  FFMA.FTZ R41, R30, R40, R41 ;  /* 0x000000281e297223 */ /* 0x000fc40000010029 */
[----:B------:R-:W-:Y:S02]  /*1be0*/  FMUL.FTZ R39, R19, c[0x0][0xd8c] ;  /* 0x0003630013277a20 */ /* 0x000fe40000410000 */
[----:B-1----:R-:W-:Y:S02]  /*1bf0*/  FMUL.FTZ R40, R20, R38 ;  /* 0x0000002614287220 */ /* 0x002fe40000410000 */
[----:B------:R-:W-:Y:S02]  /*1c00*/  FFMA.FTZ R43, R41, -c[0x0][0xd68], R41 ;  /* 0x80035a00292b7a23 */ /* 0x000fe40000010029 */
[----:B------:R-:W-:Y:S02]  /*1c10*/  FFMA.FTZ R21, R21, c[0x0][0xd6c], R44 ;  /* 0x00035b0015157a23 */ /* 0x000fe4000001002c */
[----:B------:R-:W1:Y:S01]  /*1c20*/  MUFU.SQRT R40, R40 ;  /* 0x0000002800287308 */ /* 0x000e620000002000 */
[----:B------:R-:W-:Y:S02]  /*1c30*/  FFMA.FTZ R39, R30, R42, R39 ;  /* 0x0000002a1e277223 */ /* 0x000fe40000010027 */
[----:B------:R-:W-:-:S02]  /*1c40*/  FFMA.FTZ R14, R14, c[0x0][0xd68], R43 ;  /* 0x00035a000e0e7a23 */ /* 0x000fc4000001002b */
[----:B------:R-:W-:Y:S02]  /*1c50*/  FMUL.FTZ R41, R41, R41 ;  /* 0x0000002929297220 */ /* 0x000fe40000410000 */
[----:B------:R-:W-:Y:S02]  /*1c60*/  FMUL.FTZ R44, R21, R38 ;  /* 0x00000026152c7220 */ /* 0x000fe40000410000 */
[----:B------:R-:W-:Y:S02]  /*1c70*/  FFMA.FTZ R41, R41, -c[0x0][0xd6c], R41 ;  /* 0x80035b0029297a23 */ /* 0x000fe40000010029 */
[----:B------:R2:W3:Y:S02]  /*1c80*/  MUFU.SQRT R42, R44 ;  /* 0x0000002c002a7308 */ /* 0x0004e40000002000 */
[----:B------:R-:W-:Y:S02]  /*1c90*/  FFMA.FTZ R22, R22, c[0x0][0xd6c], R41 ;  /* 0x00035b0016167a23 */ /* 0x000fe40000010029 */
[----:B-1----:R-:W-:-:S02]  /*1ca0*/  FADD.FTZ R43, R40, c[0x0][0xd7c] ;  /* 0x00035f00282b7621 */ /* 0x002fc40000010000 */
[C---:B------:R-:W-:Y:S02]  /*1cb0*/  FFMA.FTZ R40, R39.reuse, -c[0x0][0xd68], R39 ;  /* 0x80035a0027287a23 */ /* 0x040fe40000010027 */
[----:B------:R-:W-:Y:S01]  /*1cc0*/  FMUL.FTZ R39, R39, R39 ;  /* 0x0000002727277220 */ /* 0x000fe20000410000 */
[----:B------:R1:W-:Y:S01]  /*1cd0*/  MUFU.RCP R41, R43 ;  /* 0x0000002b00297308 */ /* 0x0003e20000001000 */
[----:B------:R-:W-:Y:S02]  /*1ce0*/  FFMA.FTZ R15, R15, c[0x0][0xd68], R40 ;  /* 0x00035a000f0f7a23 */ /* 0x000fe40000010028 */
[----:B--2---:R-:W-:Y:S02]  /*1cf0*/  FFMA.FTZ R44, R39, -c[0x0][0xd6c], R39 ;  /* 0x80035b00272c7a23 */ /* 0x004fe40000010027 */
[----:B---3--:R-:W-:Y:S02]  /*1d00*/  FADD.FTZ R45, R42, c[0x0][0xd7c] ;  /* 0x00035f002a2d7621 */ /* 0x008fe40000010000 */
[----:B------:R-:W-:Y:S01]  /*1d10*/  FFMA.FTZ R23, R23, c[0x0][0xd6c], R44 ;  /* 0x00035b0017177a23 */ /* 0x000fe2000001002c */
[----:B------:R-:W2:Y:S01]  /*1d20*/  MUFU.RCP R40, R33 ;  /* 0x0000002100287308 */ /* 0x000ea20000001000 */
[----:B-1----:R-:W-:-:S02]  /*1d30*/  FMUL.FTZ R43, R22, R38 ;  /* 0x00000026162b7220 */ /* 0x002fc40000410000 */
[----:B------:R-:W-:-:S05]  /*1d40*/  FMUL.FTZ R38, R23, R38 ;  /* 0x0000002617267220 */ /* 0x000fca0000410000 */
[----:B------:R-:W1:Y:S08]  /*1d50*/  MUFU.SQRT R43, R43 ;  /* 0x0000002b002b7308 */ /* 0x000e700000002000 */
[----:B------:R-:W3:Y:S01]  /*1d60*/  MUFU.SQRT R38, R38 ;  /* 0x0000002600267308 */ /* 0x000ee20000002000 */
[-C--:B--2---:R-:W-:Y:S02]  /*1d70*/  FMUL.FTZ R44, R12, R40.reuse ;  /* 0x000000280c2c7220 */ /* 0x084fe40000410000 */
[----:B------:R-:W-:-:S02]  /*1d80*/  FMUL.FTZ R39, R13, R40 ;  /* 0x000000280d277220 */ /* 0x000fc40000410000 */
[----:B------:R-:W-:-:S03]  /*1d90*/  FMUL.FTZ R41, R44, R41 ;  /* 0x000000292c297220 */ /* 0x000fc60000410000 */
[----:B------:R3:W2:Y:S01]  /*1da0*/  MUFU.RCP R42, R45 ;  /* 0x0000002d002a7308 */ /* 0x0006a20000001000 */
[----:B-1----:R-:W-:-:S07]  /*1db0*/  FADD.FTZ R44, R43, c[0x0][0xd7c] ;  /* 0x00035f002b2c7621 */ /* 0x002fce0000010000 */
[----:B------:R-:W1:Y:S01]  /*1dc0*/  MUFU.RCP R44, R44 ;  /* 0x0000002c002c7308 */ /* 0x000e620000001000 */
[----:B---3--:R-:W-:-:S07]  /*1dd0*/  FADD.FTZ R45, R38, c[0x0][0xd7c] ;  /* 0x00035f00262d7621 */ /* 0x008fce0000010000 */
[----:B------:R-:W3:Y:S01]  /*1de0*/  MUFU.RCP R45, R45 ;  /* 0x0000002d002d7308 */ /* 0x000ee20000001000 */
[----:B--2---:R-:W-:Y:S02]  /*1df0*/  FMUL.FTZ R42, R39, R42 ;  /* 0x0000002a272a7220 */ /* 0x004fe40000410000 */
[-C--:B------:R-:W-:Y:S02]  /*1e00*/  FMUL.FTZ R39, R14, R40.reuse ;  /* 0x000000280e277220 */ /* 0x080fe40000410000 */
[----:B------:R-:W-:Y:S02]  /*1e10*/  FMUL.FTZ R40, R15, R40 ;  /* 0x000000280f287220 */ /* 0x000fe40000410000 */
[----:B-1----:R-:W-:Y:S02]  /*1e20*/  FMUL.FTZ R39, R39, R44 ;  /* 0x0000002c27277220 */ /* 0x002fe40000410000 */
[----:B---3--:R-:W-:Y:S02]  /*1e30*/  FMUL.FTZ R40, R40, R45 ;  /* 0x0000002d28287220 */ /* 0x008fe40000410000 */
.L_x_632:
[----:B------:R-:W-:Y:S01]  /*1e40*/  IADD3 R38, P1, R10, R35, RZ ;  /* 0x000000230a267210 */ /* 0x000fe20007f3e0ff */
[C---:B-----5:R-:W-:Y:S01]  /*1e50*/  FFMA.FTZ R17, -R34.reuse, R42, R17 ;  /* 0x0000002a22117223 */ /* 0x060fe20000010111 */
[----:B------:R-:W-:Y:S01]  /*1e60*/  ULDC.64 UR4, c[0x0][0x118] ;  /* 0x0000460000047ab9 */ /* 0x000fe20000000a00 */
[----:B------:R-:W-:-:S02]  /*1e70*/  FFMA.FTZ R16, -R34, R41, R16 ;  /* 0x0000002922107223 */ /* 0x000fc40000010110 */
[C---:B------:R-:W-:Y:S02]  /*1e80*/  FFMA.FTZ R19, -R34.reuse, R40, R19 ;  /* 0x0000002822137223 */ /* 0x040fe40000010113 */
[----:B------:R-:W-:Y:S02]  /*1e90*/  FFMA.FTZ R18, -R34, R39, R18 ;  /* 0x0000002722127223 */ /* 0x000fe40000010112 */
[----:B------:R-:W-:-:S03]  /*1ea0*/  IMAD.X R39, R11, 0x1, R0, P1 ;  /* 0x000000010b277824 */ /* 0x000fc600008e0600 */
        /* <DEDUP_REMOVED lines=29> */
.L_x_633:
[----:B-12---:R-:W-:-:S05]  /*2080*/  IMAD.MOV.U32 R13, RZ, RZ, c[0x0][0x0] ;  /* 0x00000000ff0d7624 */ /* 0x006fca00078e00ff */
[----:B------:R-:W-:-:S04]  /*2090*/  LEA R2, R13, R2, 0x2 ;  /* 0x000000020d027211 */ /* 0x000fc800078e10ff */
[----:B------:R-:W-:-:S13]  /*20a0*/  ISETP.GE.AND P1, PT, R2, R3, PT ;  /* 0x000000030200720c */ /* 0x000fda0003f26270 */
[----:B------:R-:W-:Y:S05]  /*20b0*/  @!P1 BRA `(.L_x_634) ;  /* 0xfffff20000009947 */ /* 0x000fea000383ffff */
[----:B------:R-:W-:Y:S05]  /*20c0*/  EXIT ;  /* 0x000000000000794d */ /* 0x000fea0003800000 */
        .type           $_Z25multi_tensor_apply_kernelI18TensorListMetadataILi5EE25DistAdamCapturableFunctorIfN3c104HalfEfEJPfffPiifS6_10adamMode_tfEEvlPViT_T0_DpT1_$__internal_accurate_pow,@function
        .size           $_Z25multi_tensor_apply_kernelI18TensorListMetadataILi5EE25DistAdamCapturableFunctorIfN3c104HalfEfEJPfffPiifS6_10adamMode_tfEEvlPViT_T0_DpT1_$__internal_accurate_pow,(.L_x_962 - $_Z25multi_tensor_apply_kernelI18TensorListMetadataILi5EE25DistAdamCapturableFunctorIfN3c104HalfEfEJPfffPiifS6_10adamMode_tfEEvlPViT_T0_DpT1_$__internal_accurate_pow)
$_Z25multi_tensor_apply_kernelI18TensorListMetadataILi5EE25DistAdamCapturableFunctorIfN3c104HalfEfEJPfffPiifS6_10adamMode_tfEEvlPViT_T0_DpT1_$__internal_accurate_pow:
[----:B------:R-:W-:Y:S01]  /*20d0*/  SHF.R.U32.HI R9, RZ, 0x14, R11 ;  /* 0x00000014ff097819 */ /* 0x000fe2000001160b */
[----:B------:R-:W-:Y:S01]  /*20e0*/  IMAD.MOV.U32 R10, RZ, RZ, R12 ;  /* 0x000000ffff0a7224 */ /* 0x000fe200078e000c */
[----:B------:R-:W-:Y:S01]  /*20f0*/  MOV R21, 0x3eb0f5ff ;  /* 0x3eb0f5ff00157802 */ /* 0x000fe20000000f00 */
[----:B------:R-:W-:Y:S01]  /*2100*/  IMAD.MOV.U32 R14, RZ, RZ, RZ ;  /* 0x000000ffff0e7224 */ /* 0x000fe200078e00ff */
[----:B------:R-:W-:Y:S01]  /*2110*/  ISETP.NE.AND P1, PT, R9, RZ, PT ;  /* 0x000000ff0900720c */ /* 0x000fe20003f25270 */
[----:B------:R-:W-:-:S12]  /*2120*/  IMAD.MOV.U32 R20, RZ, RZ, 0x7d2cafe2 ;  /* 0x7d2cafe2ff147424 */ /* 0x000fd800078e00ff */
[----:B------:R0:W1:Y:S02]  /*2130*/  @!P1 DMUL R26, R10, 1.80143985094819840000e+16 ;  /* 0x435000000a1a9828 */ /* 0x0000640000000000 */
[----:B0-----:R-:W-:-:S08]  /*2140*/  IMAD.MOV.U32 R10, RZ, RZ, R11 ;  /* 0x000000ffff0a7224 */ /* 0x001fd000078e000b */
[----:B-1----:R-:W-:Y:S01]  /*2150*/  @!P1 IMAD.MOV.U32 R10, RZ, RZ, R27 ;  /* 0x000000ffff0a9224 */ /* 0x002fe200078e001b */
[----:B------:R-:W-:Y:S02]  /*2160*/  @!P1 MOV R12, R26 ;  /* 0x0000001a000c9202 */ /* 0x000fe40000000f00 */
        /* <DEDUP_REMOVED lines=56> */
[----:B------:R-:W-:Y:S01]  /*24f0*/  SHF.L.U32 R7, R9, 0x1, RZ ;  /* 0x0000000109077819 */ /* 0x000fe200000006ff */
[----:B0-----:R-:W-:Y:S01]  /*2500*/  IMAD.MOV.U32 R13, RZ, RZ, 0x43300000 ;  /* 0x43300000ff0d7424 */ /* 0x001fe200078e00ff */
[----:B------:R-:W-:Y:S02]  /*2510*/  LOP3.LUT R12, R18, 0x80000000, RZ, 0x3c, !PT ;  /* 0x80000000120c7812 */ /* 0x000fe400078e3cff */
[----:B------:R-:W-:Y:S01]  /*2520*/  ISETP.GT.U32.AND P1, PT, R7, -0x2000001, PT ;  /* 0xfdffffff0700780c */ /* 0x000fe20003f24070 */
[----:B-1----:R-:W0:-:S04]  /*2530*/  DADD R14, R14, R10 ;  /* 0x000000000e0e7229 */ /* 0x002e08000000000a */
        /* <DEDUP_REMOVED lines=11> */
[----:B0-----:R-:W-:Y:S01]  /*25f0*/  MOV R20, 0x69ce2bdf ;  /* 0x69ce2bdf00147802 */ /* 0x001fe20000000f00 */
[----:B------:R-:W-:-:S03]  /*2600*/  IMAD.MOV.U32 R21, RZ, RZ, 0x3e5ade15 ;  /* 0x3e5ade15ff157424 */ /* 0x000fc600078e00ff */
        /* <DEDUP_REMOVED lines=43> */
.L_x_635:
[----:B-1----:R-:W-:Y:S01]  /*28c0*/  DSETP.NEU.AND P1, PT, |R16|, +INF , PT ;  /* 0x7ff000001000742a */ /* 0x002fe20003f2d200 */
[----:B------:R-:W-:-:S03]  /*28d0*/  IMAD.MOV.U32 R7, RZ, RZ, 0x0 ;  /* 0x00000000ff077424 */ /* 0x000fc600078e00ff */
[----:B------:R-:W1:-:S06]  /*28e0*/  DADD R8, R8, -R14 ;  /* 0x0000000008087229 */ /* 0x000e4c000000080e */
[----:B-1----:R-:W1:-:S06]  /*28f0*/  DADD R8, R10, R8 ;  /* 0x000000000a087229 */ /* 0x002e4c0000000008 */
[----:B-1----:R1:W2:Y:S01]  /*2900*/  @P1 DFMA R16, R8, R16, R16 ;  /* 0x000000100810122b */ /* 0x0022a20000000010 */
[----:B------:R-:W-:Y:S10]  /*2910*/  RET.REL.NODEC R6 `(_Z25multi_tensor_apply_kernelI18TensorListMetadataILi5EE25DistAdamCapturableFunctorIfN3c104HalfEfEJPfffPiifS6_10adamMode_tfEEvlPViT_T0_DpT1_) ;  /* 0xffffd6e006007950 */ /* 0x000ff40003c3ffff */
.L_x_636:
        /* <DEDUP_REMOVED lines=14> */
.L_x_962:


//--------------------- .text._Z25multi_tensor_apply_kernelI18TensorListMetadataILi5EE25DistAdamCapturableFunctorIffN3c108BFloat16EEJPfffPiifS6_10adamMode_tfEEvlPViT_T0_DpT1_ --------------------------
	.section	.text._Z25multi_tensor_apply_kernelI18TensorListMetadataILi5EE25DistAdamCapturableFunctorIffN3c108BFloat16EEJPfffPiifS6_10adamMode_tfEEvlPViT_T0_DpT1_,"ax",@progbits
	.sectioninfo	@"SHI_REGISTERS=48"
	.align	128
        .global         _Z25multi_tensor_apply_kernelI18TensorListMetadataILi5EE25DistAdamCapturableFunctorIffN3c108BFloat16EEJPfffPiifS6_10adamMode_tfEEvlPViT_T0_DpT1_
        .type           _Z25multi_tensor_apply_kernelI18TensorListMetadataILi5EE25DistAdamCapturableFunctorIffN3c108BFloat16EEJPfffPiifS6_10adamMode_tfEEvlPViT_T0_DpT1_,@function
        .size           _Z25multi_tensor_apply_kernelI18TensorListMetadataILi5EE25DistAdamCapturableFunctorIffN3c108BFloat16EEJPfffPiifS6_10adamMode_tfEEvlPViT_T0_DpT1_,(.L_x_963 - _Z25multi_tensor_apply_kernelI18TensorListMetadataILi5EE25DistAdamCapturableFunctorIffN3c108BFloat16EEJPfffPiifS6_10adamMode_tfEEvlPViT_T0_DpT1_)
        .other          _Z25multi_tensor_apply_kernelI18TensorListMetadataILi5EE25DistAdamCapturableFunctorIffN3c108BFloat16EEJPfffPiifS6_10adamMode_tfEEvlPViT_T0_DpT1_,@"STO_CUDA_ENTRY STV_DEFAULT"
_Z25multi_tensor_apply_kernelI18TensorListMetadataILi5EE25DistAdamCapturableFunctorIffN3c108BFloat16EEJPfffPiifS6_10adamMode_tfEEvlPViT_T0_DpT1_:
.text._Z25multi_tensor_apply_kernelI18TensorListMetadataILi5EE25DistAdamCapturableFunctorIffN3c108BFloat16EEJPfffPiifS6_10adamMode_tfEEvlPViT_T0_DpT1_:
        /* <DEDUP_REMOVED lines=23> */
.L_x_637:
        /* <DEDUP_REMOVED lines=22> */
.L_x_638:
        /* <DEDUP_REMOVED lines=22> */
.L_x_639:
        /* <DEDUP_REMOVED lines=22> */
.L_x_640:
        /* <DEDUP_REMOVED lines=32> */
[----:B------:R-:W-:Y:S05]  /*0790*/  CALL.REL.NOINC `($_Z25multi_tensor_apply_kernelI18TensorListMetadataILi5EE25DistAdamCapturableFunctorIffN3c108BFloat16EEJPfffPiifS6_10adamMode_tfEEvlPViT_T0_DpT1_$__internal_accurate_pow) ;  /* 0x0000188000007944 */ /* 0x000fea0003c00000 */
        /* <DEDUP_REMOVED lines=22> */
.L_x_642:
[----:B------:R-:W-:Y:S01]  /*0900*/  ISETP.GE.AND P2, PT, R5, RZ, PT ;  /* 0x000000ff0500720c */ /* 0x000fe20003f46270 */
[----:B------:R-:W2:Y:S01]  /*0910*/  DSETP.NEU.AND P1, PT, |R4|, 0.5, !P0 ;  /* 0x3fe000000400742a */ /* 0x000ea2000472d200 */
[----:B------:R-:W-:-:S05]  /*0920*/  MOV R2, RZ ;  /* 0x000000ff00027202 */ /* 0x000fca0000000f00 */
[----:B-12---:R-:W-:-:S06]  /*0930*/  SEL R3, R9, RZ, P1 ;  /* 0x000000ff09037207 */ /* 0x006fcc0000800000 */
[----:B------:R-:W-:Y:S02]  /*0940*/  @!P2 LOP3.LUT R3, R3, 0x7ff00000, RZ, 0xfc, !PT ;  /* 0x7ff000000303a812 */ /* 0x000fe400078efcff */
.L_x_643:
        /* <DEDUP_REMOVED lines=17> */
.L_x_646:
        /* <DEDUP_REMOVED lines=10> */
.L_x_645:
[----:B------:R1:W2:-:S04]  /*0b00*/  DADD R2, R4, R8 ;  /* 0x0000000004027229 */ /* 0x0002880000000008 */
.L_x_644:
        /* <DEDUP_REMOVED lines=8> */
[----:B--2---:R-:W-:Y:S05]  /*0b90*/  CALL.REL.NOINC `($_Z25multi_tensor_apply_kernelI18TensorListMetadataILi5EE25DistAdamCapturableFunctorIffN3c108BFloat16EEJPfffPiifS6_10adamMode_tfEEvlPViT_T0_DpT1_$__internal_accurate_pow) ;  /* 0x0000148000007944 */ /* 0x004fea0003c00000 */
        /* <DEDUP_REMOVED lines=19> */
.L_x_647:
[----:B------:R-:W-:Y:S01]  /*0cd0*/  ISETP.GE.AND P1, PT, R5, RZ, PT ;  /* 0x000000ff0500720c */ /* 0x000fe20003f26270 */
[----:B------:R-:W3:Y:S01]  /*0ce0*/  DSETP.NEU.AND P0, PT, |R4|, 0.5, !P0 ;  /* 0x3fe000000400742a */ /* 0x000ee2000470d200 */
[----:B------:R-:W-:-:S05]  /*0cf0*/  MOV R6, RZ ;  /* 0x000000ff00067202 */ /* 0x000fca0000000f00 */
[----:B--23--:R-:W-:Y:S02]  /*0d00*/  SEL R7, R11, RZ, P0 ;  /* 0x000000ff0b077207 */ /* 0x00cfe40000000000 */
[----:B------:R-:W-:-:S04]  /*0d10*/  SEL R24, RZ, 0x1, !P0 ;  /* 0x00000001ff187807 */ /* 0x000fc80004000000 */
[----:B------:R-:W-:Y:S02]  /*0d20*/  @!P1 LOP3.LUT R7, R7, 0x7ff00000, RZ, 0xfc, !PT ;  /* 0x7ff0000007079812 */ /* 0x000fe400078efcff */
.L_x_648:
        /* <DEDUP_REMOVED lines=17> */
.L_x_651:
        /* <DEDUP_REMOVED lines=11> */
.L_x_650:
[----:B------:R1:W2:-:S06]  /*0ef0*/  DADD R6, R4, R10 ;  /* 0x0000000004067229 */ /* 0x00028c000000000a */
.L_x_649:
[----:B--2---:R-:W2:Y:S01]  /*0f00*/  DADD R6, -R6, 1 ;  /* 0x3ff0000006067429 */ /* 0x004ea20000000100 */
[C---:B------:R-:W-:Y:S02]  /*0f10*/  FSETP.NEU.FTZ.AND P0, PT, R14.reuse, c[0x0][0xd6c], PT ;  /* 0x00035b000e007a0b */ /* 0x040fe40003f1d000 */
[----:B------:R-:W-:Y:S01]  /*0f20*/  FSETP.NEU.FTZ.AND P1, PT, R14, c[0x0][0xd68], PT ;  /* 0x00035a000e007a0b */ /* 0x000fe20003f3d000 */
[----:B------:R-:W3:Y:S01]  /*0f30*/  DADD R2, -R2, 1 ;  /* 0x3ff0000002027429 */ /* 0x000ee20000000100 */
[C---:B------:R-:W-:Y:S01]  /*0f40*/  ISETP.EQ.OR P0, PT, R0.reuse, RZ, !P0 ;  /* 0x000000ff0000720c */ /* 0x040fe20004702670 */
[----:B-12---:R-:W1:Y:S01]  /*0f50*/  F2F.F32.F64 R4, R6 ;  /* 0x0000000600047310 */ /* 0x006e620000301000 */
[----:B------:R-:W-:Y:S01]  /*0f60*/  ISETP.EQ.OR P1, PT, R0, RZ, !P1 ;  /* 0x000000ff0000720c */ /* 0x000fe20004f22670 */
[----:B------:R-:W1:-:S04]  /*0f70*/  DSETP.GEU.AND P2, PT, |R6|, c[0x2][0x0], PT ;  /* 0x008000000600762a */ /* 0x000e480003f4e200 */
[----:B---3--:R-:W2:Y:S02]  /*0f80*/  DSETP.GEU.AND P3, PT, |R2|, c[0x2][0x0], PT ;  /* 0x008000000200762a */ /* 0x008ea40003f6e200 */
[----:B------:R-:W2:Y:S08]  /*0f90*/  F2F.F32.F64 R5, R2 ;  /* 0x0000000200057310 */ /* 0x000eb00000301000 */
[----:B-1----:R-:W-:-:S05]  /*0fa0*/  @!P2 FMUL R4, R4, 1.175494350822287508e-38 ;  /* 0x008000000404a820 */ /* 0x002fca0000400000 */
[----:B------:R-:W-:Y:S01]  /*0fb0*/  FSEL R4, R4, RZ, !P0 ;  /* 0x000000ff04047208 */ /* 0x000fe20004000000 */
[----:B--2---:R-:W-:-:S05]  /*0fc0*/  @!P3 FMUL R5, R5, 1.175494350822287508e-38 ;  /* 0x008000000505b820 */ /* 0x004fca0000400000 */
[----:B------:R-:W-:Y:S02]  /*0fd0*/  FSEL R5, R5, RZ, !P1 ;  /* 0x000000ff05057208 */ /* 0x000fe40004800000 */
.L_x_641:
[----:B------:R-:W1:Y:S01]  /*0fe0*/  S2R R10, SR_CTAID.X ;  /* 0x00000000000a7919 */ /* 0x000e620000002500 */
[----:B------:R-:W-:Y:S01]  /*0ff0*/  IMAD.MOV.U32 R9, RZ, RZ, 0x4 ;  /* 0x00000004ff097424 */ /* 0x000fe200078e00ff */
[----:B------:R-:W-:Y:S01]  /*1000*/  MOV R7, c[0x0][0xd64] ;  /* 0x0003590000077a02 */ /* 0x000fe20000000f00 */
[----:B------:R-:W-:Y:S01]  /*1010*/  IMAD.MOV.U32 R6, RZ, RZ, c[0x0][0xd60] ;  /* 0x00035800ff067624 */ /* 0x000fe200078e00ff */
[----:B------:R-:W-:Y:S01]  /*1020*/  ULDC.64 UR4, c[0x0][0x118] ;  /* 0x0000460000047ab9 */ /* 0x000fe20000000a00 */
[----:B------:R-:W2:Y:S04]  /*1030*/  S2R R31, SR_TID.X ;  /* 0x00000000001f7919 */ /* 0x000ea80000002100 */
[----:B------:R3:W5:Y:S01]  /*1040*/  LDG.E R3, [R6.64] ;  /* 0x0000000406037981 */ /* 0x000762000c1e1900 */
[----:B-1----:R1:W4:Y:S01]  /*1050*/  LDC.U8 R0, c[0x0][R10+0x710] ;  /* 0x0001c4000a007b82 */ /* 0x0023220000000000 */
[----:B------:R-:W-:-:S02]  /*1060*/  IMAD R8, R10, R9, c[0x2][0x8] ;  /* 0x008002000a087624 */ /* 0x000fc400078e0209 */
[----:B------:R-:W-:Y:S01]  /*1070*/  IMAD.MOV.U32 R9, RZ, RZ, 0x8 ;  /* 0x00000008ff097424 */ /* 0x000fe200078e00ff */
[----:B--2---:R-:W-:-:S04]  /*1080*/  SHF.L.U32 R31, R31, 0x2, RZ ;  /* 0x000000021f1f7819 */ /* 0x004fc800000006ff */
[----:B------:R-:W2:Y:S01]  /*1090*/  LDC R2, c[0x0][R8+0x840] ;  /* 0x0002100008027b82 */ /* 0x000ea20000000800 */
[----:B-1----:R-:W-:Y:S01]  /*10a0*/  PRMT R10, RZ, 0x7610, R10 ;  /* 0x00007610ff0a7816 */ /* 0x002fe2000000000a */
[----:B----4-:R-:W-:-:S06]  /*10b0*/  IMAD R9, R0, R9, c[0x2][0x8] ;  /* 0x0080020000097624 */ /* 0x010fcc00078e0209 */
[----:B------:R-:W1:Y:S01]  /*10c0*/  LDC R11, c[0x0][R9+0x610] ;  /* 0x00018400090b7b82 */ /* 0x000e620000000800 */
[----:B--2---:R-:W-:-:S07]  /*10d0*/  IMAD R2, R2, c[0x0][0x160], RZ ;  /* 0x0000580002027a24 */ /* 0x004fce00078e02ff */
[----:B------:R2:W4:Y:S08]  /*10e0*/  LDC.64 R40, c[0x0][R9+0x160] ;  /* 0x0000580009287b82 */ /* 0x0005300000000a00 */
[----:B------:R2:W0:Y:S01]  /*10f0*/  LDC.64 R38, c[0x0][R9+0x250] ;  /* 0x0000940009267b82 */ /* 0x0004220000000a00 */
[----:B-1----:R-:W-:-:S07]  /*1100*/  IMAD.IADD R0, R11, 0x1, -R2 ;  /* 0x000000010b007824 */ /* 0x002fce00078e0a02 */
[----:B------:R2:W1:Y:S01]  /*1110*/  LDC.64 R36, c[0x0][R9+0x340] ;  /* 0x0000d00009247b82 */ /* 0x0004620000000a00 */
[----:B------:R-:W-:-:S07]  /*1120*/  IMNMX R0, R0, c[0x0][0x160], PT ;  /* 0x0000580000007a17 */ /* 0x000fce0003800200 */
[----:B------:R2:W0:Y:S01]  /*1130*/  LDC.64 R34, c[0x0][R9+0x430] ;  /* 0x00010c0009227b82 */ /* 0x0004220000000a00 */
[----:B------:R-:W-:Y:S02]  /*1140*/  LOP3.LUT P0, RZ, R0, 0x3, RZ, 0xc0, !PT ;  /* 0x0000000300ff7812 */ /* 0x000fe4000780c0ff */
[----:B------:R-:W-:-:S05]  /*1150*/  ISETP.GE.AND P2, PT, R31, R0, PT ;  /* 0x000000001f00720c */ /* 0x000fca0003f46270 */
[----:B---3--:R2:W3:Y:S06]  /*1160*/  LDC.64 R6, c[0x0][R9+0x520] ;  /* 0x0001480009067b82 */ /* 0x0084ec0000000a00 */
[----:B------:R-:W-:Y:S05]  /*1170*/  @P0 BRA `(.L_x_652) ;  /* 0x0000010000000947 */ /* 0x000fea0003800000 */
[----:B--2-4-:R-:W-:-:S04]  /*1180*/  IMAD.SHL.U32 R9, R2, 0x4, RZ ;  /* 0x0000000402097824 */ /* 0x014fc800078e00ff */
[--C-:B------:R-:W-:Y:S02]  /*1190*/  IMAD.IADD R11, R40, 0x1, R9.reuse ;  /* 0x00000001280b7824 */ /* 0x100fe400078e0209 */
[----:B0-----:R-:W-:-:S03]  /*11a0*/  IMAD.IADD R8, R38, 0x1, R9 ;  /* 0x0000000126087824 */ /* 0x001fc600078e0209 */
[----:B------:R-:W-:Y:S02]  /*11b0*/  LOP3.LUT P0, RZ, R11, 0xf, RZ, 0xc0, !PT ;  /* 0x0000000f0bff7812 */ /* 0x000fe4000780c0ff */
[----:B------:R-:W-:-:S04]  /*11c0*/  LOP3.LUT P1, RZ, R8, 0xf, RZ, 0xc0, !PT ;  /* 0x0000000f08ff7812 */ /* 0x000fc8000782c0ff */
[----:B------:R-:W-:-:S13]  /*11d0*/  PLOP3.LUT P0, PT, P0, P1, PT, 0xa8, 0x0 ;  /* 0x000000000000781c */ /* 0x000fda0000703570 */
[----:B------:R-:W-:Y:S05]  /*11e0*/  @P0 BRA `(.L_x_652) ;  /* 0x0000009000000947 */ /* 0x000fea0003800000 */
[----:B------:R-:W-:Y:S01]  /*11f0*/  IMAD.IADD R8, R34, 0x1, R9 ;  /* 0x0000000122087824 */ /* 0x000fe200078e0209 */
[----:B-1----:R-:W-:-:S04]  /*1200*/  IADD3 R11, R36, R9, RZ ;  /* 0x00000009240b7210 */ /* 0x002fc80007ffe0ff */
[----:B------:R-:W-:Y:S02]  /*1210*/  LOP3.LUT P0, RZ, R11, 0xf, RZ, 0xc0, !PT ;  /* 0x0000000f0bff7812 */ /* 0x000fe4000780c0ff */
[----:B------:R-:W-:-:S04]  /*1220*/  LOP3.LUT P1, RZ, R8, 0xf, RZ, 0xc0, !PT ;  /* 0x0000000f08ff7812 */ /* 0x000fc8000782c0ff */
[----:B------:R-:W-:-:S13]  /*1230*/  PLOP3.LUT P0, PT, P0, P1, PT, 0xa8, 0x0 ;  /* 0x000000000000781c */ /* 0x000fda0000703570 */
[----:B---3--:R-:W-:-:S05]  /*1240*/  @!P0 IMAD.U32 R8, R2, 0x2, R6 ;  /* 0x0000000202088824 */ /* 0x008fca00078e0006 */
[----:B------:R-:W-:-:S04]  /*1250*/  @!P0 LOP3.LUT P1, RZ, R8, 0x7, RZ, 0xc0, !PT ;  /* 0x0000000708ff8812 */ /* 0x000fc8000782c0ff */
[----:B------:R-:W-:-:S04]  /*1260*/  @!P0 SEL R8, RZ, 0x1, P1 ;  /* 0x00000001ff088807 */ /* 0x000fc80000800000 */
[----:B------:R-:W-:Y:S02]  /*1270*/  @!P0 PRMT R10, R8, 0x7610, R10 ;  /* 0x00007610080a8816 */ /* 0x000fe4000000000a */
.L_x_652:
[----:B----4-:R-:W-:Y:S05]  /*1280*/  @P2 EXIT ;  /* 0x000000000000294d */ /* 0x010fea0003800000 */
[----:B------:R-:W-:-:S04]  /*1290*/  PRMT R8, R10, 0x9910, RZ ;  /* 0x000099100a087816 */ /* 0x000fc800000000ff */
[----:B------:R-:W-:Y:S02]  /*12a0*/  ISETP.NE.AND P0, PT, R8, RZ, PT ;  /* 0x000000ff0800720c */ /* 0x000fe40003f05270 */
.L_x_658:
[----:B------:R-:W-:Y:S01]  /*12b0*/  IADD3 R33, P1, R2, R31, RZ ;  /* 0x0000001f02217210 */ /* 0x000fe20007f3e0ff */
[----:B------:R-:W-:Y:S01]  /*12c0*/  ULDC.64 UR4, c[0x0][0x118] ;  /* 0x0000460000047ab9 */ /* 0x000fe20000000a00 */
[----:B--2---:R-:W-:-:S03]  /*12d0*/  SHF.R.S32.HI R9, RZ, 0x1f, R31 ;  /* 0x0000001fff097819 */ /* 0x004fc6000001141f */
[----:B------:R-:W-:Y:S01]  /*12e0*/  IMAD.SHL.U32 R43, R33, 0x4, RZ ;  /* 0x00000004212b7824 */ /* 0x000fe200078e00ff */
[----:B------:R-:W-:-:S04]  /*12f0*/  LEA.HI.X.SX32 R30, R2, R9, 0x1, P1 ;  /* 0x00000009021e7211 */ /* 0x000fc800008f0eff */
[----:B0-----:R-:W-:Y:S02]  /*1300*/  SHF.L.U64.HI R13, R33, 0x2, R30 ;  /* 0x00000002210d7819 */ /* 0x001fe4000001021e */
[-C--:B------:R-:W-:Y:S02]  /*1310*/  IADD3 R10, P2, R38, R43.reuse, RZ ;  /* 0x0000002b260a7210 */ /* 0x080fe40007f5e0ff */
[-C--:B-1----:R-:W-:Y:S02]  /*1320*/  IADD3 R28, P3, R36, R43.reuse, RZ ;  /* 0x0000002b241c7210 */ /* 0x082fe40007f7e0ff */
[-C--:B------:R-:W-:Y:S01]  /*1330*/  IADD3 R42, P4, R34, R43.reuse, RZ ;  /* 0x0000002b222a7210 */ /* 0x080fe20007f9e0ff */
[--C-:B------:R-:W-:Y:S01]  /*1340*/  IMAD.X R11, R39, 0x1, R13.reuse, P2 ;  /* 0x00000001270b7824 */ /* 0x100fe200010e060d */
[----:B------:R-:W-:Y:S01]  /*1350*/  IADD3 R8, P1, R40, R43, RZ ;  /* 0x0000002b28087210 */ /* 0x000fe20007f3e0ff */
[--C-:B------:R-:W-:Y:S02]  /*1360*/  IMAD.X R29, R37, 0x1, R13.reuse, P3 ;  /* 0x00000001251d7824 */ /* 0x100fe400018e060d */
[----:B------:R-:W-:Y:S01]  /*1370*/  IMAD.X R43, R35, 0x1, R13, P4 ;  /* 0x00000001232b7824 */ /* 0x000fe200020e060d */
[----:B------:R-:W-:Y:S01]  /*1380*/  IADD3.X R9, R41, R13, RZ, P1, !PT ;  /* 0x0000000d29097210 */ /* 0x000fe20000ffe4ff */
[----:B-----5:R0:W5:Y:S04]  /*1390*/  @P0 LDG.E.128 R16, [R10.64] ;  /* 0x000000040a100981 */ /* 0x020168000c1e1d00 */
[----:B------:R0:W5:Y:S04]  /*13a0*/  @P0 LDG.E.128 R12, [R8.64] ;  /* 0x00000004080c0981 */ /* 0x000168000c1e1d00 */
[----:B------:R0:W5:Y:S04]  /*13b0*/  @P0 LDG.E.128 R20, [R28.64] ;  /* 0x000000041c140981 */ /* 0x000168000c1e1d00 */
[----:B------:R0:W5:Y:S01]  /*13c0*/  @P0 LDG.E.128 R24, [R42.64] ;  /* 0x000000042a180981 */ /* 0x000162000c1e1d00 */
[----:B------:R-:W-:Y:S05]  /*13d0*/  @P0 BRA `(.L_x_653) ;  /* 0x0000020000000947 */ /* 0x000fea0003800000 */
[C---:B-----5:R-:W-:Y:S01]  /*13e0*/  IADD3 R13, R31.reuse, 0x1, RZ ;  /* 0x000000011f0d7810 */ /* 0x060fe20007ffe0ff */
[----:B------:R-:W-:Y:S01]  /*13f0*/  CS2R R24, SRZ ;  /* 0x0000000000187805 */ /* 0x000fe2000001ff00 */
[C---:B------:R-:W-:Y:S01]  /*1400*/  IADD3 R15, R31.reuse, 0x2, RZ ;  /* 0x000000021f0f7810 */ /* 0x040fe20007ffe0ff */
[----:B------:R-:W-:Y:S01]  /*1410*/  CS2R R26, SRZ ;  /* 0x00000000001a7805 */ /* 0x000fe2000001ff00 */
[C---:B------:R-:W-:Y:S01]  /*1420*/  IADD3 R17, R31.reuse, 0x3, RZ ;  /* 0x000000031f117810 */ /* 0x040fe20007ffe0ff */
[----:B------:R-:W-:Y:S01]  /*1430*/  ULDC.64 UR4, c[0x0][0x118] ;  /* 0x0000460000047ab9 */ /* 0x000fe20000000a00 */
[----:B------:R-:W-:-:S02]  /*1440*/  ISETP.GE.AND P1, PT, R31, R0, PT ;  /* 0x000000001f00720c */ /* 0x000fc40003f26270 */
[-C--:B------:R-:W-:Y:S02]  /*1450*/  ISETP.GE.AND P2, PT, R13, R0.reuse, PT ;  /* 0x000000000d00720c */ /* 0x080fe40003f46270 */
[-C--:B------:R-:W-:Y:S02]  /*1460*/  ISETP.GE.AND P3, PT, R15, R0.reuse, PT ;  /* 0x000000000f00720c */ /* 0x080fe40003f66270 */
[----:B------:R-:W-:Y:S01]  /*1470*/  ISETP.GE.AND P4, PT, R17, R0, PT ;  /* 0x000000001100720c */ /* 0x000fe20003f86270 */
[----:B------:R-:W-:Y:S01]  /*1480*/  CS2R R12, SRZ ;  /* 0x00000000000c7805 */ /* 0x000fe2000001ff00 */
[----:B------:R-:W-:Y:S01]  /*1490*/  CS2R R16, SRZ ;  /* 0x0000000000107805 */ /* 0x000fe2000001ff00 */
[----:B------:R-:W-:Y:S01]  /*14a0*/  CS2R R20, SRZ ;  /* 0x0000000000147805 */ /* 0x000fe2000001ff00 */
[----:B------:R-:W-:Y:S01]  /*14b0*/  CS2R R14, SRZ ;  /* 0x00000000000e7805 */ /* 0x000fe2000001ff00 */
[----:B------:R-:W-:Y:S01]  /*14c0*/  CS2R R18, SRZ ;  /* 0x0000000000127805 */ /* 0x000fe2000001ff00 */
[----:B------:R-:W-:Y:S01]  /*14d0*/  CS2R R22, SRZ ;  /* 0x0000000000167805 */ /* 0x000fe2000001ff00 */
[----:B------:R1:W5:Y:S04]  /*14e0*/  @!P1 LDG.E R24, [R42.64] ;  /* 0x000000042a189981 */ /* 0x000368000c1e1900 */
[----:B------:R1:W5:Y:S04]  /*14f0*/  @!P2 LDG.E R25, [R42.64+0x4] ;  /* 0x000004042a19a981 */ /* 0x000368000c1e1900 */
[----:B------:R1:W5:Y:S04]  /*1500*/  @!P3 LDG.E R26, [R42.64+0x8] ;  /* 0x000008042a1ab981 */ /* 0x000368000c1e1900 */
[----:B------:R1:W5:Y:S04]  /*1510*/  @!P4 LDG.E R27, [R42.64+0xc] ;  /* 0x00000c042a1bc981 */ /* 0x000368000c1e1900 */
        /* <DEDUP_REMOVED lines=12> */
.L_x_653:
[----:B------:R-:W-:Y:S01]  /*15e0*/  ISETP.NE.AND P1, PT, RZ, c[0x0][0xd88], PT ;  /* 0x00036200ff007a0c */ /* 0x000fe20003f25270 */
[----:B01----:R-:W-:Y:S01]  /*15f0*/  IMAD.MOV.U32 R43, RZ, RZ, c[0x0][0xd84] ;  /* 0x00036100ff2b7624 */ /* 0x003fe200078e00ff */
[----:B------:R-:W-:Y:S01]  /*1600*/  MOV R42, c[0x0][0xd80] ;  /* 0x00036000002a7a02 */ /* 0x000fe20000000f00 */
[----:B------:R-:W-:Y:S01]  /*1610*/  ULDC.64 UR4, c[0x0][0x118] ;  /* 0x0000460000047ab9 */ /* 0x000fe20000000a00 */
[----:B-----5:R-:W-:-:S03]  /*1620*/  FMUL.FTZ R45, R3, R24 ;  /* 0x00000018032d7220 */ /* 0x020fc60000410000 */
[----:B------:R0:W5:Y:S06]  /*1630*/  LDG.E R32, [R42.64] ;  /* 0x000000042a207981 */ /* 0x00016c000c1e1900 */
[----:B------:R-:W-:Y:S05]  /*1640*/  @!P1 BRA `(.L_x_654) ;  /* 0x0000036000009947 */ /* 0x000fea0003800000 */
[----:B------:R-:W1:Y:S01]  /*1650*/  MUFU.RCP R24, R4 ;  /* 0x0000000400187308 */ /* 0x000e620000001000 */
[C---:B0-----:R-:W-:Y:S02]  /*1660*/  FFMA.FTZ R43, R45.reuse, -c[0x0][0xd68], R45 ;  /* 0x80035a002d2b7a23 */ /* 0x041fe4000001002d */
[----:B------:R-:W-:Y:S02]  /*1670*/  FMUL.FTZ R42, R45, R45 ;  /* 0x0000002d2d2a7220 */ /* 0x000fe40000410000 */
[----:B------:R-:W-:-:S02]  /*1680*/  FFMA.FTZ R16, R16, c[0x0][0xd68], R43 ;  /* 0x00035a0010107a23 */ /* 0x000fc4000001002b */
[----:B------:R-:W-:Y:S02]  /*1690*/  FFMA.FTZ R43, R42, -c[0x0][0xd6c], R42 ;  /* 0x80035b002a2b7a23 */ /* 0x000fe4000001002a */
[----:B------:R-:W-:Y:S02]  /*16a0*/  FMUL.FTZ R25, R3, R25 ;  /* 0x0000001903197220 */ /* 0x000fe40000410000 */
[----:B------:R-:W-:Y:S02]  /*16b0*/  FFMA.FTZ R20, R20, c[0x0][0xd6c], R43 ;  /* 0x00035b0014147a23 */ /* 0x000fe4000001002b */
[----:B------:R-:W-:Y:S02]  /*16c0*/  FFMA.FTZ R42, R25, -c[0x0][0xd68], R25 ;  /* 0x80035a00192a7a23 */ /* 0x000fe40000010019 */
[----:B-1----:R-:W-:Y:S02]  /*16d0*/  FMUL.FTZ R43, R20, R24 ;  /* 0x00000018142b7220 */ /* 0x002fe40000410000 */
[----:B------:R-:W-:-:S02]  /*16e0*/  FFMA.FTZ R17, R17, c[0x0][0xd68], R42 ;  /* 0x00035a0011117a23 */ /* 0x000fc4000001002a */
[----:B------:R-:W-:Y:S02]  /*16f0*/  FMUL.FTZ R42, R25, R25 ;  /* 0x00000019192a7220 */ /* 0x000fe40000410000 */
[----:B------:R-:W-:Y:S02]  /*1700*/  FMUL.FTZ R25, R3, R26 ;  /* 0x0000001a03197220 */ /* 0x000fe40000410000 */
[----:B------:R-:W0:Y:S01]  /*1710*/  MUFU.SQRT R26, R43 ;  /* 0x0000002b001a7308 */ /* 0x000e220000002000 */
[----:B------:R-:W-:Y:S02]  /*1720*/  FFMA.FTZ R42, R42, -c[0x0][0xd6c], R42 ;  /* 0x80035b002a2a7a23 */ /* 0x000fe4000001002a */
[C---:B------:R-:W-:Y:S02]  /*1730*/  FFMA.FTZ R45, R25.reuse, -c[0x0][0xd68], R25 ;  /* 0x80035a00192d7a23 */ /* 0x040fe40000010019 */
[----:B------:R-:W-:Y:S02]  /*1740*/  FMUL.FTZ R25, R25, R25 ;  /* 0x0000001919197220 */ /* 0x000fe40000410000 */
[----:B------:R-:W-:-:S02]  /*1750*/  FFMA.FTZ R18, R18, c[0x0][0xd68], R45 ;  /* 0x00035a0012127a23 */ /* 0x000fc4000001002d */
[----:B------:R-:W-:Y:S02]  /*1760*/  FFMA.FTZ R45, R25, -c[0x0][0xd6c], R25 ;  /* 0x80035b00192d7a23 */ /* 0x000fe40000010019 */
[----:B------:R-:W-:Y:S02]  /*1770*/  FFMA.FTZ R21, R21, c[0x0][0xd6c], R42 ;  /* 0x00035b0015157a23 */ /* 0x000fe4000001002a */
[----:B------:R-:W-:Y:S02]  /*1780*/  FMUL.FTZ R42, R3, R27 ;  /* 0x0000001b032a7220 */ /* 0x000fe40000410000 */
[----:B------:R-:W-:Y:S02]  /*1790*/  FFMA.FTZ R22, R22, c[0x0][0xd6c], R45 ;  /* 0x00035b0016167a23 */ /* 0x000fe4000001002d */
[----:B0-----:R-:W-:Y:S02]  /*17a0*/  FADD.FTZ R45, R26, c[0x0][0xd7c] ;  /* 0x00035f001a2d7621 */ /* 0x001fe40000010000 */
[----:B------:R-:W-:-:S02]  /*17b0*/  FFMA.FTZ R26, R42, -c[0x0][0xd68], R42 ;  /* 0x80035a002a1a7a23 */ /* 0x000fc4000001002a */
[----:B------:R-:W-:Y:S01]  /*17c0*/  MUFU.RCP R27, R45 ;  /* 0x0000002d001b7308 */ /* 0x000fe20000001000 */
[----:B------:R-:W-:Y:S02]  /*17d0*/  FMUL.FTZ R44, R42, R42 ;  /* 0x0000002a2a2c7220 */ /* 0x000fe40000410000 */
[----:B------:R-:W-:Y:S02]  /*17e0*/  FFMA.FTZ R19, R19, c[0x0][0xd68], R26 ;  /* 0x00035a0013137a23 */ /* 0x000fe4000001001a */
[----:B------:R-:W-:Y:S02]  /*17f0*/  FFMA.FTZ R44, R44, -c[0x0][0xd6c], R44 ;  /* 0x80035b002c2c7a23 */ /* 0x000fe4000001002c */
[----:B------:R-:W-:Y:S01]  /*1800*/  FMUL.FTZ R25, R21, R24 ;  /* 0x0000001815197220 */ /* 0x000fe20000410000 */
[----:B------:R-:W0:Y:S01]  /*1810*/  MUFU.RCP R26, R5 ;  /* 0x00000005001a7308 */ /* 0x000e220000001000 */
[----:B------:R-:W-:-:S07]  /*1820*/  FFMA.FTZ R23, R23, c[0x0][0xd6c], R44 ;  /* 0x00035b0017177a23 */ /* 0x000fce000001002c */
[----:B------:R-:W1:Y:S01]  /*1830*/  MUFU.SQRT R25, R25 ;  /* 0x0000001900197308 */ /* 0x000e620000002000 */
[----:B0-----:R-:W-:-:S04]  /*1840*/  FMUL.FTZ R44, R16, R26 ;  /* 0x0000001a102c7220 */ /* 0x001fc80000410000 */
[----:B------:R-:W-:Y:S02]  /*1850*/  FMUL.FTZ R27, R44, R27 ;  /* 0x0000001b2c1b7220 */ /* 0x000fe40000410000 */
[-C--:B------:R-:W-:Y:S02]  /*1860*/  FMUL.FTZ R44, R22, R24.reuse ;  /* 0x00000018162c7220 */ /* 0x080fe40000410000 */
[----:B------:R-:W-:Y:S02]  /*1870*/  FMUL.FTZ R24, R23, R24 ;  /* 0x0000001817187220 */ /* 0x000fe40000410000 */
[----:B-1----:R-:W-:Y:S02]  /*1880*/  FADD.FTZ R43, R25, c[0x0][0xd7c] ;  /* 0x00035f00192b7621 */ /* 0x002fe40000010000 */
[----:B------:R-:W0:Y:S01]  /*1890*/  MUFU.SQRT R44, R44 ;  /* 0x0000002c002c7308 */ /* 0x000e220000002000 */
[----:B------:R-:W-:-:S07]  /*18a0*/  FMUL.FTZ R25, R17, R26 ;  /* 0x0000001a11197220 */ /* 0x000fce0000410000 */
[----:B------:R-:W1:Y:S08]  /*18b0*/  MUFU.SQRT R24, R24 ;  /* 0x0000001800187308 */ /* 0x000e700000002000 */
[----:B------:R1:W2:Y:S01]  /*18c0*/  MUFU.RCP R42, R43 ;  /* 0x0000002b002a7308 */ /* 0x0002a20000001000 */
[----:B0-----:R-:W-:-:S07]  /*18d0*/  FADD.FTZ R45, R44, c[0x0][0xd7c] ;  /* 0x00035f002c2d7621 */ /* 0x001fce0000010000 */
[----:B------:R-:W0:Y:S01]  /*18e0*/  MUFU.RCP R45, R45 ;  /* 0x0000002d002d7308 */ /* 0x000e220000001000 */
[----:B-1----:R-:W-:-:S07]  /*18f0*/  FADD.FTZ R43, R24, c[0x0][0xd7c] ;  /* 0x00035f00182b7621 */ /* 0x002fce0000010000 */
[----:B------:R-:W1:Y:S01]  /*1900*/  MUFU.RCP R43, R43 ;  /* 0x0000002b002b7308 */ /* 0x000e620000001000 */
[----:B--2---:R-:W-:Y:S02]  /*1910*/  FMUL.FTZ R42, R25, R42 ;  /* 0x0000002a192a7220 */ /* 0x004fe40000410000 */
[-C--:B------:R-:W-:Y:S02]  /*1920*/  FMUL.FTZ R25, R18, R26.reuse ;  /* 0x0000001a12197220 */ /* 0x080fe40000410000 */
[----:B------:R-:W-:Y:S02]  /*1930*/  FMUL.FTZ R26, R19, R26 ;  /* 0x0000001a131a7220 */ /* 0x000fe40000410000 */
[----:B0-----:R-:W-:-:S04]  /*1940*/  FMUL.FTZ R25, R25, R45 ;  /* 0x0000002d19197220 */ /* 0x001fc80000410000 */
[----:B------:R-:W-:Y:S02]  /*1950*/  FFMA.FTZ R25, R14, c[0x0][0xd8c], R25 ;  /* 0x000363000e197a23 */ /* 0x000fe40000010019 */
[----:B-1----:R-:W-:Y:S02]  /*1960*/  FMUL.FTZ R24, R26, R43 ;  /* 0x0000002b1a187220 */ /* 0x002fe40000410000 */
[----:B------:R-:W-:Y:S02]  /*1970*/  FFMA.FTZ R43, R12, c[0x0][0xd8c], R27 ;  /* 0x000363000c2b7a23 */ /* 0x000fe4000001001b */
[----:B------:R-:W-:Y:S02]  /*1980*/  FFMA.FTZ R26, R13, c[0x0][0xd8c], R42 ;  /* 0x000363000d1a7a23 */ /* 0x000fe4000001002a */
[----:B------:R-:W-:Y:S01]  /*1990*/  FFMA.FTZ R24, R15, c[0x0][0xd8c], R24 ;  /* 0x000363000f187a23 */ /* 0x000fe20000010018 */
[----:B------:R-:W-:Y:S05]  /*19a0*/  BRA `(.L_x_655) ;  /* 0x0000035000007947 */ /* 0x000fea0003800000 */
.L_x_654:
[----:B------:R-:W-:-:S04]  /*19b0*/  FFMA.FTZ R24, R12, c[0x0][0xd8c], R45 ;  /* 0x000363000c187a23 */ /* 0x000fc8000001002d */
[C---:B0-----:R-:W-:Y:S02]  /*19c0*/  FFMA.FTZ R43, R24.reuse, -c[0x0][0xd68], R24 ;  /* 0x80035a00182b7a23 */ /* 0x041fe40000010018 */
[----:B------:R-:W-:Y:S02]  /*19d0*/  FMUL.FTZ R24, R24, R24 ;  /* 0x0000001818187220 */ /* 0x000fe40000410000 */
[----:B------:R-:W-:Y:S02]  /*19e0*/  FFMA.FTZ R16, R16, c[0x0][0xd68], R43 ;  /* 0x00035a0010107a23 */ /* 0x000fe4000001002b */
[----:B------:R-:W-:Y:S02]  /*19f0*/  FFMA.FTZ R43, R24, -c[0x0][0xd6c], R24 ;  /* 0x80035b00182b7a23 */ /* 0x000fe40000010018 */
[----:B------:R-:W-:Y:S02]  /*1a00*/  FMUL.FTZ R24, R13, c[0x0][0xd8c] ;  /* 0x000363000d187a20 */ /* 0x000fe40000410000 */
[----:B------:R-:W-:-:S02]  /*1a10*/  FFMA.FTZ R20, R20, c[0x0][0xd6c], R43 ;  /* 0x00035b0014147a23 */ /* 0x000fc4000001002b */
[----:B------:R-:W-:Y:S02]  /*1a20*/  FFMA.FTZ R25, R3, R25, R24 ;  /* 0x0000001903197223 */ /* 0x000fe40000010018 */
[----:B------:R-:W0:Y:S02]  /*1a30*/  MUFU.RCP R24, R4 ;  /* 0x0000000400187308 */ /* 0x000e240000001000 */
[C---:B------:R-:W-:Y:S02]  /*1a40*/  FMUL.FTZ R43, R25.reuse, R25 ;  /* 0x00000019192b7220 */ /* 0x040fe40000410000 */
[----:B------:R-:W-:Y:S02]  /*1a50*/  FFMA.FTZ R42, R25, -c[0x0][0xd68], R25 ;  /* 0x80035a00192a7a23 */ /* 0x000fe40000010019 */
[----:B------:R-:W-:Y:S02]  /*1a60*/  FFMA.FTZ R44, R43, -c[0x0][0xd6c], R43 ;  /* 0x80035b002b2c7a23 */ /* 0x000fe4000001002b */
[----:B------:R-:W-:-:S02]  /*1a70*/  FFMA.FTZ R17, R17, c[0x0][0xd68], R42 ;  /* 0x00035a0011117a23 */ /* 0x000fc4000001002a */
[----:B------:R-:W-:Y:S02]  /*1a80*/  FMUL.FTZ R25, R14, c[0x0][0xd8c] ;  /* 0x000363000e197a20 */ /* 0x000fe40000410000 */
[----:B------:R-:W-:Y:S02]  /*1a90*/  FFMA.FTZ R21, R21, c[0x0][0xd6c], R44 ;  /* 0x00035b0015157a23 */ /* 0x000fe4000001002c */
[----:B------:R-:W-:Y:S02]  /*1aa0*/  FMUL.FTZ R44, R15, c[0x0][0xd8c] ;  /* 0x000363000f2c7a20 */ /* 0x000fe40000410000 */
[----:B0-----:R-:W-:Y:S02]  /*1ab0*/  FMUL.FTZ R42, R20, R24 ;  /* 0x00000018142a7220 */ /* 0x001fe40000410000 */
[C---:B------:R-:W-:Y:S02]  /*1ac0*/  FFMA.FTZ R26, R3.reuse, R26, R25 ;  /* 0x0000001a031a7223 */ /* 0x040fe40000010019 */
[----:B------:R-:W-:-:S02]  /*1ad0*/  FFMA.FTZ R25, R3, R27, R44 ;  /* 0x0000001b03197223 */ /* 0x000fc4000001002c */
[----:B------:R-:W0:Y:S01]  /*1ae0*/  MUFU.SQRT R42, R42 ;  /* 0x0000002a002a7308 */ /* 0x000e220000002000 */
[----:B------:R-:W-:Y:S02]  /*1af0*/  FFMA.FTZ R27, R26, -c[0x0][0xd68], R26 ;  /* 0x80035a001a1b7a23 */ /* 0x000fe4000001001a */
[----:B------:R-:W-:Y:S02]  /*1b00*/  FMUL.FTZ R45, R21, R24 ;  /* 0x00000018152d7220 */ /* 0x000fe40000410000 */
[----:B------:R-:W-:Y:S02]  /*1b10*/  FFMA.FTZ R18, R18, c[0x0][0xd68], R27 ;  /* 0x00035a0012127a23 */ /* 0x000fe4000001001b */
[----:B------:R-:W-:Y:S02]  /*1b20*/  FMUL.FTZ R27, R26, R26 ;  /* 0x0000001a1a1b7220 */ /* 0x000fe40000410000 */
[----:B------:R-:W1:Y:S02]  /*1b30*/  MUFU.SQRT R26, R45 ;  /* 0x0000002d001a7308 */ /* 0x000e640000002000 */
[----:B------:R-:W-:-:S04]  /*1b40*/  FFMA.FTZ R27, R27, -c[0x0][0xd6c], R27 ;  /* 0x80035b001b1b7a23 */ /* 0x000fc8000001001b */
[----:B------:R-:W-:Y:S02]  /*1b50*/  FFMA.FTZ R22, R22, c[0x0][0xd6c], R27 ;  /* 0x00035b0016167a23 */ /* 0x000fe4000001001b */
[----:B0-----:R-:W-:Y:S01]  /*1b60*/  FADD.FTZ R44, R42, c[0x0][0xd7c] ;  /* 0x00035f002a2c7621 */ /* 0x001fe20000010000 */
[----:B------:R-:W0:Y:S01]  /*1b70*/  MUFU.RCP R27, R5 ;  /* 0x00000005001b7308 */ /* 0x000e220000001000 */
[C---:B------:R-:W-:Y:S02]  /*1b80*/  FFMA.FTZ R42, R25.reuse, -c[0x0][0xd68], R25 ;  /* 0x80035a00192a7a23 */ /* 0x040fe40000010019 */
[----:B------:R-:W-:Y:S02]  /*1b90*/  FMUL.FTZ R25, R25, R25 ;  /* 0x0000001919197220 */ /* 0x000fe40000410000 */
[----:B------:R-:W-:Y:S02]  /*1ba0*/  FFMA.FTZ R19, R19, c[0x0][0xd68], R42 ;  /* 0x00035a0013137a23 */ /* 0x000fe4000001002a */
[----:B------:R-:W-:Y:S01]  /*1bb0*/  FFMA.FTZ R42, R25, -c[0x0][0xd6c], R25 ;  /* 0x80035b00192a7a23 */ /* 0x000fe20000010019 */
[----:B------:R-:W2:Y:S01]  /*1bc0*/  MUFU.RCP R43, R44 ;  /* 0x0000002c002b7308 */ /* 0x000ea20000001000 */
[----:B-1----:R-:W-:-:S02]  /*1bd0*/  FADD.FTZ R26, R26, c[0x0][0xd7c] ;  /* 0x00035f001a1a7621 */ /* 0x002fc40000010000 */
[----:B------:R-:W-:-:S04]  /*1be0*/  FFMA.FTZ R23, R23, c[0x0][0xd6c], R42 ;  /* 0x00035b0017177a23 */ /* 0x000fc8000001002a */
[----:B------:R-:W-:Y:S01]  /*1bf0*/  FMUL.FTZ R45, R23, R24 ;  /* 0x00000018172d7220 */ /* 0x000fe20000410000 */
[----:B------:R-:W1:Y:S01]  /*1c00*/  MUFU.RCP R26, R26 ;  /* 0x0000001a001a7308 */ /* 0x000e620000001000 */
[-C--:B0-----:R-:W-:Y:S02]  /*1c10*/  FMUL.FTZ R42, R16, R27.reuse ;  /* 0x0000001b102a7220 */ /* 0x081fe40000410000 */
[----:B------:R-:W-:Y:S02]  /*1c20*/  FMUL.FTZ R25, R17, R27 ;  /* 0x0000001b11197220 */ /* 0x000fe40000410000 */
[----:B--2---:R-:W-:-:S03]  /*1c30*/  FMUL.FTZ R43, R42, R43 ;  /* 0x0000002b2a2b7220 */ /* 0x004fc60000410000 */
[----:B------:R-:W0:Y:S01]  /*1c40*/  MUFU.SQRT R45, R45 ;  /* 0x0000002d002d7308 */ /* 0x000e220000002000 */
[----:B------:R-:W-:Y:S02]  /*1c50*/  FMUL.FTZ R42, R22, R24 ;  /* 0x00000018162a7220 */ /* 0x000fe40000410000 */
[----:B------:R-:W-:Y:S02]  /*1c60*/  FMUL.FTZ R24, R19, R27 ;  /* 0x0000001b13187220 */ /* 0x000fe40000410000 */
[----:B-1----:R-:W-:-:S03]  /*1c70*/  FMUL.FTZ R26, R25, R26 ;  /* 0x0000001a191a7220 */ /* 0x002fc60000410000 */
[----:B------:R-:W1:Y:S01]  /*1c80*/  MUFU.SQRT R42, R42 ;  /* 0x0000002a002a7308 */ /* 0x000e620000002000 */
[----:B------:R-:W-:Y:S02]  /*1c90*/  FMUL.FTZ R25, R18, R27 ;  /* 0x0000001b12197220 */ /* 0x000fe40000410000 */
[----:B0-----:R-:W-:-:S06]  /*1ca0*/  FADD.FTZ R45, R45, c[0x0][0xd7c] ;  /* 0x00035f002d2d7621 */ /* 0x001fcc0000010000 */
[----:B------:R-:W0:Y:S01]  /*1cb0*/  MUFU.RCP R45, R45 ;  /* 0x0000002d002d7308 */ /* 0x000e220000001000 */
[----:B-1----:R-:W-:-:S07]  /*1cc0*/  FADD.FTZ R44, R42, c[0x0][0xd7c] ;  /* 0x00035f002a2c7621 */ /* 0x002fce0000010000 */
[----:B------:R-:W1:Y:S01]  /*1cd0*/  MUFU.RCP R44, R44 ;  /* 0x0000002c002c7308 */ /* 0x000e620000001000 */
[----:B0-----:R-:W-:Y:S02]  /*1ce0*/  FMUL.FTZ R24, R24, R45 ;  /* 0x0000002d18187220 */ /* 0x001fe40000410000 */
[----:B-1----:R-:W-:-:S05]  /*1cf0*/  FMUL.FTZ R25, R25, R44 ;  /* 0x0000002c19197220 */ /* 0x002fca0000410000 */
.L_x_655:
[C---:B-----5:R-:W-:Y:S02]  /*1d00*/  FFMA.FTZ R12, -R32.reuse, R43, R12 ;  /* 0x0000002b200c7223 */ /* 0x060fe4000001010c */
[C---:B------:R-:W-:Y:S02]  /*1d10*/  FFMA.FTZ R13, -R32.reuse, R26, R13 ;  /* 0x0000001a200d7223 */ /* 0x040fe4000001010d */
[C---:B------:R-:W-:Y:S01]  /*1d20*/  FFMA.FTZ R14, -R32.reuse, R25, R14 ;  /* 0x00000019200e7223 */ /* 0x040fe2000001010e */
[----:B------:R0:W1:Y:S01]  /*1d30*/  F2F.BF16.F32 R43, R12 ;  /* 0x0000000c002b7304 */ /* 0x0000620000202000 */
[----:B------:R-:W-:Y:S01]  /*1d40*/  FFMA.FTZ R15, -R32, R24, R15 ;  /* 0x00000018200f7223 */ /* 0x000fe2000001010f */
[----:B---3--:R-:W-:-:S04]  /*1d50*/  LEA R24, P1, R33, R6, 0x1 ;  /* 0x0000000621187211 */ /* 0x008fc800078208ff */
[----:B------:R-:W-:Y:S02]  /*1d60*/  LEA.HI.X R25, R33, R7, R30, 0x1, P1 ;  /* 0x0000000721197211 */ /* 0x000fe400008f0c1e */
[----:B------:R0:W2:Y:S08]  /*1d70*/  F2F.BF16.F32 R27, R13 ;  /* 0x0000000d001b7304 */ /* 0x0000b00000202000 */
[----:B------:R0:W3:Y:S08]  /*1d80*/  F2F.BF16.F32 R45, R14 ;  /* 0x0000000e002d7304 */ /* 0x0000f00000202000 */
[----:B------:R0:W4:Y:S01]  /*1d90*/  F2F.BF16.F32 R26, R15 ;  /* 0x0000000f001a7304 */ /* 0x0001220000202000 */
[----:B------:R-:W-:Y:S05]  /*1da0*/  @!P0 BRA `(.L_x_656) ;  /* 0x000000a000008947 */ /* 0x000fea0003800000 */
[----:B-12-4-:R-:W-:Y:S01]  /*1db0*/  IMAD.U32 R30, R26, 0x10000, RZ ;  /* 0x000100001a1e7824 */ /* 0x016fe200078e00ff */
[----:B------:R-:W-:Y:S01]  /*1dc0*/  ULDC.64 UR4, c[0x0][0x118] ;  /* 0x0000460000047ab9 */ /* 0x000fe20000000a00 */
[----:B------:R-:W-:Y:S01]  /*1dd0*/  IMAD.WIDE.U32 R26, R27, 0x10000, RZ ;  /* 0x000100001b1a7825 */ /* 0x000fe200078e00ff */
[----:B------:R1:W-:Y:S04]  /*1de0*/  STG.E.128 [R8.64], R12 ;  /* 0x0000000c08007986 */ /* 0x0003e8000c101d04 */
[----:B---3--:R-:W-:Y:S01]  /*1df0*/  LOP3.LUT R27, R27, R30, R45, 0xfe, !PT ;  /* 0x0000001e1b1b7212 */ /* 0x008fe200078efe2d */
[----:B------:R1:W-:Y:S01]  /*1e00*/  STG.E.128 [R10.64], R16 ;  /* 0x000000100a007986 */ /* 0x0003e2000c101d04 */
[----:B------:R-:W-:-:S03]  /*1e10*/  LOP3.LUT R26, R26, R43, RZ, 0xfc, !PT ;  /* 0x0000002b1a1a7212 */ /* 0x000fc600078efcff */
[----:B------:R1:W-:Y:S04]  /*1e20*/  STG.E.128 [R28.64], R20 ;  /* 0x000000141c007986 */ /* 0x0003e8000c101d04 */
[----:B------:R1:W-:Y:S01]  /*1e30*/  STG.E.64 [R24.64], R26 ;  /* 0x0000001a18007986 */ /* 0x0003e2000c101b04 */
[----:B------:R-:W-:Y:S05]  /*1e40*/  BRA `(.L_x_657) ;  /* 0x0000018000007947 */ /* 0x000fea0003800000 */
.L_x_656:
[C---:B-12---:R-:W-:Y:S01]  /*1e50*/  IADD3 R33, R31.reuse, 0x1, RZ ;  /* 0x000000011f217810 */ /* 0x046fe20007ffe0ff */
        /* <DEDUP_REMOVED lines=18> */
[----:B---3--:R1:W-:Y:S04]  /*1f80*/  @!P3 STG.E.U16 [R24.64+0x4], R45 ;  /* 0x0000042d1800b986 */ /* 0x0083e8000c101504 */
[----:B------:R1:W-:Y:S04]  /*1f90*/  @!P4 STG.E [R8.64+0xc], R15 ;  /* 0x00000c0f0800c986 */ /* 0x0003e8000c101904 */
[----:B------:R1:W-:Y:S04]  /*1fa0*/  @!P4 STG.E [R10.64+0xc], R19 ;  /* 0x00000c130a00c986 */ /* 0x0003e8000c101904 */
[----:B------:R1:W-:Y:S04]  /*1fb0*/  @!P4 STG.E [R28.64+0xc], R23 ;  /* 0x00000c171c00c986 */ /* 0x0003e8000c101904 */
[----:B----4-:R1:W-:Y:S02]  /*1fc0*/  @!P4 STG.E.U16 [R24.64+0x6], R26 ;  /* 0x0000061a1800c986 */ /* 0x0103e4000c101504 */
.L_x_657:
[----:B-1----:R-:W-:-:S05]  /*1fd0*/  IMAD.MOV.U32 R8, RZ, RZ, c[0x0][0x0] ;  /* 0x00000000ff087624 */ /* 0x002fca00078e00ff */
[----:B------:R-:W-:-:S04]  /*1fe0*/  LEA R31, R8, R31, 0x2 ;  /* 0x0000001f081f7211 */ /* 0x000fc800078e10ff */
[----:B------:R-:W-:-:S13]  /*1ff0*/  ISETP.GE.AND P1, PT, R31, R0, PT ;  /* 0x000000001f00720c */ /* 0x000fda0003f26270 */
[----:B------:R-:W-:Y:S05]  /*2000*/  @!P1 BRA `(.L_x_658) ;  /* 0xfffff2a000009947 */ /* 0x000fea000383ffff */
[----:B------:R-:W-:Y:S05]  /*2010*/  EXIT ;  /* 0x000000000000794d */ /* 0x000fea0003800000 */
        .type           $_Z25multi_tensor_apply_kernelI18TensorListMetadataILi5EE25DistAdamCapturableFunctorIffN3c108BFloat16EEJPfffPiifS6_10adamMode_tfEEvlPViT_T0_DpT1_$__internal_accurate_pow,@function
        .size           $_Z25multi_tensor_apply_kernelI18TensorListMetadataILi5EE25DistAdamCapturableFunctorIffN3c108BFloat16EEJPfffPiifS6_10adamMode_tfEEvlPViT_T0_DpT1_$__internal_accurate_pow,(.L_x_963 - $_Z25multi_tensor_apply_kernelI18TensorListMetadataILi5EE25DistAdamCapturableFunctorIffN3c108BFloat16EEJPfffPiifS6_10adamMode_tfEEvlPViT_T0_DpT1_$__internal_accurate_pow)
$_Z25multi_tensor_apply_kernelI18TensorListMetadataILi5EE25DistAdamCapturableFunctorIffN3c108BFloat16EEJPfffPiifS6_10adamMode_tfEEvlPViT_T0_DpT1_$__internal_accurate_pow:
        /* <DEDUP_REMOVED lines=127> */
.L_x_659:
[----:B-1----:R-:W-:Y:S01]  /*2810*/  DSETP.NEU.AND P1, PT, |R16|, +INF , PT ;  /* 0x7ff000001000742a */ /* 0x002fe20003f2d200 */
[----:B------:R-:W-:-:S03]  /*2820*/  IMAD.MOV.U32 R7, RZ, RZ, 0x0 ;  /* 0x00000000ff077424 */ /* 0x000fc600078e00ff */
[----:B------:R-:W1:-:S06]  /*2830*/  DADD R8, R8, -R14 ;  /* 0x0000000008087229 */ /* 0x000e4c000000080e */
[----:B-1----:R-:W1:-:S06]  /*2840*/  DADD R8, R10, R8 ;  /* 0x000000000a087229 */ /* 0x002e4c0000000008 */
[----:B-1----:R1:W2:Y:S01]  /*2850*/  @P1 DFMA R16, R8, R16, R16 ;  /* 0x000000100810122b */ /* 0x0022a20000000010 */
[----:B------:R-:W-:Y:S10]  /*2860*/  RET.REL.NODEC R6 `(_Z25multi_tensor_apply_kernelI18TensorListMetadataILi5EE25DistAdamCapturableFunctorIffN3c108BFloat16EEJPfffPiifS6_10adamMode_tfEEvlPViT_T0_DpT1_) ;  /* 0xffffd79006007950 */ /* 0x000ff40003c3ffff */
.L_x_660:
        /* <DEDUP_REMOVED lines=9> */
.L_x_963:


//--------------------- .text._Z25multi_tensor_apply_kernelI18TensorListMetadataILi5EE25DistAdamCapturableFunctorIffN3c104HalfEEJPfffPiifS6_10adamMode_tfEEvlPViT_T0_DpT1_ --------------------------
	.section	.text._Z25multi_tensor_apply_kernelI18TensorListMetadataILi5EE25DistAdamCapturableFunctorIffN3c104HalfEEJPfffPiifS6_10adamMode_tfEEvlPViT_T0_DpT1_,"ax",@progbits
	.sectioninfo	@"SHI_REGISTERS=48"
	.align	128
        .global         _Z25multi_tensor_apply_kernelI18TensorListMetadataILi5EE25DistAdamCapturableFunctorIffN3c104HalfEEJPfffPiifS6_10adamMode_tfEEvlPViT_T0_DpT1_
        .type           _Z25multi_tensor_apply_kernelI18TensorListMetadataILi5EE25DistAdamCapturableFunctorIffN3c104HalfEEJPfffPiifS6_10adamMode_tfEEvlPViT_T0_DpT1_,@function
        .size           _Z25multi_tensor_apply_kernelI18TensorListMetadataILi5EE25DistAdamCapturableFunctorIffN3c104HalfEEJPfffPiifS6_10adamMode_tfEEvlPViT_T0_DpT1_,(.L_x_964 - _Z25multi_tensor_apply_kernelI18TensorListMetadataILi5EE25DistAdamCapturableFunctorIffN3c104HalfEEJPfffPiifS6_10adamMode_tfEEvlPViT_T0_DpT1_)
        .other          _Z25multi_tensor_apply_kernelI18TensorListMetadataILi5EE25DistAdamCapturableFunctorIffN3c104HalfEEJPfffPiifS6_10adamMode_tfEEvlPViT_T0_DpT1_,@"STO_CUDA_ENTRY STV_DEFAULT"
_Z25multi_tensor_apply_kernelI18TensorListMetadataILi5EE25DistAdamCapturableFunctorIffN3c104HalfEEJPfffPiifS6_10adamMode_tfEEvlPViT_T0_DpT1_:
.text._Z25multi_tensor_apply_kernelI18TensorListMetadataILi5EE25DistAdamCapturableFunctorIffN3c104HalfEEJPfffPiifS6_10adamMode_tfEEvlPViT_T0_DpT1_:
        /* <DEDUP_REMOVED lines=23> */
.L_x_661:
        /* <DEDUP_REMOVED lines=22> */
.L_x_662:
        /* <DEDUP_REMOVED lines=22> */
.L_x_663:
        /* <DEDUP_REMOVED lines=22> */
.L_x_664:
        /* <DEDUP_REMOVED lines=32> */
[----:B------:R-:W-:Y:S05]  /*0790*/  CALL.REL.NOINC `($_Z25multi_tensor_apply_kernelI18TensorListMetadataILi5EE25DistAdamCapturableFunctorIffN3c104HalfEEJPfffPiifS6_10adamMode_tfEEvlPViT_T0_DpT1_$__internal_accurate_pow) ;  /* 0x0000188000007944 */ /* 0x000fea0003c00000 */
        /* <DEDUP_REMOVED lines=22> */
.L_x_666:
[----:B------:R-:W-:Y:S01]  /*0900*/  ISETP.GE.AND P2, PT, R5, RZ, PT ;  /* 0x000000ff0500720c */ /* 0x000fe20003f46270 */
[----:B------:R-:W2:Y:S01]  /*0910*/  DSETP.NEU.AND P1, PT, |R4|, 0.5, !P0 ;  /* 0x3fe000000400742a */ /* 0x000ea2000472d200 */
[----:B------:R-:W-:-:S05]  /*0920*/  MOV R2, RZ ;  /* 0x000000ff00027202 */ /* 0x000fca0000000f00 */
[----:B-12---:R-:W-:-:S06]  /*0930*/  SEL R3, R9, RZ, P1 ;  /* 0x000000ff09037207 */ /* 0x006fcc0000800000 */
[----:B------:R-:W-:Y:S02]  /*0940*/  @!P2 LOP3.LUT R3, R3, 0x7ff00000, RZ, 0xfc, !PT ;  /* 0x7ff000000303a812 */ /* 0x000fe400078efcff */
.L_x_667:
        /* <DEDUP_REMOVED lines=17> */
.L_x_670:
        /* <DEDUP_REMOVED lines=10> */
.L_x_669:
[----:B------:R1:W2:-:S04]  /*0b00*/  DADD R2, R4, R8 ;  /* 0x0000000004027229 */ /* 0x0002880000000008 */
.L_x_668:
        /* <DEDUP_REMOVED lines=8> */
[----:B--2---:R-:W-:Y:S05]  /*0b90*/  CALL.REL.NOINC `($_Z25multi_tensor_apply_kernelI18TensorListMetadataILi5EE25DistAdamCapturableFunctorIffN3c104HalfEEJPfffPiifS6_10adamMode_tfEEvlPViT_T0_DpT1_$__internal_accurate_pow) ;  /* 0x0000148000007944 */ /* 0x004fea0003c00000 */
        /* <DEDUP_REMOVED lines=19> */
.L_x_671:
[----:B------:R-:W-:Y:S01]  /*0cd0*/  ISETP.GE.AND P1, PT, R5, RZ, PT ;  /* 0x000000ff0500720c */ /* 0x000fe20003f26270 */
[----:B------:R-:W3:Y:S01]  /*0ce0*/  DSETP.NEU.AND P0, PT, |R4|, 0.5, !P0 ;  /* 0x3fe000000400742a */ /* 0x000ee2000470d200 */
[----:B------:R-:W-:-:S05]  /*0cf0*/  MOV R6, RZ ;  /* 0x000000ff00067202 */ /* 0x000fca0000000f00 */
[----:B--23--:R-:W-:Y:S02]  /*0d00*/  SEL R7, R11, RZ, P0 ;  /* 0x000000ff0b077207 */ /* 0x00cfe40000000000 */
[----:B------:R-:W-:-:S04]  /*0d10*/  SEL R24, RZ, 0x1, !P0 ;  /* 0x00000001ff187807 */ /* 0x000fc80004000000 */
[----:B------:R-:W-:Y:S02]  /*0d20*/  @!P1 LOP3.LUT R7, R7, 0x7ff00000, RZ, 0xfc, !PT ;  /* 0x7ff0000007079812 */ /* 0x000fe400078efcff */
.L_x_672:
        /* <DEDUP_REMOVED lines=17> */
.L_x_675:
        /* <DEDUP_REMOVED lines=11> */
.L_x_674:
[----:B------:R1:W2:-:S06]  /*0ef0*/  DADD R6, R4, R10 ;  /* 0x0000000004067229 */ /* 0x00028c000000000a */
.L_x_673:
        /* <DEDUP_REMOVED lines=14> */
.L_x_665:
        /* <DEDUP_REMOVED lines=42> */
.L_x_676:
[----:B----4-:R-:W-:Y:S05]  /*1280*/  @P2 EXIT ;  /* 0x000000000000294d */ /* 0x010fea0003800000 */
[----:B------:R-:W-:-:S04]  /*1290*/  PRMT R8, R10, 0x9910, RZ ;  /* 0x000099100a087816 */ /* 0x000fc800000000ff */
[----:B------:R-:W-:Y:S02]  /*12a0*/  ISETP.NE.AND P0, PT, R8, RZ, PT ;  /* 0x000000ff0800720c */ /* 0x000fe40003f05270 */
.L_x_682:
        /* <DEDUP_REMOVED lines=51> */
.L_x_677:
        /* <DEDUP_REMOVED lines=61> */
.L_x_678:
        /* <DEDUP_REMOVED lines=53> */
.L_x_679:
[C---:B-----5:R-:W-:Y:S02]  /*1d00*/  FFMA.FTZ R12, -R32.reuse, R43, R12 ;  /* 0x0000002b200c7223 */ /* 0x060fe4000001010c */
[C---:B------:R-:W-:Y:S02]  /*1d10*/  FFMA.FTZ R13, -R32.reuse, R26, R13 ;  /* 0x0000001a200d7223 */ /* 0x040fe4000001010d */
[C---:B------:R-:W-:Y:S01]  /*1d20*/  FFMA.FTZ R14, -R32.reuse, R25, R14 ;  /* 0x00000019200e7223 */ /* 0x040fe2000001010e */
[----:B------:R0:W1:Y:S01]  /*1d30*/  F2F.F16.F32 R43, R12 ;  /* 0x0000000c002b7304 */ /* 0x0000620000200800 */
[----:B------:R-:W-:Y:S01]  /*1d40*/  FFMA.FTZ R15, -R32, R24, R15 ;  /* 0x00000018200f7223 */ /* 0x000fe2000001010f */
[----:B---3--:R-:W-:-:S04]  /*1d50*/  LEA R24, P1, R33, R6, 0x1 ;  /* 0x0000000621187211 */ /* 0x008fc800078208ff */
[----:B------:R-:W-:Y:S02]  /*1d60*/  LEA.HI.X R25, R33, R7, R30, 0x1, P1 ;  /* 0x0000000721197211 */ /* 0x000fe400008f0c1e */
[----:B------:R0:W2:Y:S08]  /*1d70*/  F2F.F16.F32 R27, R13 ;  /* 0x0000000d001b7304 */ /* 0x0000b00000200800 */
[----:B------:R0:W3:Y:S08]  /*1d80*/  F2F.F16.F32 R45, R14 ;  /* 0x0000000e002d7304 */ /* 0x0000f00000200800 */
[----:B------:R0:W4:Y:S01]  /*1d90*/  F2F.F16.F32 R26, R15 ;  /* 0x0000000f001a7304 */ /* 0x0001220000200800 */
        /* <DEDUP_REMOVED lines=11> */
.L_x_680:
        /* <DEDUP_REMOVED lines=24> */
.L_x_681:
[----:B-1----:R-:W-:-:S05]  /*1fd0*/  IMAD.MOV.U32 R8, RZ, RZ, c[0x0][0x0] ;  /* 0x00000000ff087624 */ /* 0x002fca00078e00ff */
[----:B------:R-:W-:-:S04]  /*1fe0*/  LEA R31, R8, R31, 0x2 ;  /* 0x0000001f081f7211 */ /* 0x000fc800078e10ff */
[----:B------:R-:W-:-:S13]  /*1ff0*/  ISETP.GE.AND P1, PT, R31, R0, PT ;  /* 0x000000001f00720c */ /* 0x000fda0003f26270 */
[----:B------:R-:W-:Y:S05]  /*2000*/  @!P1 BRA `(.L_x_682) ;  /* 0xfffff2a000009947 */ /* 0x000fea000383ffff */
[----:B------:R-:W-:Y:S05]  /*2010*/  EXIT ;  /* 0x000000000000794d */ /* 0x000fea0003800000 */
        .type           $_Z25multi_tensor_apply_kernelI18TensorListMetadataILi5EE25DistAdamCapturableFunctorIffN3c104HalfEEJPfffPiifS6_10adamMode_tfEEvlPViT_T0_DpT1_$__internal_accurate_pow,@function
        .size           $_Z25multi_tensor_apply_kernelI18TensorListMetadataILi5EE25DistAdamCapturableFunctorIffN3c104HalfEEJPfffPiifS6_10adamMode_tfEEvlPViT_T0_DpT1_$__internal_accurate_pow,(.L_x_964 - $_Z25multi_tensor_apply_kernelI18TensorListMetadataILi5EE25DistAdamCapturableFunctorIffN3c104HalfEEJPfffPiifS6_10adamMode_tfEEvlPViT_T0_DpT1_$__internal_accurate_pow)
$_Z25multi_tensor_apply_kernelI18TensorListMetadataILi5EE25DistAdamCapturableFunctorIffN3c104HalfEEJPfffPiifS6_10adamMode_tfEEvlPViT_T0_DpT1_$__internal_accurate_pow:
        /* <DEDUP_REMOVED lines=127> */
.L_x_683:
[----:B-1----:R-:W-:Y:S01]  /*2810*/  DSETP.NEU.AND P1, PT, |R16|, +INF , PT ;  /* 0x7ff000001000742a */ /* 0x002fe20003f2d200 */
[----:B------:R-:W-:-:S03]  /*2820*/  IMAD.MOV.U32 R7, RZ, RZ, 0x0 ;  /* 0x00000000ff077424 */ /* 0x000fc600078e00ff */
[----:B------:R-:W1:-:S06]  /*2830*/  DADD R8, R8, -R14 ;  /* 0x0000000008087229 */ /* 0x000e4c000000080e */
[----:B-1----:R-:W1:-:S06]  /*2840*/  DADD R8, R10, R8 ;  /* 0x000000000a087229 */ /* 0x002e4c0000000008 */
[----:B-1----:R1:W2:Y:S01]  /*2850*/  @P1 DFMA R16, R8, R16, R16 ;  /* 0x000000100810122b */ /* 0x0022a20000000010 */
[----:B------:R-:W-:Y:S10]  /*2860*/  RET.REL.NODEC R6 `(_Z25multi_tensor_apply_kernelI18TensorListMetadataILi5EE25DistAdamCapturableFunctorIffN3c104HalfEEJPfffPiifS6_10adamMode_tfEEvlPViT_T0_DpT1_) ;  /* 0xffffd79006007950 */ /* 0x000ff40003c3ffff */
.L_x_684:
        /* <DEDUP_REMOVED lines=9> */
.L_x_964:


//--------------------- .text._Z25multi_tensor_apply_kernelI18TensorListMetadataILi5EE25DistAdamCapturableFunctorIfffEJPfffPiifS4_10adamMode_tfEEvlPViT_T0_DpT1_ --------------------------
	.section	.text._Z25multi_tensor_apply_kernelI18TensorListMetadataILi5EE25DistAdamCapturableFunctorIfffEJPfffPiifS4_10adamMode_tfEEvlPViT_T0_DpT1_,"ax",@progbits
	.sectioninfo	@"SHI_REGISTERS=48"
	.align	128
        .global         _Z25multi_tensor_apply_kernelI18TensorListMetadataILi5EE25DistAdamCapturableFunctorIfffEJPfffPiifS4_10adamMode_tfEEvlPViT_T0_DpT1_
        .type           _Z25multi_tensor_apply_kernelI18TensorListMetadataILi5EE25DistAdamCapturableFunctorIfffEJPfffPiifS4_10adamMode_tfEEvlPViT_T0_DpT1_,@function
        .size           _Z25multi_tensor_apply_kernelI18TensorListMetadataILi5EE25DistAdamCapturableFunctorIfffEJPfffPiifS4_10adamMode_tfEEvlPViT_T0_DpT1_,(.L_x_965 - _Z25multi_tensor_apply_kernelI18TensorListMetadataILi5EE25DistAdamCapturableFunctorIfffEJPfffPiifS4_10adamMode_tfEEvlPViT_T0_DpT1_)
        .other          _Z25multi_tensor_apply_kernelI18TensorListMetadataILi5EE25DistAdamCapturableFunctorIfffEJPfffPiifS4_10adamMode_tfEEvlPViT_T0_DpT1_,@"STO_CUDA_ENTRY STV_DEFAULT"
_Z25multi_tensor_apply_kernelI18TensorListMetadataILi5EE25DistAdamCapturableFunctorIfffEJPfffPiifS4_10adamMode_tfEEvlPViT_T0_DpT1_:
.text._Z25multi_tensor_apply_kernelI18TensorListMetadataILi5EE25DistAdamCapturableFunctorIfffEJPfffPiifS4_10adamMode_tfEEvlPViT_T0_DpT1_:
[----:B------:R-:W-:Y:S02]  /*0000*/  IMAD.MOV.U32 R1, RZ, RZ, c[0x0][0x28] ;  /* 0x00000a00ff017624 */ /* 0x000fe400078e00ff */
        /* <DEDUP_REMOVED lines=22> */
.L_x_685:
        /* <DEDUP_REMOVED lines=22> */
.L_x_686:
[----:B------:R-:W-:-:S04]  /*02d0*/  ISETP.NE.U32.AND P0, PT, RZ, c[0x0][0xd70], PT ;  /* 0x00035c00ff007a0c */ /* 0x000fc80003f05070 */
[----:B------:R-:W-:-:S13]  /*02e0*/  ISETP.NE.AND.EX P0, PT, RZ, c[0x0][0xd74], PT, P0 ;  /* 0x00035d00ff007a0c */ /* 0x000fda0003f05300 */
[----:B------:R-:W-:Y:S05]  /*02f0*/  @P0 BRA `(.L_x_687) ;  /* 0x0000013000000947 */ /* 0x000fea0003800000 */
[----:B------:R-:W-:Y:S01]  /*0300*/  MOV R0, 0x1e0 ;  /* 0x000001e000007802 */ /* 0x000fe20000000f00 */
[----:B------:R-:W-:Y:S01]  /*0310*/  HFMA2.MMA R8, -RZ, RZ, 0, 1.31130218505859375e-05 ;  /* 0x000000dcff087435 */ /* 0x000fe200000001ff */
        /* <DEDUP_REMOVED lines=17> */
.L_x_687:
        /* <DEDUP_REMOVED lines=22> */
.L_x_688:
        /* <DEDUP_REMOVED lines=12> */
[----:B------:R-:W-:Y:S01]  /*0650*/  MOV R3, c[0x0][0xd74] ;  /* 0x00035d0000037a02 */ /* 0x000fe20000000f00 */
[----:B------:R-:W-:-:S04]  /*0660*/  ULDC.64 UR4, c[0x0][0x118] ;  /* 0x0000460000047ab9 */ /* 0x000fc80000000a00 */
        /* <DEDUP_REMOVED lines=12> */
[----:B------:R-:W-:Y:S02]  /*0730*/  ISETP.NE.U32.AND P0, PT, R8, RZ, PT ;  /* 0x000000ff0800720c */ /* 0x000fe40003f05070 */
[----:B------:R-:W-:Y:S02]  /*0740*/  MOV R8, R4 ;  /* 0x0000000400087202 */ /* 0x000fe40000000f00 */
[----:B------:R-:W-:Y:S01]  /*0750*/  ISETP.NE.AND.EX P0, PT, R11, -0x80000000, PT, P0 ;  /* 0x800000000b00780c */ /* 0x000fe20003f05300 */
[----:B------:R-:W-:Y:S02]  /*0760*/  IMAD.MOV.U32 R11, RZ, RZ, R7 ;  /* 0x000000ffff0b7224 */ /* 0x000fe400078e0007 */
[----:B------:R-:W-:Y:S01]  /*0770*/  IMAD.MOV.U32 R7, RZ, RZ, R5 ;  /* 0x000000ffff077224 */ /* 0x000fe200078e0005 */
[----:B------:R-:W-:-:S04]  /*0780*/  SEL R24, RZ, 0x1, P0 ;  /* 0x00000001ff187807 */ /* 0x000fc80000000000 */
[----:B------:R-:W-:Y:S05]  /*0790*/  CALL.REL.NOINC `($_Z25multi_tensor_apply_kernelI18TensorListMetadataILi5EE25DistAdamCapturableFunctorIfffEJPfffPiifS4_10adamMode_tfEEvlPViT_T0_DpT1_$__internal_accurate_pow) ;  /* 0x0000180000007944 */ /* 0x000fea0003c00000 */
[----:B------:R-:W-:Y:S01]  /*07a0*/  IMAD.MOV.U32 R10, RZ, RZ, 0x3f800000 ;  /* 0x3f800000ff0a7424 */ /* 0x000fe200078e00ff */
[----:B------:R-:W-:Y:S01]  /*07b0*/  FSETP.NEU.FTZ.AND P1, PT, RZ, c[0x0][0xd68], PT ;  /* 0x00035a00ff007a0b */ /* 0x000fe20003f3d000 */
[----:B--2---:R-:W-:Y:S01]  /*07c0*/  IMAD.MOV.U32 R2, RZ, RZ, R16 ;  /* 0x000000ffff027224 */ /* 0x004fe200078e0010 */
[----:B------:R-:W-:Y:S01]  /*07d0*/  MOV R3, R17 ;  /* 0x0000001100037202 */ /* 0x000fe20000000f00 */
        /* <DEDUP_REMOVED lines=15> */
[----:B------:R-:W-:Y:S01]  /*08d0*/  IMAD.MOV.U32 R2, RZ, RZ, 0x0 ;  /* 0x00000000ff027424 */ /* 0x000fe200078e00ff */
[----:B------:R-:W-:Y:S01]  /*08e0*/  MOV R3, 0xfff80000 ;  /* 0xfff8000000037802 */ /* 0x000fe20000000f00 */
[----:B------:R-:W-:Y:S05]  /*08f0*/  BRA `(.L_x_691) ;  /* 0x0000005000007947 */ /* 0x000fea0003800000 */
.L_x_690:
[----:B------:R-:W-:Y:S01]  /*0900*/  ISETP.GE.AND P2, PT, R5, RZ, PT ;  /* 0x000000ff0500720c */ /* 0x000fe20003f46270 */
[----:B------:R-:W2:Y:S01]  /*0910*/  DSETP.NEU.AND P1, PT, |R4|, 0.5, !P0 ;  /* 0x3fe000000400742a */ /* 0x000ea2000472d200 */
[----:B------:R-:W-:-:S05]  /*0920*/  IMAD.MOV.U32 R2, RZ, RZ, RZ ;  /* 0x000000ffff027224 */ /* 0x000fca00078e00ff */
[----:B-12---:R-:W-:-:S06]  /*0930*/  SEL R3, R9, RZ, P1 ;  /* 0x000000ff09037207 */ /* 0x006fcc0000800000 */
[----:B------:R-:W-:Y:S02]  /*0940*/  @!P2 LOP3.LUT R3, R3, 0x7ff00000, RZ, 0xfc, !PT ;  /* 0x7ff000000303a812 */ /* 0x000fe400078efcff */
.L_x_691:
        /* <DEDUP_REMOVED lines=17> */
.L_x_694:
        /* <DEDUP_REMOVED lines=10> */
.L_x_693:
[----:B------:R1:W2:-:S04]  /*0b00*/  DADD R2, R4, R8 ;  /* 0x0000000004027229 */ /* 0x0002880000000008 */
.L_x_692:
        /* <DEDUP_REMOVED lines=8> */
[----:B--2---:R-:W-:Y:S05]  /*0b90*/  CALL.REL.NOINC `($_Z25multi_tensor_apply_kernelI18TensorListMetadataILi5EE25DistAdamCapturableFunctorIfffEJPfffPiifS4_10adamMode_tfEEvlPViT_T0_DpT1_$__internal_accurate_pow) ;  /* 0x0000140000007944 */ /* 0x004fea0003c00000 */
[----:B------:R-:W-:Y:S01]  /*0ba0*/  MOV R14, 0x3f800000 ;  /* 0x3f800000000e7802 */ /* 0x000fe20000000f00 */
[----:B--2---:R-:W-:Y:S01]  /*0bb0*/  IMAD.MOV.U32 R6, RZ, RZ, R16 ;  /* 0x000000ffff067224 */ /* 0x004fe200078e0010 */
[----:B------:R-:W-:Y:S01]  /*0bc0*/  FSETP.NEU.FTZ.AND P1, PT, RZ, c[0x0][0xd6c], PT ;  /* 0x00035b00ff007a0b */ /* 0x000fe20003f3d000 */
[----:B------:R-:W-:Y:S02]  /*0bd0*/  IMAD.MOV.U32 R7, RZ, RZ, R17 ;  /* 0x000000ffff077224 */ /* 0x000fe400078e0011 */
        /* <DEDUP_REMOVED lines=12> */
[----:B------:R-:W-:Y:S01]  /*0ca0*/  IMAD.MOV.U32 R6, RZ, RZ, 0x0 ;  /* 0x00000000ff067424 */ /* 0x000fe200078e00ff */
[----:B------:R-:W-:Y:S01]  /*0cb0*/  MOV R7, 0xfff80000 ;  /* 0xfff8000000077802 */ /* 0x000fe20000000f00 */
[----:B------:R-:W-:Y:S05]  /*0cc0*/  BRA `(.L_x_696) ;  /* 0x0000006000007947 */ /* 0x000fea0003800000 */
.L_x_695:
[----:B------:R-:W-:Y:S01]  /*0cd0*/  ISETP.GE.AND P1, PT, R5, RZ, PT ;  /* 0x000000ff0500720c */ /* 0x000fe20003f26270 */
[----:B------:R-:W3:Y:S01]  /*0ce0*/  DSETP.NEU.AND P0, PT, |R4|, 0.5, !P0 ;  /* 0x3fe000000400742a */ /* 0x000ee2000470d200 */
[----:B------:R-:W-:-:S05]  /*0cf0*/  IMAD.MOV.U32 R6, RZ, RZ, RZ ;  /* 0x000000ffff067224 */ /* 0x000fca00078e00ff */
[----:B--23--:R-:W-:Y:S02]  /*0d00*/  SEL R7, R11, RZ, P0 ;  /* 0x000000ff0b077207 */ /* 0x00cfe40000000000 */
[----:B------:R-:W-:-:S04]  /*0d10*/  SEL R24, RZ, 0x1, !P0 ;  /* 0x00000001ff187807 */ /* 0x000fc80004000000 */
[----:B------:R-:W-:Y:S02]  /*0d20*/  @!P1 LOP3.LUT R7, R7, 0x7ff00000, RZ, 0xfc, !PT ;  /* 0x7ff0000007079812 */ /* 0x000fe400078efcff */
.L_x_696:
        /* <DEDUP_REMOVED lines=17> */
.L_x_699:
        /* <DEDUP_REMOVED lines=11> */
.L_x_698:
[----:B------:R1:W2:-:S06]  /*0ef0*/  DADD R6, R4, R10 ;  /* 0x0000000004067229 */ /* 0x00028c000000000a */
.L_x_697:
        /* <DEDUP_REMOVED lines=14> */
.L_x_689:
        /* <DEDUP_REMOVED lines=13> */
[----:B-1----:R-:W-:-:S07]  /*10b0*/  IMAD R8, R4, R7, c[0x2][0x8] ;  /* 0x0080020004087624 */ /* 0x002fce00078e0207 */
[----:B------:R-:W1:Y:S01]  /*10c0*/  LDC R4, c[0x0][R8+0x610] ;  /* 0x0001840008047b82 */ /* 0x000e620000000800 */
[----:B--2---:R-:W-:-:S07]  /*10d0*/  IMAD R31, R0, c[0x0][0x160], RZ ;  /* 0x00005800001f7a24 */ /* 0x004fce00078e02ff */
[----:B------:R2:W3:Y:S08]  /*10e0*/  LDC.64 R40, c[0x0][R8+0x160] ;  /* 0x0000580008287b82 */ /* 0x0004f00000000a00 */
[----:B------:R2:W4:Y:S01]  /*10f0*/  LDC.64 R38, c[0x0][R8+0x250] ;  /* 0x0000940008267b82 */ /* 0x0005220000000a00 */
[----:B-1----:R-:W-:-:S07]  /*1100*/  IADD3 R3, R4, -R31, RZ ;  /* 0x8000001f04037210 */ /* 0x002fce0007ffe0ff */
[----:B------:R2:W1:Y:S01]  /*1110*/  LDC.64 R36, c[0x0][R8+0x340] ;  /* 0x0000d00008247b82 */ /* 0x0004620000000a00 */
[----:B------:R-:W-:-:S04]  /*1120*/  IMNMX R3, R3, c[0x0][0x160], PT ;  /* 0x0000580003037a17 */ /* 0x000fc80003800200 */
[----:B------:R-:W-:-:S03]  /*1130*/  LOP3.LUT P0, RZ, R3, 0x3, RZ, 0xc0, !PT ;  /* 0x0000000303ff7812 */ /* 0x000fc6000780c0ff */
[----:B------:R2:W0:Y:S01]  /*1140*/  LDC.64 R4, c[0x0][R8+0x430] ;  /* 0x00010c0008047b82 */ /* 0x0004220000000a00 */
[----:B------:R-:W-:-:S07]  /*1150*/  ISETP.GE.AND P2, PT, R10, R3, PT ;  /* 0x000000030a00720c */ /* 0x000fce0003f46270 */
[----:B------:R2:W0:Y:S02]  /*1160*/  LDC.64 R6, c[0x0][R8+0x520] ;  /* 0x0001480008067b82 */ /* 0x0004240000000a00 */
[----:B------:R-:W-:Y:S05]  /*1170*/  @P0 BRA `(.L_x_700) ;  /* 0x0000010000000947 */ /* 0x000fea0003800000 */
[----:B---34-:R-:W-:-:S04]  /*1180*/  IMAD.SHL.U32 R9, R31, 0x4, RZ ;  /* 0x000000041f097824 */ /* 0x018fc800078e00ff */
[----:B--2---:R-:W-:Y:S01]  /*1190*/  IMAD.IADD R8, R40, 0x1, R9 ;  /* 0x0000000128087824 */ /* 0x004fe200078e0209 */
[----:B------:R-:W-:-:S04]  /*11a0*/  IADD3 R0, R38, R9, RZ ;  /* 0x0000000926007210 */ /* 0x000fc80007ffe0ff */
[----:B------:R-:W-:Y:S02]  /*11b0*/  LOP3.LUT P0, RZ, R8, 0xf, RZ, 0xc0, !PT ;  /* 0x0000000f08ff7812 */ /* 0x000fe4000780c0ff */
[----:B------:R-:W-:-:S04]  /*11c0*/  LOP3.LUT P1, RZ, R0, 0xf, RZ, 0xc0, !PT ;  /* 0x0000000f00ff7812 */ /* 0x000fc8000782c0ff */
[----:B------:R-:W-:-:S13]  /*11d0*/  PLOP3.LUT P0, PT, P0, P1, PT, 0xa8, 0x0 ;  /* 0x000000000000781c */ /* 0x000fda0000703570 */
[----:B------:R-:W-:Y:S05]  /*11e0*/  @P0 BRA `(.L_x_700) ;  /* 0x0000009000000947 */ /* 0x000fea0003800000 */
[--C-:B-1----:R-:W-:Y:S02]  /*11f0*/  IMAD.IADD R8, R36, 0x1, R9.reuse ;  /* 0x0000000124087824 */ /* 0x102fe400078e0209 */
[----:B0-----:R-:W-:-:S03]  /*1200*/  IMAD.IADD R0, R4, 0x1, R9 ;  /* 0x0000000104007824 */ /* 0x001fc600078e0209 */
[----:B------:R-:W-:Y:S02]  /*1210*/  LOP3.LUT P0, RZ, R8, 0xf, RZ, 0xc0, !PT ;  /* 0x0000000f08ff7812 */ /* 0x000fe4000780c0ff */
[----:B------:R-:W-:-:S04]  /*1220*/  LOP3.LUT P1, RZ, R0, 0xf, RZ, 0xc0, !PT ;  /* 0x0000000f00ff7812 */ /* 0x000fc8000782c0ff */
[----:B------:R-:W-:-:S13]  /*1230*/  PLOP3.LUT P0, PT, P0, P1, PT, 0xa8, 0x0 ;  /* 0x000000000000781c */ /* 0x000fda0000703570 */
[----:B------:R-:W-:-:S05]  /*1240*/  @!P0 IMAD.IADD R0, R6, 0x1, R9 ;  /* 0x0000000106008824 */ /* 0x000fca00078e0209 */
[----:B------:R-:W-:-:S04]  /*1250*/  @!P0 LOP3.LUT P1, RZ, R0, 0xf, RZ, 0xc0, !PT ;  /* 0x0000000f00ff8812 */ /* 0x000fc8000782c0ff */
[----:B------:R-:W-:-:S04]  /*1260*/  @!P0 SEL R0, RZ, 0x1, P1 ;  /* 0x00000001ff008807 */ /* 0x000fc80000800000 */
[----:B------:R-:W-:Y:S02]  /*1270*/  @!P0 PRMT R2, R0, 0x7610, R2 ;  /* 0x0000761000028816 */ /* 0x000fe40000000002 */
.L_x_700:
[----:B---34-:R-:W-:Y:S05]  /*1280*/  @P2 EXIT ;  /* 0x000000000000294d */ /* 0x018fea0003800000 */
[----:B------:R-:W-:Y:S02]  /*1290*/  PRMT R0, R2, 0x9910, RZ ;  /* 0x0000991002007816 */ /* 0x000fe400000000ff */
[----:B------:R-:W-:Y:S02]  /*12a0*/  MOV R2, R10 ;  /* 0x0000000a00027202 */ /* 0x000fe40000000f00 */
[----:B------:R-:W-:Y:S02]  /*12b0*/  ISETP.NE.AND P0, PT, R0, RZ, PT ;  /* 0x000000ff0000720c */ /* 0x000fe40003f05270 */
.L_x_705:
[----:B--2---:R-:W-:Y:S01]  /*12c0*/  IADD3 R8, P1, R31, R2, RZ ;  /* 0x000000021f087210 */ /* 0x004fe20007f3e0ff */
[----:B------:R-:W-:Y:S01]  /*12d0*/  ULDC.64 UR4, c[0x0][0x118] ;  /* 0x0000460000047ab9 */ /* 0x000fe20000000a00 */
[----:B------:R-:W-:-:S03]  /*12e0*/  SHF.R.S32.HI R0, RZ, 0x1f, R2 ;  /* 0x0000001fff007819 */ /* 0x000fc60000011402 */
[----:B------:R-:W-:Y:S01]  /*12f0*/  IMAD.SHL.U32 R35, R8, 0x4, RZ ;  /* 0x0000000408237824 */ /* 0x000fe200078e00ff */
[----:B------:R-:W-:-:S04]  /*1300*/  LEA.HI.X.SX32 R9, R31, R0, 0x1, P1 ;  /* 0x000000001f097211 */ /* 0x000fc800008f0eff */
[----:B------:R-:W-:Y:S02]  /*1310*/  SHF.L.U64.HI R0, R8, 0x2, R9 ;  /* 0x0000000208007819 */ /* 0x000fe40000010209 */
[-C--:B------:R-:W-:Y:S02]  /*1320*/  IADD3 R8, P1, R40, R35.reuse, RZ ;  /* 0x0000002328087210 */ /* 0x080fe40007f3e0ff */
[-C--:B------:R-:W-:Y:S02]  /*1330*/  IADD3 R10, P2, R38, R35.reuse, RZ ;  /* 0x00000023260a7210 */ /* 0x080fe40007f5e0ff */
[-C--:B0-----:R-:W-:Y:S01]  /*1340*/  IADD3 R42, P4, R4, R35.reuse, RZ ;  /* 0x00000023042a7210 */ /* 0x081fe20007f9e0ff */
[--C-:B------:R-:W-:Y:S01]  /*1350*/  IMAD.X R9, R41, 0x1, R0.reuse, P1 ;  /* 0x0000000129097824 */ /* 0x100fe200008e0600 */
[----:B-1----:R-:W-:Y:S01]  /*1360*/  IADD3 R28, P3, R36, R35, RZ ;  /* 0x00000023241c7210 */ /* 0x002fe20007f7e0ff */
        /* <DEDUP_REMOVED lines=40> */
.L_x_701:
[----:B------:R-:W-:Y:S01]  /*15f0*/  ISETP.NE.AND P1, PT, RZ, c[0x0][0xd88], PT ;  /* 0x00036200ff007a0c */ /* 0x000fe20003f25270 */
[----:B01----:R-:W-:Y:S01]  /*1600*/  IMAD.MOV.U32 R42, RZ, RZ, c[0x0][0xd80] ;  /* 0x00036000ff2a7624 */ /* 0x003fe200078e00ff */
[----:B------:R-:W-:Y:S01]  /*1610*/  ULDC.64 UR4, c[0x0][0x118] ;  /* 0x0000460000047ab9 */ /* 0x000fe20000000a00 */
[----:B------:R-:W-:-:S02]  /*1620*/  IMAD.MOV.U32 R43, RZ, RZ, c[0x0][0xd84] ;  /* 0x00036100ff2b7624 */ /* 0x000fc400078e00ff */
[----:B-----5:R-:W-:-:S03]  /*1630*/  FMUL.FTZ R45, R30, R24 ;  /* 0x000000181e2d7220 */ /* 0x020fc60000410000 */
[----:B------:R0:W5:Y:S05]  /*1640*/  LDG.E R34, [R42.64] ;  /* 0x000000042a227981 */ /* 0x00016a000c1e1900 */
        /* <DEDUP_REMOVED lines=38> */
[----:B------:R-:W-:Y:S02]  /*18b0*/  FMUL.FTZ R25, R17, R26 ;  /* 0x0000001a11197220 */ /* 0x000fe40000410000 */
[----:B------:R-:W-:-:S05]  /*18c0*/  FFMA.FTZ R27, R12, c[0x0][0xd8c], R27 ;  /* 0x000363000c1b7a23 */ /* 0x000fca000001001b */
        /* <DEDUP_REMOVED lines=9> */
[----:B------:R-:W-:Y:S02]  /*1960*/  FFMA.FTZ R42, R13, c[0x0][0xd8c], R42 ;  /* 0x000363000d2a7a23 */ /* 0x000fe4000001002a */
[----:B0-----:R-:W-:-:S04]  /*1970*/  FMUL.FTZ R25, R25, R45 ;  /* 0x0000002d19197220 */ /* 0x001fc80000410000 */
[----:B------:R-:W-:Y:S02]  /*1980*/  FFMA.FTZ R25, R14, c[0x0][0xd8c], R25 ;  /* 0x000363000e197a23 */ /* 0x000fe40000010019 */
[----:B-1----:R-:W-:-:S04]  /*1990*/  FMUL.FTZ R26, R26, R43 ;  /* 0x0000002b1a1a7220 */ /* 0x002fc80000410000 */
[----:B------:R-:W-:Y:S01]  /*19a0*/  FFMA.FTZ R26, R15, c[0x0][0xd8c], R26 ;  /* 0x000363000f1a7a23 */ /* 0x000fe2000001001a */
[----:B------:R-:W-:Y:S05]  /*19b0*/  BRA `(.L_x_703) ;  /* 0x0000035000007947 */ /* 0x000fea0003800000 */
.L_x_702:
        /* <DEDUP_REMOVED lines=11> */
[----:B------:R-:W-:Y:S02]  /*1a70*/  FMUL.FTZ R25, R14, c[0x0][0xd8c] ;  /* 0x000363000e197a20 */ /* 0x000fe40000410000 */
[----:B------:R-:W-:-:S02]  /*1a80*/  FFMA.FTZ R17, R17, c[0x0][0xd68], R42 ;  /* 0x00035a0011117a23 */ /* 0x000fc4000001002a */
[----:B------:R-:W-:Y:S02]  /*1a90*/  FFMA.FTZ R26, R30, R26, R25 ;  /* 0x0000001a1e1a7223 */ /* 0x000fe40000010019 */
[----:B------:R-:W-:Y:S02]  /*1aa0*/  FFMA.FTZ R44, R43, -c[0x0][0xd6c], R43 ;  /* 0x80035b002b2c7a23 */ /* 0x000fe4000001002b */
[----:B------:R-:W-:Y:S02]  /*1ab0*/  FMUL.FTZ R42, R15, c[0x0][0xd8c] ;  /* 0x000363000f2a7a20 */ /* 0x000fe40000410000 */
[----:B0-----:R-:W-:Y:S02]  /*1ac0*/  FMUL.FTZ R25, R20, R24 ;  /* 0x0000001814197220 */ /* 0x001fe40000410000 */
[C---:B------:R-:W-:Y:S02]  /*1ad0*/  FFMA.FTZ R43, R26.reuse, -c[0x0][0xd68], R26 ;  /* 0x80035a001a2b7a23 */ /* 0x040fe4000001001a */
[----:B------:R-:W-:-:S02]  /*1ae0*/  FMUL.FTZ R26, R26, R26 ;  /* 0x0000001a1a1a7220 */ /* 0x000fc40000410000 */
[----:B------:R-:W0:Y:S01]  /*1af0*/  MUFU.SQRT R25, R25 ;  /* 0x0000001900197308 */ /* 0x000e220000002000 */
[----:B------:R-:W-:Y:S02]  /*1b00*/  FFMA.FTZ R21, R21, c[0x0][0xd6c], R44 ;  /* 0x00035b0015157a23 */ /* 0x000fe4000001002c */
[----:B------:R-:W-:Y:S02]  /*1b10*/  FFMA.FTZ R27, R30, R27, R42 ;  /* 0x0000001b1e1b7223 */ /* 0x000fe4000001002a */
[----:B------:R-:W-:Y:S02]  /*1b20*/  FFMA.FTZ R45, R26, -c[0x0][0xd6c], R26 ;  /* 0x80035b001a2d7a23 */ /* 0x000fe4000001001a */
[----:B------:R-:W-:Y:S02]  /*1b30*/  FMUL.FTZ R44, R21, R24 ;  /* 0x00000018152c7220 */ /* 0x000fe40000410000 */
[C---:B------:R-:W-:Y:S02]  /*1b40*/  FFMA.FTZ R26, R27.reuse, -c[0x0][0xd68], R27 ;  /* 0x80035a001b1a7a23 */ /* 0x040fe4000001001b */
[----:B------:R-:W-:Y:S01]  /*1b50*/  FMUL.FTZ R27, R27, R27 ;  /* 0x0000001b1b1b7220 */ /* 0x000fe20000410000 */
[----:B------:R1:W2:Y:S01]  /*1b60*/  MUFU.SQRT R42, R44 ;  /* 0x0000002c002a7308 */ /* 0x0002a20000002000 */
[----:B------:R-:W-:-:S02]  /*1b70*/  FFMA.FTZ R18, R18, c[0x0][0xd68], R43 ;  /* 0x00035a0012127a23 */ /* 0x000fc4000001002b */
[----:B------:R-:W-:Y:S02]  /*1b80*/  FFMA.FTZ R22, R22, c[0x0][0xd6c], R45 ;  /* 0x00035b0016167a23 */ /* 0x000fe4000001002d */
[----:B0-----:R-:W-:Y:S02]  /*1b90*/  FADD.FTZ R43, R25, c[0x0][0xd7c] ;  /* 0x00035f00192b7621 */ /* 0x001fe40000010000 */
[----:B------:R-:W-:Y:S02]  /*1ba0*/  FFMA.FTZ R19, R19, c[0x0][0xd68], R26 ;  /* 0x00035a0013137a23 */ /* 0x000fe4000001001a */
[----:B-1----:R-:W-:Y:S01]  /*1bb0*/  FFMA.FTZ R44, R27, -c[0x0][0xd6c], R27 ;  /* 0x80035b001b2c7a23 */ /* 0x002fe2000001001b */
[----:B------:R0:W-:Y:S03]  /*1bc0*/  MUFU.RCP R25, R43 ;  /* 0x0000002b00197308 */ /* 0x0001e60000001000 */
[----:B------:R-:W-:-:S02]  /*1bd0*/  FFMA.FTZ R23, R23, c[0x0][0xd6c], R44 ;  /* 0x00035b0017177a23 */ /* 0x000fc4000001002c */
[----:B--2---:R-:W-:-:S03]  /*1be0*/  FADD.FTZ R45, R42, c[0x0][0xd7c] ;  /* 0x00035f002a2d7621 */ /* 0x004fc60000010000 */
[----:B------:R-:W1:Y:S01]  /*1bf0*/  MUFU.RCP R26, R33 ;  /* 0x00000021001a7308 */ /* 0x000e620000001000 */
[-C--:B0-----:R-:W-:Y:S02]  /*1c00*/  FMUL.FTZ R43, R22, R24.reuse ;  /* 0x00000018162b7220 */ /* 0x081fe40000410000 */
[----:B------:R-:W-:-:S05]  /*1c10*/  FMUL.FTZ R24, R23, R24 ;  /* 0x0000001817187220 */ /* 0x000fca0000410000 */
[----:B------:R-:W0:Y:S08]  /*1c20*/  MUFU.SQRT R43, R43 ;  /* 0x0000002b002b7308 */ /* 0x000e300000002000 */
[----:B------:R-:W2:Y:S01]  /*1c30*/  MUFU.SQRT R24, R24 ;  /* 0x0000001800187308 */ /* 0x000ea20000002000 */
[----:B-1----:R-:W-:-:S04]  /*1c40*/  FMUL.FTZ R44, R16, R26 ;  /* 0x0000001a102c7220 */ /* 0x002fc80000410000 */
[----:B------:R-:W-:Y:S02]  /*1c50*/  FMUL.FTZ R27, R44, R25 ;  /* 0x000000192c1b7220 */ /* 0x000fe40000410000 */
[----:B------:R-:W-:Y:S01]  /*1c60*/  FMUL.FTZ R25, R17, R26 ;  /* 0x0000001a11197220 */ /* 0x000fe20000410000 */
[----:B------:R2:W1:Y:S01]  /*1c70*/  MUFU.RCP R42, R45 ;  /* 0x0000002d002a7308 */ /* 0x0004620000001000 */
[----:B0-----:R-:W-:-:S07]  /*1c80*/  FADD.FTZ R44, R43, c[0x0][0xd7c] ;  /* 0x00035f002b2c7621 */ /* 0x001fce0000010000 */
[----:B------:R-:W0:Y:S01]  /*1c90*/  MUFU.RCP R44, R44 ;  /* 0x0000002c002c7308 */ /* 0x000e220000001000 */
[----:B--2---:R-:W-:-:S07]  /*1ca0*/  FADD.FTZ R45, R24, c[0x0][0xd7c] ;  /* 0x00035f00182d7621 */ /* 0x004fce0000010000 */
[----:B------:R-:W2:Y:S01]  /*1cb0*/  MUFU.RCP R45, R45 ;  /* 0x0000002d002d7308 */ /* 0x000ea20000001000 */
[----:B-1----:R-:W-:Y:S02]  /*1cc0*/  FMUL.FTZ R42, R25, R42 ;  /* 0x0000002a192a7220 */ /* 0x002fe40000410000 */
[-C--:B------:R-:W-:Y:S02]  /*1cd0*/  FMUL.FTZ R25, R18, R26.reuse ;  /* 0x0000001a12197220 */ /* 0x080fe40000410000 */
[----:B------:R-:W-:Y:S02]  /*1ce0*/  FMUL.FTZ R26, R19, R26 ;  /* 0x0000001a131a7220 */ /* 0x000fe40000410000 */
[----:B0-----:R-:W-:Y:S02]  /*1cf0*/  FMUL.FTZ R25, R25, R44 ;  /* 0x0000002c19197220 */ /* 0x001fe40000410000 */
[----:B--2---:R-:W-:Y:S02]  /*1d00*/  FMUL.FTZ R26, R26, R45 ;  /* 0x0000002d1a1a7220 */ /* 0x004fe40000410000 */
.L_x_703:
[----:B------:R-:W-:Y:S01]  /*1d10*/  IADD3 R24, P1, R6, R35, RZ ;  /* 0x0000002306187210 */ /* 0x000fe20007f3e0ff */
[C---:B-----5:R-:W-:Y:S01]  /*1d20*/  FFMA.FTZ R13, -R34.reuse, R42, R13 ;  /* 0x0000002a220d7223 */ /* 0x060fe2000001010d */
[----:B------:R-:W-:Y:S01]  /*1d30*/  ULDC.64 UR4, c[0x0][0x118] ;  /* 0x0000460000047ab9 */ /* 0x000fe20000000a00 */
[----:B------:R-:W-:-:S02]  /*1d40*/  FFMA.FTZ R12, -R34, R27, R12 ;  /* 0x0000001b220c7223 */ /* 0x000fc4000001010c */
[C---:B------:R-:W-:Y:S02]  /*1d50*/  FFMA.FTZ R15, -R34.reuse, R26, R15 ;  /* 0x0000001a220f7223 */ /* 0x040fe4000001010f */
[----:B------:R-:W-:Y:S01]  /*1d60*/  FFMA.FTZ R14, -R34, R25, R14 ;  /* 0x00000019220e7223 */ /* 0x000fe2000001010e */
[----:B------:R-:W-:-:S04]  /*1d70*/  IADD3.X R25, R7, R0, RZ, P1, !PT ;  /* 0x0000000007197210 */ /* 0x000fc80000ffe4ff */
        /* <DEDUP_REMOVED lines=29> */
.L_x_704:
[----:B01----:R-:W-:-:S04]  /*1f50*/  IMAD.MOV.U32 R9, RZ, RZ, c[0x0][0x0] ;  /* 0x00000000ff097624 */ /* 0x003fc800078e00ff */
[----:B------:R-:W-:-:S05]  /*1f60*/  IMAD R2, R9, 0x4, R2 ;  /* 0x0000000409027824 */ /* 0x000fca00078e0202 */
[----:B------:R-:W-:-:S13]  /*1f70*/  ISETP.GE.AND P1, PT, R2, R3, PT ;  /* 0x000000030200720c */ /* 0x000fda0003f26270 */
[----:B------:R-:W-:Y:S05]  /*1f80*/  @!P1 BRA `(.L_x_705) ;  /* 0xfffff33000009947 */ /* 0x000fea000383ffff */
[----:B------:R-:W-:Y:S05]  /*1f90*/  EXIT ;  /* 0x000000000000794d */ /* 0x000fea0003800000 */
        .type           $_Z25multi_tensor_apply_kernelI18TensorListMetadataILi5EE25DistAdamCapturableFunctorIfffEJPfffPiifS4_10adamMode_tfEEvlPViT_T0_DpT1_$__internal_accurate_pow,@function
        .size           $_Z25multi_tensor_apply_kernelI18TensorListMetadataILi5EE25DistAdamCapturableFunctorIfffEJPfffPiifS4_10adamMode_tfEEvlPViT_T0_DpT1_$__internal_accurate_pow,(.L_x_965 - $_Z25multi_tensor_apply_kernelI18TensorListMetadataILi5EE25DistAdamCapturableFunctorIfffEJPfffPiifS4_10adamMode_tfEEvlPViT_T0_DpT1_$__internal_accurate_pow)
$_Z25multi_tensor_apply_kernelI18TensorListMetadataILi5EE25DistAdamCapturableFunctorIfffEJPfffPiifS4_10adamMode_tfEEvlPViT_T0_DpT1_$__internal_accurate_pow:
[----:B------:R-:W-:Y:S01]  /*1fa0*/  SHF.R.U32.HI R9, RZ, 0x14, R11 ;  /* 0x00000014ff097819 */ /* 0x000fe2000001160b */
[----:B------:R-:W-:Y:S01]  /*1fb0*/  IMAD.MOV.U32 R10, RZ, RZ, R12 ;  /* 0x000000ffff0a7224 */ /* 0x000fe200078e000c */
[----:B------:R-:W-:Y:S01]  /*1fc0*/  MOV R21, 0x3eb0f5ff ;  /* 0x3eb0f5ff00157802 */ /* 0x000fe20000000f00 */
[----:B------:R-:W-:Y:S01]  /*1fd0*/  IMAD.MOV.U32 R14, RZ, RZ, RZ ;  /* 0x000000ffff0e7224 */ /* 0x000fe200078e00ff */
        /* <DEDUP_REMOVED lines=59> */
[----:B------:R-:W-:Y:S02]  /*2390*/  @P2 IADD3 R18, R9, -0x3fe, RZ ;  /* 0xfffffc0209122810 */ /* 0x000fe40007ffe0ff */
[----:B------:R-:W-:-:S03]  /*23a0*/  MOV R9, R7 ;  /* 0x0000000700097202 */ /* 0x000fc60000000f00 */
[----:B0-----:R0:W1:Y:S02]  /*23b0*/  DADD R10, R12, R10 ;  /* 0x000000000c0a7229 */ /* 0x001064000000000a */
[----:B0-----:R-:W-:Y:S01]  /*23c0*/  LOP3.LUT R12, R18, 0x80000000, RZ, 0x3c, !PT ;  /* 0x80000000120c7812 */ /* 0x001fe200078e3cff */
[----:B------:R-:W-:Y:S02]  /*23d0*/  IMAD.MOV.U32 R13, RZ, RZ, 0x43300000 ;  /* 0x43300000ff0d7424 */ /* 0x000fe400078e00ff */
[----:B------:R-:W-:Y:S01]  /*23e0*/  IMAD.SHL.U32 R7, R9, 0x2, RZ ;  /* 0x0000000209077824 */ /* 0x000fe200078e00ff */
[----:B-1----:R-:W0:-:S04]  /*23f0*/  DADD R14, R14, R10 ;  /* 0x000000000e0e7229 */ /* 0x002e08000000000a */
[----:B------:R-:W-:Y:S01]  /*2400*/  DADD R18, R12, c[0x2][0x50] ;  /* 0x008014000c127629 */ /* 0x000fe20000000000 */
[----:B------:R-:W-:-:S03]  /*2410*/  ISETP.GT.U32.AND P1, PT, R7, -0x2000001, PT ;  /* 0xfdffffff0700780c */ /* 0x000fc60003f24070 */
        /* <DEDUP_REMOVED lines=55> */
.L_x_706:
[----:B-1----:R-:W-:Y:S01]  /*2790*/  DSETP.NEU.AND P1, PT, |R16|, +INF , PT ;  /* 0x7ff000001000742a */ /* 0x002fe20003f2d200 */
[----:B------:R-:W-:-:S03]  /*27a0*/  IMAD.MOV.U32 R7, RZ, RZ, 0x0 ;  /* 0x00000000ff077424 */ /* 0x000fc600078e00ff */
[----:B------:R-:W1:-:S06]  /*27b0*/  DADD R8, R8, -R14 ;  /* 0x0000000008087229 */ /* 0x000e4c000000080e */
[----:B-1----:R-:W1:-:S06]  /*27c0*/  DADD R8, R10, R8 ;  /* 0x000000000a087229 */ /* 0x002e4c0000000008 */
[----:B-1----:R1:W2:Y:S01]  /*27d0*/  @P1 DFMA R16, R8, R16, R16 ;  /* 0x000000100810122b */ /* 0x0022a20000000010 */
[----:B------:R-:W-:Y:S10]  /*27e0*/  RET.REL.NODEC R6 `(_Z25multi_tensor_apply_kernelI18TensorListMetadataILi5EE25DistAdamCapturableFunctorIfffEJPfffPiifS4_10adamMode_tfEEvlPViT_T0_DpT1_) ;  /* 0xffffd81006007950 */ /* 0x000ff40003c3ffff */
.L_x_707:
        /* <DEDUP_REMOVED lines=9> */
.L_x_965:


//--------------------- .text._Z25multi_tensor_apply_kernelI18TensorListMetadataILi5EE15DistAdamFunctorIN3c108BFloat16ES4_S4_EJPfffffff10adamMode_tfEEvlPViT_T0_DpT1_ --------------------------
	.section	.text._Z25multi_tensor_apply_kernelI18TensorListMetadataILi5EE15DistAdamFunctorIN3c108BFloat16ES4_S4_EJPfffffff10adamMode_tfEEvlPViT_T0_DpT1_,"ax",@progbits
	.sectioninfo	@"SHI_REGISTERS=32"
	.align	128
        .global         _Z25multi_tensor_apply_kernelI18TensorListMetadataILi5EE15DistAdamFunctorIN3c108BFloat16ES4_S4_EJPfffffff10adamMode_tfEEvlPViT_T0_DpT1_
        .type           _Z25multi_tensor_apply_kernelI18TensorListMetadataILi5EE15DistAdamFunctorIN3c108BFloat16ES4_S4_EJPfffffff10adamMode_tfEEvlPViT_T0_DpT1_,@function
        .size           _Z25multi_tensor_apply_kernelI18TensorListMetadataILi5EE15DistAdamFunctorIN3c108BFloat16ES4_S4_EJPfffffff10adamMode_tfEEvlPViT_T0_DpT1_,(.L_x_996 - _Z25multi_tensor_apply_kernelI18TensorListMetadataILi5EE15DistAdamFunctorIN3c108BFloat16ES4_S4_EJPfffffff10adamMode_tfEEvlPViT_T0_DpT1_)
        .other          _Z25multi_tensor_apply_kernelI18TensorListMetadataILi5EE15DistAdamFunctorIN3c108BFloat16ES4_S4_EJPfffffff10adamMode_tfEEvlPViT_T0_DpT1_,@"STO_CUDA_ENTRY STV_DEFAULT"
_Z25multi_tensor_apply_kernelI18TensorListMetadataILi5EE15DistAdamFunctorIN3c108BFloat16ES4_S4_EJPfffffff10adamMode_tfEEvlPViT_T0_DpT1_:
.text._Z25multi_tensor_apply_kernelI18TensorListMetadataILi5EE15DistAdamFunctorIN3c108BFloat16ES4_S4_EJPfffffff10adamMode_tfEEvlPViT_T0_DpT1_:
[----:B------:R-:W-:Y:S02]  /*0000*/  IMAD.MOV.U32 R1, RZ, RZ, c[0x0][0x28] ;  /* 0x00000a00ff017624 */ /* 0x000fe400078e00ff */
[----:B------:R-:W-:Y:S01]  /*0010*/  IMAD.MOV.U32 R3, RZ, RZ, c[0x0][0xd64] ;  /* 0x00035900ff037624 */ /* 0x000fe200078e00ff */
[----:B------:R-:W-:Y:S01]  /*0020*/  ULDC.64 UR18, c[0x0][0x118] ;  /* 0x0000460000127ab9 */ /* 0x000fe20000000a00 */
[----:B------:R-:W-:-:S05]  /*0030*/  IMAD.MOV.U32 R2, RZ, RZ, c[0x0][0xd60] ;  /* 0x00035800ff027624 */ /* 0x000fca00078e00ff */
[----:B------:R0:W2:Y:S01]  /*0040*/  LDG.E R3, [R2.64] ;  /* 0x0000001202037981 */ /* 0x0000a2000c1e1900 */
[----:B------:R-:W1:Y:S01]  /*0050*/  S2UR UR5, SR_CTAID.X ;  /* 0x00000000000579c3 */ /* 0x000e620000002500 */
[----:B------:R-:W-:Y:S02]  /*0060*/  UMOV UR4, 0x4 ;  /* 0x0000000400047882 */ /* 0x000fe40000000000 */
[----:B------:R-:W-:Y:S01]  /*0070*/  ULDC UR7, c[0x2][0x0] ;  /* 0x0080000000077ab9 */ /* 0x000fe20000000800 */
[----:B------:R-:W0:Y:S01]  /*0080*/  S2R R0, SR_TID.X ;  /* 0x0000000000007919 */ /* 0x000e220000002100 */
[----:B------:R-:W-:Y:S02]  /*0090*/  UMOV UR6, 0x8 ;  /* 0x0000000800067882 */ /* 0x000fe40000000000 */
[----:B-1----:R-:W-:-:S03]  /*00a0*/  UIMAD UR4, UR5, UR4, UR7 ;  /* 0x00000004050472a4 */ /* 0x002fc6000f8e0207 */
[----:B------:R-:W-:Y:S01]  /*00b0*/  ULDC.U8 UR5, c[0x0][UR5+0x710] ;  /* 0x0001c40005057abb */ /* 0x000fe20008000000 */
[----:B0-----:R-:W-:Y:S01]  /*00c0*/  IMAD.SHL.U32 R2, R0, 0x4, RZ ;  /* 0x0000000400027824 */ /* 0x001fe200078e00ff */
[----:B------:R-:W-:Y:S01]  /*00d0*/  UIMAD UR5, UR5, UR6, UR7 ;  /* 0x00000006050572a4 */ /* 0x000fe2000f8e0207 */
[----:B------:R-:W-:Y:S02]  /*00e0*/  PRMT R0, RZ, 0x7610, R0 ;  /* 0x00007610ff007816 */ /* 0x000fe40000000000 */
        /* <DEDUP_REMOVED lines=11> */
[----:B------:R-:W-:Y:S01]  /*01a0*/  ULDC.64 UR16, c[0x0][UR5+0x430] ;  /* 0x00010c0005107abb */ /* 0x000fe20008000a00 */
[----:B------:R-:W-:Y:S01]  /*01b0*/  ISETP.GE.AND P0, PT, R2, UR7, PT ;  /* 0x0000000702007c0c */ /* 0x000fe2000bf06270 */
[----:B------:R-:W-:Y:S02]  /*01c0*/  ULDC.64 UR4, c[0x0][UR5+0x520] ;  /* 0x0001480005047abb */ /* 0x000fe40008000a00 */
[----:B------:R-:W-:Y:S01]  /*01d0*/  PLOP3.LUT P1, PT, PT, PT, UP0, 0x80, 0x0 ;  /* 0x000000000000781c */ /* 0x000fe20003f2f008 */
[----:B--2---:R0:W1:-:S12]  /*01e0*/  R2UR UR9, R3 ;  /* 0x00000000030973c2 */ /* 0x00405800000e0000 */
        /* <DEDUP_REMOVED lines=18> */
[----:B0-----:R-:W-:-:S05]  /*0310*/  @!P1 IMAD.U32 R3, RZ, RZ, UR8 ;  /* 0x00000008ff039e24 */ /* 0x001fca000f8e00ff */
[----:B------:R-:W-:Y:S02]  /*0320*/  @!P1 PRMT R0, R3, 0x7610, R0 ;  /* 0x0000761003009816 */ /* 0x000fe40000000000 */
.L_x_708:
[----:B------:R-:W-:Y:S05]  /*0330*/  @P0 EXIT ;  /* 0x000000000000094d */ /* 0x000fea0003800000 */
[----:B------:R-:W-:-:S04]  /*0340*/  PRMT R0, R0, 0x9910, RZ ;  /* 0x0000991000007816 */ /* 0x000fc800000000ff */
[----:B------:R-:W-:Y:S01]  /*0350*/  ISETP.NE.AND P0, PT, R0, RZ, PT ;  /* 0x000000ff0000720c */ /* 0x000fe20003f05270 */
[----:B------:R-:W-:-:S05]  /*0360*/  IMAD.MOV.U32 R0, RZ, RZ, R2 ;  /* 0x000000ffff007224 */ /* 0x000fca00078e0002 */
.L_x_715:
[----:B------:R-:W-:Y:S01]  /*0370*/  IADD3 R17, P1, R0, UR6, RZ ;  /* 0x0000000600117c10 */ /* 0x000fe2000ff3e0ff */
[----:B0-----:R-:W-:Y:S01]  /*0380*/  IMAD.U32 R3, RZ, RZ, UR6 ;  /* 0x00000006ff037e24 */ /* 0x001fe2000f8e00ff */
[----:B------:R-:W-:-:S03]  /*0390*/  SHF.R.S32.HI R2, RZ, 0x1f, R0 ;  /* 0x0000001fff027819 */ /* 0x000fc60000011400 */
[----:B------:R-:W-:Y:S01]  /*03a0*/  IMAD.SHL.U32 R16, R17, 0x2, RZ ;  /* 0x0000000211107824 */ /* 0x000fe200078e00ff */
[----:B------:R-:W-:-:S04]  /*03b0*/  LEA.HI.X.SX32 R2, R3, R2, 0x1, P1 ;  /* 0x0000000203027211 */ /* 0x000fc800008f0eff */
[----:B------:R-:W-:Y:S02]  /*03c0*/  SHF.L.U64.HI R17, R17, 0x1, R2 ;  /* 0x0000000111117819 */ /* 0x000fe40000010202 */
[C---:B------:R-:W-:Y:S02]  /*03d0*/  IADD3 R2, P1, R16.reuse, UR10, RZ ;  /* 0x0000000a10027c10 */ /* 0x040fe4000ff3e0ff */
[C---:B------:R-:W-:Y:S02]  /*03e0*/  IADD3 R4, P2, R16.reuse, UR12, RZ ;  /* 0x0000000c10047c10 */ /* 0x040fe4000ff5e0ff */
[C---:B------:R-:W-:Y:S02]  /*03f0*/  IADD3.X R3, R17.reuse, UR11, RZ, P1, !PT ;  /* 0x0000000b11037c10 */ /* 0x040fe40008ffe4ff */
[----:B------:R-:W-:Y:S02]  /*0400*/  IADD3.X R5, R17, UR13, RZ, P2, !PT ;  /* 0x0000000d11057c10 */ /* 0x000fe400097fe4ff */
[C---:B------:R-:W-:Y:S01]  /*0410*/  IADD3 R6, P1, R16.reuse, UR14, RZ ;  /* 0x0000000e10067c10 */ /* 0x040fe2000ff3e0ff */
[----:B------:R-:W2:Y:S01]  /*0420*/  @P0 LDG.E.64 R18, [R2.64] ;  /* 0x0000001202120981 */ /* 0x000ea2000c1e1b00 */
[----:B------:R-:W-:-:S02]  /*0430*/  IADD3 R8, P2, R16, UR16, RZ ;  /* 0x0000001010087c10 */ /* 0x000fc4000ff5e0ff */
[C---:B------:R-:W-:Y:S01]  /*0440*/  IADD3.X R7, R17.reuse, UR15, RZ, P1, !PT ;  /* 0x0000000f11077c10 */ /* 0x040fe20008ffe4ff */
[----:B------:R-:W3:Y:S01]  /*0450*/  @P0 LDG.E.64 R14, [R4.64] ;  /* 0x00000012040e0981 */ /* 0x000ee2000c1e1b00 */
[----:B------:R-:W-:-:S03]  /*0460*/  IADD3.X R9, R17, UR17, RZ, P2, !PT ;  /* 0x0000001111097c10 */ /* 0x000fc600097fe4ff */
[----:B------:R-:W4:Y:S04]  /*0470*/  @P0 LDG.E.64 R10, [R6.64] ;  /* 0x00000012060a0981 */ /* 0x000f28000c1e1b00 */
[----:B------:R-:W5:Y:S01]  /*0480*/  @P0 LDG.E.64 R12, [R8.64] ;  /* 0x00000012080c0981 */ /* 0x000f62000c1e1b00 */
[--C-:B--2---:R-:W-:Y:S02]  /*0490*/  @P0 SHF.R.U64 R20, R18, 0x10, R19.reuse ;  /* 0x0000001012140819 */ /* 0x104fe40000001213 */
[----:B------:R-:W-:Y:S02]  /*04a0*/  @P0 SHF.R.U32.HI R21, RZ, 0x10, R19 ;  /* 0x00000010ff150819 */ /* 0x000fe40000011613 */
[--C-:B---3--:R-:W-:Y:S02]  /*04b0*/  @P0 SHF.R.U64 R22, R14, 0x10, R15.reuse ;  /* 0x000000100e160819 */ /* 0x108fe4000000120f */
[----:B------:R-:W-:-:S02]  /*04c0*/  @P0 SHF.R.U32.HI R23, RZ, 0x10, R15 ;  /* 0x00000010ff170819 */ /* 0x000fc4000001160f */
[--C-:B----4-:R-:W-:Y:S02]  /*04d0*/  @P0 SHF.R.U64 R24, R10, 0x10, R11.reuse ;  /* 0x000000100a180819 */ /* 0x110fe4000000120b */
[----:B------:R-:W-:Y:S02]  /*04e0*/  @P0 SHF.R.U32.HI R25, RZ, 0x10, R11 ;  /* 0x00000010ff190819 */ /* 0x000fe4000001160b */
[--C-:B-----5:R-:W-:Y:S02]  /*04f0*/  @P0 SHF.R.U64 R26, R12, 0x10, R13.reuse ;  /* 0x000000100c1a0819 */ /* 0x120fe4000000120d */
[----:B------:R-:W-:Y:S01]  /*0500*/  @P0 SHF.R.U32.HI R27, RZ, 0x10, R13 ;  /* 0x00000010ff1b0819 */ /* 0x000fe2000001160d */
[----:B------:R-:W-:Y:S05]  /*0510*/  @P0 BRA `(.L_x_709) ;  /* 0x0000027000000947 */ /* 0x000fea0003800000 */
[C---:B------:R-:W-:Y:S02]  /*0520*/  IADD3 R10, R0.reuse, 0x1, RZ ;  /* 0x00000001000a7810 */ /* 0x040fe40007ffe0ff */
[C---:B------:R-:W-:Y:S02]  /*0530*/  IADD3 R11, R0.reuse, 0x2, RZ ;  /* 0x00000002000b7810 */ /* 0x040fe40007ffe0ff */
[----:B------:R-:W-:-:S02]  /*0540*/  IADD3 R12, R0, 0x3, RZ ;  /* 0x00000003000c7810 */ /* 0x000fc40007ffe0ff */
[----:B------:R-:W-:Y:S02]  /*0550*/  ISETP.GE.AND P1, PT, R0, UR7, PT ;  /* 0x0000000700007c0c */ /* 0x000fe4000bf26270 */
[----:B------:R-:W-:Y:S02]  /*0560*/  ISETP.GE.AND P2, PT, R10, UR7, PT ;  /* 0x000000070a007c0c */ /* 0x000fe4000bf46270 */
[----:B------:R-:W-:Y:S02]  /*0570*/  ISETP.GE.AND P3, PT, R11, UR7, PT ;  /* 0x000000070b007c0c */ /* 0x000fe4000bf66270 */
[----:B------:R-:W-:-:S07]  /*0580*/  ISETP.GE.AND P4, PT, R12, UR7, PT ;  /* 0x000000070c007c0c */ /* 0x000fce000bf86270 */
        /* <DEDUP_REMOVED lines=32> */
.L_x_709:
[----:B------:R-:W-:Y:S02]  /*0790*/  ISETP.NE.AND P1, PT, RZ, c[0x0][0xd80], PT ;  /* 0x00036000ff007a0c */ /* 0x000fe40003f25270 */
[----:B-----5:R-:W-:-:S05]  /*07a0*/  PRMT R12, RZ, 0x5410, R12 ;  /* 0x00005410ff0c7816 */ /* 0x020fca000000000c */
[----:B-1----:R-:W-:-:S06]  /*07b0*/  FMUL.FTZ R29, R12, UR9 ;  /* 0x000000090c1d7c20 */ /* 0x002fcc0008410000 */
[----:B------:R-:W-:Y:S05]  /*07c0*/  @!P1 BRA `(.L_x_710) ;  /* 0x0000062000009947 */ /* 0x000fea0003800000 */
[C---:B0-----:R-:W-:Y:S01]  /*07d0*/  FMUL.FTZ R8, R29.reuse, R29 ;  /* 0x0000001d1d087220 */ /* 0x041fe20000410000 */
[----:B------:R-:W-:Y:S01]  /*07e0*/  PRMT R9, RZ, 0x5410, R10 ;  /* 0x00005410ff097816 */ /* 0x000fe2000000000a */
[----:B------:R-:W-:Y:S01]  /*07f0*/  FFMA.FTZ R29, R29, -c[0x0][0xd68], R29 ;  /* 0x80035a001d1d7a23 */ /* 0x000fe2000001001d */
[----:B------:R-:W-:Y:S01]  /*0800*/  PRMT R12, RZ, 0x5410, R14 ;  /* 0x00005410ff0c7816 */ /* 0x000fe2000000000e */
[----:B------:R-:W-:Y:S01]  /*0810*/  FFMA.FTZ R8, R8, -c[0x0][0xd6c], R8 ;  /* 0x80035b0008087a23 */ /* 0x000fe20000010008 */
[----:B------:R-:W-:Y:S01]  /*0820*/  MUFU.RCP R10, c[0x0][0xd70] ;  /* 0x00035c00000a7b08 */ /* 0x000fe20000001000 */
[----:B------:R-:W-:Y:S02]  /*0830*/  PRMT R25, RZ, 0x5410, R25 ;  /* 0x00005410ff197816 */ /* 0x000fe40000000019 */
[----:B------:R-:W-:Y:S01]  /*0840*/  FFMA.FTZ R9, R9, c[0x0][0xd6c], R8 ;  /* 0x00035b0009097a23 */ /* 0x000fe20000010008 */
[----:B------:R-:W-:Y:S01]  /*0850*/  PRMT R21, RZ, 0x5410, R21 ;  /* 0x00005410ff157816 */ /* 0x000fe20000000015 */
[----:B------:R-:W-:-:S03]  /*0860*/  FFMA.FTZ R12, R12, c[0x0][0xd68], R29 ;  /* 0x00035a000c0c7a23 */ /* 0x000fc6000001001d */
[----:B------:R-:W0:Y:S02]  /*0870*/  MUFU.RCP R8, c[0x0][0xd74] ;  /* 0x00035d0000087b08 */ /* 0x000e240000001000 */
[C---:B0-----:R-:W-:Y:S01]  /*0880*/  FMUL.FTZ R14, R9.reuse, R8 ;  /* 0x00000008090e7220 */ /* 0x041fe20000410000 */
[----:B------:R-:W-:Y:S01]  /*0890*/  F2FP.BF16.PACK_AB R9, R9, R12 ;  /* 0x0000000c0909723e */ /* 0x000fe200000010ff */
[----:B------:R-:W-:-:S04]  /*08a0*/  FMUL.FTZ R12, R12, R10 ;  /* 0x0000000a0c0c7220 */ /* 0x000fc80000410000 */
[----:B------:R-:W0:Y:S02]  /*08b0*/  MUFU.SQRT R14, R14 ;  /* 0x0000000e000e7308 */ /* 0x000e240000002000 */
[----:B0-----:R-:W-:Y:S01]  /*08c0*/  FADD.FTZ R28, R14, c[0x0][0xd78] ;  /* 0x00035e000e1c7621 */ /* 0x001fe20000010000 */
[----:B------:R-:W-:-:S05]  /*08d0*/  PRMT R14, RZ, 0x5410, R26 ;  /* 0x00005410ff0e7816 */ /* 0x000fca000000001a */
[----:B------:R-:W0:Y:S01]  /*08e0*/  MUFU.RCP R29, R28 ;  /* 0x0000001c001d7308 */ /* 0x000e220000001000 */
[----:B------:R-:W-:Y:S02]  /*08f0*/  FMUL.FTZ R14, R14, UR9 ;  /* 0x000000090e0e7c20 */ /* 0x000fe40008410000 */
[----:B0-----:R-:W-:Y:S01]  /*0900*/  FMUL.FTZ R29, R12, R29 ;  /* 0x0000001d0c1d7220 */ /* 0x001fe20000410000 */
[----:B------:R-:W-:Y:S01]  /*0910*/  PRMT R12, RZ, 0x5410, R18 ;  /* 0x00005410ff0c7816 */ /* 0x000fe20000000012 */
[----:B------:R-:W-:-:S04]  /*0920*/  FMUL.FTZ R18, R14, R14 ;  /* 0x0000000e0e127220 */ /* 0x000fc80000410000 */
[----:B------:R-:W-:Y:S02]  /*0930*/  FFMA.FTZ R29, R12, c[0x0][0xd84], R29 ;  /* 0x000361000c1d7a23 */ /* 0x000fe4000001001d */
[----:B------:R-:W-:Y:S02]  /*0940*/  FFMA.FTZ R18, R18, -c[0x0][0xd6c], R18 ;  /* 0x80035b0012127a23 */ /* 0x000fe40000010012 */
[----:B------:R-:W-:-:S05]  /*0950*/  FMUL.FTZ R29, R29, c[0x0][0xd7c] ;  /* 0x00035f001d1d7a20 */ /* 0x000fca0000410000 */
[----:B------:R-:W-:-:S04]  /*0960*/  F2FP.BF16.PACK_AB R29, RZ, R29 ;  /* 0x0000001dff1d723e */ /* 0x000fc800000010ff */
[----:B------:R-:W-:-:S05]  /*0970*/  PRMT R29, RZ, 0x5410, R29 ;  /* 0x00005410ff1d7816 */ /* 0x000fca000000001d */
[----:B------:R-:W-:Y:S01]  /*0980*/  FADD.FTZ R12, R12, -R29 ;  /* 0x8000001d0c0c7221 */ /* 0x000fe20000010000 */
[----:B------:R-:W-:Y:S01]  /*0990*/  PRMT R29, RZ, 0x5410, R24 ;  /* 0x00005410ff1d7816 */ /* 0x000fe20000000018 */
[----:B------:R-:W-:Y:S01]  /*09a0*/  FFMA.FTZ R24, R14, -c[0x0][0xd68], R14 ;  /* 0x80035a000e187a23 */ /* 0x000fe2000001000e */
[----:B------:R-:W-:Y:S02]  /*09b0*/  PRMT R14, RZ, 0x5410, R22 ;  /* 0x00005410ff0e7816 */ /* 0x000fe40000000016 */
[----:B------:R-:W-:Y:S01]  /*09c0*/  PRMT R22, RZ, 0x5410, R11 ;  /* 0x00005410ff167816 */ /* 0x000fe2000000000b */
[----:B------:R-:W-:Y:S01]  /*09d0*/  FFMA.FTZ R29, R29, c[0x0][0xd6c], R18 ;  /* 0x00035b001d1d7a23 */ /* 0x000fe20000010012 */
[----:B------:R-:W-:Y:S01]  /*09e0*/  PRMT R11, RZ, 0x5410, R15 ;  /* 0x00005410ff0b7816 */ /* 0x000fe2000000000f */
[----:B------:R-:W-:Y:S01]  /*09f0*/  FFMA.FTZ R14, R14, c[0x0][0xd68], R24 ;  /* 0x00035a000e0e7a23 */ /* 0x000fe20000010018 */
[----:B------:R-:W-:Y:S01]  /*0a00*/  PRMT R24, RZ, 0x5410, R13 ;  /* 0x00005410ff187816 */ /* 0x000fe2000000000d */
[----:B------:R-:W-:-:S02]  /*0a10*/  FMUL.FTZ R26, R29, R8 ;  /* 0x000000081d1a7220 */ /* 0x000fc40000410000 */
[C---:B------:R-:W-:Y:S01]  /*0a20*/  FMUL.FTZ R13, R14.reuse, R10 ;  /* 0x0000000a0e0d7220 */ /* 0x040fe20000410000 */
[----:B------:R-:W-:Y:S01]  /*0a30*/  F2FP.BF16.PACK_AB R12, R14, R12 ;  /* 0x0000000c0e0c723e */ /* 0x000fe200000010ff */
[----:B------:R-:W-:Y:S02]  /*0a40*/  FMUL.FTZ R24, R24, UR9 ;  /* 0x0000000918187c20 */ /* 0x000fe40008410000 */
[----:B------:R-:W0:Y:S02]  /*0a50*/  MUFU.SQRT R26, R26 ;  /* 0x0000001a001a7308 */ /* 0x000e240000002000 */
        /* <DEDUP_REMOVED lines=11> */
[----:B------:R-:W-:-:S04]  /*0b10*/  FMUL.FTZ R24, R24, UR9 ;  /* 0x0000000918187c20 */ /* 0x000fc80008410000 */
[----:B------:R-:W0:Y:S02]  /*0b20*/  MUFU.SQRT R28, R28 ;  /* 0x0000001c001c7308 */ /* 0x000e240000002000 */
[----:B0-----:R-:W-:-:S06]  /*0b30*/  FADD.FTZ R13, R28, c[0x0][0xd78] ;  /* 0x00035e001c0d7621 */ /* 0x001fcc0000010000 */
[----:B------:R-:W0:Y:S02]  /*0b40*/  MUFU.RCP R13, R13 ;  /* 0x0000000d000d7308 */ /* 0x000e240000001000 */
[----:B0-----:R-:W-:Y:S01]  /*0b50*/  FMUL.FTZ R15, R26, R13 ;  /* 0x0000000d1a0f7220 */ /* 0x001fe20000410000 */
[----:B------:R-:W-:Y:S01]  /*0b60*/  PRMT R13, RZ, 0x5410, R23 ;  /* 0x00005410ff0d7816 */ /* 0x000fe20000000017 */
[C---:B------:R-:W-:Y:S01]  /*0b70*/  FMUL.FTZ R26, R24.reuse, R24 ;  /* 0x00000018181a7220 */ /* 0x040fe20000410000 */
[----:B------:R-:W-:Y:S01]  /*0b80*/  PRMT R23, RZ, 0x5410, R20 ;  /* 0x00005410ff177816 */ /* 0x000fe20000000014 */
[----:B------:R-:W-:Y:S02]  /*0b90*/  FFMA.FTZ R24, R24, -c[0x0][0xd68], R24 ;  /* 0x80035a0018187a23 */ /* 0x000fe40000010018 */
[----:B------:R-:W-:Y:S02]  /*0ba0*/  FFMA.FTZ R26, R26, -c[0x0][0xd6c], R26 ;  /* 0x80035b001a1a7a23 */ /* 0x000fe4000001001a */
[----:B------:R-:W-:-:S02]  /*0bb0*/  FFMA.FTZ R13, R13, c[0x0][0xd68], R24 ;  /* 0x00035a000d0d7a23 */ /* 0x000fc40000010018 */
[----:B------:R-:W-:Y:S02]  /*0bc0*/  FFMA.FTZ R25, R25, c[0x0][0xd6c], R26 ;  /* 0x00035b0019197a23 */ /* 0x000fe4000001001a */
[----:B------:R-:W-:Y:S02]  /*0bd0*/  FMUL.FTZ R10, R13, R10 ;  /* 0x0000000a0d0a7220 */ /* 0x000fe40000410000 */
[----:B------:R-:W-:Y:S02]  /*0be0*/  FMUL.FTZ R8, R25, R8 ;  /* 0x0000000819087220 */ /* 0x000fe40000410000 */
[----:B------:R-:W-:-:S04]  /*0bf0*/  FFMA.FTZ R18, R23, c[0x0][0xd84], R18 ;  /* 0x0003610017127a23 */ /* 0x000fc80000010012 */
[----:B------:R-:W0:Y:S01]  /*0c00*/  MUFU.SQRT R8, R8 ;  /* 0x0000000800087308 */ /* 0x000e220000002000 */
[----:B------:R-:W-:-:S05]  /*0c10*/  FMUL.FTZ R18, R18, c[0x0][0xd7c] ;  /* 0x00035f0012127a20 */ /* 0x000fca0000410000 */
[----:B------:R-:W-:-:S04]  /*0c20*/  F2FP.BF16.PACK_AB R29, R18, R29 ;  /* 0x0000001d121d723e */ /* 0x000fc800000010ff */
[----:B------:R-:W-:-:S05]  /*0c30*/  PRMT R18, RZ, 0x7610, R29 ;  /* 0x00007610ff127816 */ /* 0x000fca000000001d */
[----:B------:R-:W-:Y:S02]  /*0c40*/  FADD.FTZ R18, R23, -R18 ;  /* 0x8000001217127221 */ /* 0x000fe40000010000 */
[----:B0-----:R-:W-:Y:S01]  /*0c50*/  FADD.FTZ R26, R8, c[0x0][0xd78] ;  /* 0x00035e00081a7621 */ /* 0x001fe20000010000 */
[----:B------:R-:W-:Y:S02]  /*0c60*/  PRMT R8, RZ, 0x5410, R19 ;  /* 0x00005410ff087816 */ /* 0x000fe40000000013 */
[----:B------:R-:W-:Y:S01]  /*0c70*/  F2FP.BF16.PACK_AB R18, R11, R18 ;  /* 0x000000120b12723e */ /* 0x000fe200000010ff */
[----:B------:R-:W0:Y:S01]  /*0c80*/  MUFU.RCP R27, R26 ;  /* 0x0000001a001b7308 */ /* 0x000e220000001000 */
[----:B------:R-:W-:Y:S01]  /*0c90*/  PRMT R11, R12, 0x7610, R11 ;  /* 0x000076100c0b7816 */ /* 0x000fe2000000000b */
[----:B------:R-:W-:Y:S01]  /*0ca0*/  FFMA.FTZ R15, R8, c[0x0][0xd84], R15 ;  /* 0x00036100080f7a23 */ /* 0x000fe2000001000f */
[----:B------:R-:W-:-:S03]  /*0cb0*/  PRMT R23, R18, 0x7632, R23 ;  /* 0x0000763212177816 */ /* 0x000fc60000000017 */
[----:B------:R-:W-:-:S05]  /*0cc0*/  FMUL.FTZ R19, R15, c[0x0][0xd7c] ;  /* 0x00035f000f137a20 */ /* 0x000fca0000410000 */
[----:B------:R-:W-:-:S04]  /*0cd0*/  F2FP.BF16.PACK_AB R19, R19, R22 ;  /* 0x000000161313723e */ /* 0x000fc800000010ff */
[----:B------:R-:W-:Y:S01]  /*0ce0*/  PRMT R15, RZ, 0x7610, R19 ;  /* 0x00007610ff0f7816 */ /* 0x000fe20000000013 */
[----:B0-----:R-:W-:Y:S01]  /*0cf0*/  FMUL.FTZ R10, R10, R27 ;  /* 0x0000001b0a0a7220 */ /* 0x001fe20000410000 */
[----:B------:R-:W-:-:S03]  /*0d00*/  PRMT R27, R18, 0x7610, R27 ;  /* 0x00007610121b7816 */ /* 0x000fc6000000001b */
[----:B------:R-:W-:Y:S02]  /*0d10*/  FFMA.FTZ R10, R21, c[0x0][0xd84], R10 ;  /* 0x00036100150a7a23 */ /* 0x000fe4000001000a */
[--C-:B------:R-:W-:Y:S01]  /*0d20*/  FADD.FTZ R8, R8, -R15.reuse ;  /* 0x8000000f08087221 */ /* 0x100fe20000010000 */
[----:B------:R-:W-:Y:S01]  /*0d30*/  PRMT R15, R9, 0x7632, R15 ;  /* 0x00007632090f7816 */ /* 0x000fe2000000000f */
[----:B------:R-:W-:-:S05]  /*0d40*/  FMUL.FTZ R10, R10, c[0x0][0xd7c] ;  /* 0x00035f000a0a7a20 */ /* 0x000fca0000410000 */
[----:B------:R-:W-:Y:S02]  /*0d50*/  F2FP.BF16.PACK_AB R10, R10, R25 ;  /* 0x000000190a0a723e */ /* 0x000fe400000010ff */
[----:B------:R-:W-:Y:S02]  /*0d60*/  PRMT R25, R12, 0x7632, R25 ;  /* 0x000076320c197816 */ /* 0x000fe40000000019 */
[----:B------:R-:W-:-:S05]  /*0d70*/  PRMT R20, RZ, 0x7610, R10 ;  /* 0x00007610ff147816 */ /* 0x000fca000000000a */
[----:B------:R-:W-:Y:S01]  /*0d80*/  FADD.FTZ R20, R21, -R20 ;  /* 0x8000001415147221 */ /* 0x000fe20000010000 */
[----:B------:R-:W-:Y:S02]  /*0d90*/  PRMT R21, R29, 0x7610, R21 ;  /* 0x000076101d157816 */ /* 0x000fe40000000015 */
[----:B------:R-:W-:Y:S02]  /*0da0*/  F2FP.BF16.PACK_AB R29, R13, R8 ;  /* 0x000000080d1d723e */ /* 0x000fe400000010ff */
[----:B------:R-:W-:Y:S02]  /*0db0*/  F2FP.BF16.PACK_AB R20, RZ, R20 ;  /* 0x00000014ff14723e */ /* 0x000fe400000010ff */
[----:B------:R-:W-:Y:S02]  /*0dc0*/  PRMT R8, R29, 0x7632, R8 ;  /* 0x000076321d087816 */ /* 0x000fe40000000008 */
[----:B------:R-:W-:Y:S01]  /*0dd0*/  PRMT R13, R20, 0x7610, R13 ;  /* 0x00007610140d7816 */ /* 0x000fe2000000000d */
[----:B------:R-:W-:Y:S05]  /*0de0*/  BRA `(.L_x_711) ;  /* 0x0000064000007947 */ /* 0x000fea0003800000 */
.L_x_710:
[----:B------:R-:W-:Y:S02]  /*0df0*/  PRMT R12, RZ, 0x5410, R18 ;  /* 0x00005410ff0c7816 */ /* 0x000fe40000000012 */
[----:B------:R-:W-:-:S02]  /*0e00*/  PRMT R10, RZ, 0x5410, R10 ;  /* 0x00005410ff0a7816 */ /* 0x000fc4000000000a */
[----:B------:R-:W-:Y:S01]  /*0e10*/  PRMT R14, RZ, 0x5410, R14 ;  /* 0x00005410ff0e7816 */ /* 0x000fe2000000000e */
[----:B0-----:R-:W-:Y:S01]  /*0e20*/  FFMA.FTZ R9, R12, c[0x0][0xd84], R29 ;  /* 0x000361000c097a23 */ /* 0x001fe2000001001d */
        /* <DEDUP_REMOVED lines=8> */
[----:B------:R-:W0:Y:S01]  /*0eb0*/  MUFU.RCP R8, c[0x0][0xd74] ;  /* 0x00035d0000087b08 */ /* 0x000e220000001000 */
[----:B------:R-:W-:Y:S01]  /*0ec0*/  FFMA.FTZ R14, R14, c[0x0][0xd68], R9 ;  /* 0x00035a000e0e7a23 */ /* 0x000fe20000010009 */
[----:B------:R-:W-:Y:S01]  /*0ed0*/  PRMT R11, RZ, 0x5410, R11 ;  /* 0x00005410ff0b7816 */ /* 0x000fe2000000000b */
[----:B------:R-:W-:Y:S01]  /*0ee0*/  FFMA.FTZ R29, R10, c[0x0][0xd6c], R29 ;  /* 0x00035b000a1d7a23 */ /* 0x000fe2000001001d */
[----:B------:R-:W-:-:S02]  /*0ef0*/  PRMT R15, RZ, 0x5410, R15 ;  /* 0x00005410ff0f7816 */ /* 0x000fc4000000000f */
[----:B------:R-:W-:Y:S02]  /*0f00*/  PRMT R21, RZ, 0x5410, R21 ;  /* 0x00005410ff157816 */ /* 0x000fe40000000015 */
[----:B------:R-:W1:Y:S01]  /*0f10*/  MUFU.RCP R9, c[0x0][0xd70] ;  /* 0x00035c0000097b08 */ /* 0x000e620000001000 */
[C---:B------:R-:W-:Y:S02]  /*0f20*/  F2FP.BF16.PACK_AB R10, R29.reuse, R14 ;  /* 0x0000000e1d0a723e */ /* 0x040fe400000010ff */
[----:B------:R-:W-:Y:S02]  /*0f30*/  PRMT R27, RZ, 0x5410, R27 ;  /* 0x00005410ff1b7816 */ /* 0x000fe4000000001b */
[----:B------:R-:W-:Y:S01]  /*0f40*/  PRMT R23, RZ, 0x5410, R23 ;  /* 0x00005410ff177816 */ /* 0x000fe20000000017 */
[----:B0-----:R-:W-:-:S06]  /*0f50*/  FMUL.FTZ R18, R29, R8 ;  /* 0x000000081d127220 */ /* 0x001fcc0000410000 */
[----:B------:R-:W0:Y:S01]  /*0f60*/  MUFU.SQRT R18, R18 ;  /* 0x0000001200127308 */ /* 0x000e220000002000 */
[----:B-1----:R-:W-:Y:S02]  /*0f70*/  FMUL.FTZ R14, R14, R9 ;  /* 0x000000090e0e7220 */ /* 0x002fe40000410000 */
[----:B0-----:R-:W-:-:S06]  /*0f80*/  FADD.FTZ R28, R18, c[0x0][0xd78] ;  /* 0x00035e00121c7621 */ /* 0x001fcc0000010000 */
[----:B------:R-:W0:Y:S02]  /*0f90*/  MUFU.RCP R28, R28 ;  /* 0x0000001c001c7308 */ /* 0x000e240000001000 */
[----:B0-----:R-:W-:-:S04]  /*0fa0*/  FMUL.FTZ R14, R14, R28 ;  /* 0x0000001c0e0e7220 */ /* 0x001fc80000410000 */
[----:B------:R-:W-:-:S05]  /*0fb0*/  FMUL.FTZ R14, R14, c[0x0][0xd7c] ;  /* 0x00035f000e0e7a20 */ /* 0x000fca0000410000 */
[----:B------:R-:W-:-:S04]  /*0fc0*/  F2FP.BF16.PACK_AB R14, RZ, R14 ;  /* 0x0000000eff0e723e */ /* 0x000fc800000010ff */
[----:B------:R-:W-:Y:S01]  /*0fd0*/  PRMT R29, RZ, 0x5410, R14 ;  /* 0x00005410ff1d7816 */ /* 0x000fe2000000000e */
[----:B------:R-:W-:-:S04]  /*0fe0*/  FMUL.FTZ R14, R20, c[0x0][0xd84] ;  /* 0x00036100140e7a20 */ /* 0x000fc80000410000 */
[----:B------:R-:W-:Y:S01]  /*0ff0*/  FADD.FTZ R12, R12, -R29 ;  /* 0x8000001d0c0c7221 */ /* 0x000fe20000010000 */
[----:B------:R-:W-:-:S05]  /*1000*/  PRMT R29, RZ, 0x5410, R26 ;  /* 0x00005410ff1d7816 */ /* 0x000fca000000001a */
[----:B------:R-:W-:-:S04]  /*1010*/  FFMA.FTZ R14, R29, UR9, R14 ;  /* 0x000000091d0e7c23 */ /* 0x000fc8000801000e */
        /* <DEDUP_REMOVED lines=12> */
[----:B------:R-:W-:Y:S02]  /*10e0*/  FMUL.FTZ R22, R19, c[0x0][0xd84] ;  /* 0x0003610013167a20 */ /* 0x000fe40000410000 */
[----:B------:R-:W-:Y:S02]  /*10f0*/  FMUL.FTZ R18, R18, c[0x0][0xd7c] ;  /* 0x00035f0012127a20 */ /* 0x000fe40000410000 */
[----:B------:R-:W-:-:S03]  /*1100*/  FFMA.FTZ R13, R13, UR9, R22 ;  /* 0x000000090d0d7c23 */ /* 0x000fc60008010016 */
[----:B------:R-:W-:Y:S01]  /*1110*/  F2FP.BF16.PACK_AB R29, R18, R29 ;  /* 0x0000001d121d723e */ /* 0x000fe200000010ff */
[----:B------:R-:W-:-:S04]  /*1120*/  FMUL.FTZ R22, R13, R13 ;  /* 0x0000000d0d167220 */ /* 0x000fc80000410000 */
[----:B------:R-:W-:-:S04]  /*1130*/  FFMA.FTZ R22, R22, -c[0x0][0xd6c], R22 ;  /* 0x80035b0016167a23 */ /* 0x000fc80000010016 */
[----:B------:R-:W-:Y:S02]  /*1140*/  FFMA.FTZ R11, R11, c[0x0][0xd6c], R22 ;  /* 0x00035b000b0b7a23 */ /* 0x000fe40000010016 */
[----:B------:R-:W-:Y:S02]  /*1150*/  FFMA.FTZ R22, R13, -c[0x0][0xd68], R13 ;  /* 0x80035a000d167a23 */ /* 0x000fe4000001000d */
[----:B------:R-:W-:Y:S02]  /*1160*/  FMUL.FTZ R26, R11, R8 ;  /* 0x000000080b1a7220 */ /* 0x000fe40000410000 */
[----:B------:R-:W-:-:S04]  /*1170*/  FFMA.FTZ R22, R15, c[0x0][0xd68], R22 ;  /* 0x00035a000f167a23 */ /* 0x000fc80000010016 */
[----:B------:R-:W0:Y:S01]  /*1180*/  MUFU.SQRT R26, R26 ;  /* 0x0000001a001a7308 */ /* 0x000e220000002000 */
[----:B------:R-:W-:Y:S02]  /*1190*/  FMUL.FTZ R13, R22, R9 ;  /* 0x00000009160d7220 */ /* 0x000fe40000410000 */
[----:B0-----:R-:W-:Y:S01]  /*11a0*/  FADD.FTZ R28, R26, c[0x0][0xd78] ;  /* 0x00035e001a1c7621 */ /* 0x001fe20000010000 */
[----:B------:R-:W-:-:S04]  /*11b0*/  PRMT R26, RZ, 0x5410, R25 ;  /* 0x00005410ff1a7816 */ /* 0x000fc80000000019 */
[----:B------:R-:W0:Y:S02]  /*11c0*/  MUFU.RCP R24, R28 ;  /* 0x0000001c00187308 */ /* 0x000e240000001000 */
[----:B0-----:R-:W-:Y:S02]  /*11d0*/  FMUL.FTZ R13, R13, R24 ;  /* 0x000000180d0d7220 */ /* 0x001fe40000410000 */
[----:B------:R-:W-:-:S04]  /*11e0*/  FMUL.FTZ R24, R21, c[0x0][0xd84] ;  /* 0x0003610015187a20 */ /* 0x000fc80000410000 */
[----:B------:R-:W-:-:S04]  /*11f0*/  FFMA.FTZ R24, R27, UR9, R24 ;  /* 0x000000091b187c23 */ /* 0x000fc80008010018 */
[----:B------:R-:W-:-:S04]  /*1200*/  FMUL.FTZ R15, R24, R24 ;  /* 0x00000018180f7220 */ /* 0x000fc80000410000 */
[----:B------:R-:W-:-:S04]  /*1210*/  FFMA.FTZ R15, R15, -c[0x0][0xd6c], R15 ;  /* 0x80035b000f0f7a23 */ /* 0x000fc8000001000f */
[----:B------:R-:W-:-:S04]  /*1220*/  FFMA.FTZ R15, R26, c[0x0][0xd6c], R15 ;  /* 0x00035b001a0f7a23 */ /* 0x000fc8000001000f */
[----:B------:R-:W-:Y:S02]  /*1230*/  FMUL.FTZ R25, R15, R8 ;  /* 0x000000080f197220 */ /* 0x000fe40000410000 */
[----:B------:R-:W-:Y:S02]  /*1240*/  FFMA.FTZ R8, R24, -c[0x0][0xd68], R24 ;  /* 0x80035a0018087a23 */ /* 0x000fe40000010018 */
[----:B------:R-:W-:Y:S02]  /*1250*/  FMUL.FTZ R24, R13, c[0x0][0xd7c] ;  /* 0x00035f000d187a20 */ /* 0x000fe40000410000 */
[----:B------:R-:W0:Y:S01]  /*1260*/  MUFU.SQRT R25, R25 ;  /* 0x0000001900197308 */ /* 0x000e220000002000 */
[----:B------:R-:W-:Y:S02]  /*1270*/  FFMA.FTZ R8, R23, c[0x0][0xd68], R8 ;  /* 0x00035a0017087a23 */ /* 0x000fe40000010008 */
[----:B------:R-:W-:Y:S02]  /*1280*/  F2FP.BF16.PACK_AB R11, R24, R11 ;  /* 0x0000000b180b723e */ /* 0x000fe400000010ff */
[----:B------:R-:W-:-:S02]  /*1290*/  FMUL.FTZ R9, R8, R9 ;  /* 0x0000000908097220 */ /* 0x000fc40000410000 */
[----:B------:R-:W-:-:S05]  /*12a0*/  PRMT R18, RZ, 0x7610, R11 ;  /* 0x00007610ff127816 */ /* 0x000fca000000000b */
[----:B------:R-:W-:Y:S01]  /*12b0*/  FADD.FTZ R23, R19, -R18 ;  /* 0x8000001213177221 */ /* 0x000fe20000010000 */
[----:B------:R-:W-:Y:S02]  /*12c0*/  PRMT R19, R11, 0x7610, R19 ;  /* 0x000076100b137816 */ /* 0x000fe40000000013 */
[----:B------:R-:W-:Y:S01]  /*12d0*/  PRMT R11, R12, 0x7610, R11 ;  /* 0x000076100c0b7816 */ /* 0x000fe2000000000b */
[----:B0-----:R-:W-:Y:S01]  /*12e0*/  FADD.FTZ R26, R25, c[0x0][0xd78] ;  /* 0x00035e00191a7621 */ /* 0x001fe20000010000 */
[----:B------:R-:W-:-:S05]  /*12f0*/  PRMT R25, RZ, 0x7610, R29 ;  /* 0x00007610ff197816 */ /* 0x000fca000000001d */
[----:B------:R-:W0:Y:S01]  /*1300*/  MUFU.RCP R26, R26 ;  /* 0x0000001a001a7308 */ /* 0x000e220000001000 */
[----:B------:R-:W-:-:S05]  /*1310*/  FADD.FTZ R25, R20, -R25 ;  /* 0x8000001914197221 */ /* 0x000fca0000010000 */
[----:B------:R-:W-:Y:S02]  /*1320*/  F2FP.BF16.PACK_AB R22, R22, R25 ;  /* 0x000000191616723e */ /* 0x000fe400000010ff */
[----:B------:R-:W-:Y:S02]  /*1330*/  PRMT R25, R12, 0x7632, R25 ;  /* 0x000076320c197816 */ /* 0x000fe40000000019 */
[----:B------:R-:W-:Y:S01]  /*1340*/  PRMT R27, R22, 0x7610, R27 ;  /* 0x00007610161b7816 */ /* 0x000fe2000000001b */
[----:B0-----:R-:W-:-:S04]  /*1350*/  FMUL.FTZ R9, R9, R26 ;  /* 0x0000001a09097220 */ /* 0x001fc80000410000 */
[----:B------:R-:W-:Y:S01]  /*1360*/  FMUL.FTZ R28, R9, c[0x0][0xd7c] ;  /* 0x00035f00091c7a20 */ /* 0x000fe20000410000 */
[----:B------:R-:W-:-:S04]  /*1370*/  PRMT R9, R10, 0x7610, R9 ;  /* 0x000076100a097816 */ /* 0x000fc80000000009 */
[----:B------:R-:W-:Y:S02]  /*1380*/  F2FP.BF16.PACK_AB R13, R28, R15 ;  /* 0x0000000f1c0d723e */ /* 0x000fe400000010ff */
[----:B------:R-:W-:Y:S02]  /*1390*/  PRMT R15, R10, 0x7632, R15 ;  /* 0x000076320a0f7816 */ /* 0x000fe4000000000f */
[----:B------:R-:W-:Y:S02]  /*13a0*/  PRMT R18, RZ, 0x7610, R13 ;  /* 0x00007610ff127816 */ /* 0x000fe4000000000d */
[----:B------:R-:W-:-:S03]  /*13b0*/  PRMT R10, R13, 0x7610, R10 ;  /* 0x000076100d0a7816 */ /* 0x000fc6000000000a */
[----:B------:R-:W-:Y:S01]  /*13c0*/  FADD.FTZ R18, R21, -R18 ;  /* 0x8000001215127221 */ /* 0x000fe20000010000 */
[----:B------:R-:W-:Y:S02]  /*13d0*/  PRMT R21, R29, 0x7610, R21 ;  /* 0x000076101d157816 */ /* 0x000fe40000000015 */
[----:B------:R-:W-:Y:S02]  /*13e0*/  F2FP.BF16.PACK_AB R29, R8, R23 ;  /* 0x00000017081d723e */ /* 0x000fe400000010ff */
[----:B------:R-:W-:Y:S02]  /*13f0*/  F2FP.BF16.PACK_AB R18, RZ, R18 ;  /* 0x00000012ff12723e */ /* 0x000fe400000010ff */
[----:B------:R-:W-:Y:S02]  /*1400*/  PRMT R23, R22, 0x7632, R23 ;  /* 0x0000763216177816 */ /* 0x000fe40000000017 */
[----:B------:R-:W-:Y:S02]  /*1410*/  PRMT R13, R18, 0x7610, R13 ;  /* 0x00007610120d7816 */ /* 0x000fe4000000000d */
[----:B------:R-:W-:-:S02]  /*1420*/  PRMT R8, R29, 0x7632, R8 ;  /* 0x000076321d087816 */ /* 0x000fc40000000008 */
.L_x_711:
[----:B------:R-:W-:-:S04]  /*1430*/  IADD3 R16, P1, R16, UR4, RZ ;  /* 0x0000000410107c10 */ /* 0x000fc8000ff3e0ff */
[----:B------:R-:W-:Y:S01]  /*1440*/  IADD3.X R17, R17, UR5, RZ, P1, !PT ;  /* 0x0000000511117c10 */ /* 0x000fe20008ffe4ff */
[----:B------:R-:W-:Y:S05]  /*1450*/  @!P0 BRA `(.L_x_712) ;  /* 0x0000014000008947 */ /* 0x000fea0003800000 */
[----:B------:R-:W-:Y:S02]  /*1460*/  LOP3.LUT R12, R27, 0xffff, RZ, 0xc0, !PT ;  /* 0x0000ffff1b0c7812 */ /* 0x000fe400078ec0ff */
[----:B------:R-:W-:Y:S02]  /*1470*/  LOP3.LUT R20, R25, 0xffff, RZ, 0xc0, !PT ;  /* 0x0000ffff19147812 */ /* 0x000fe400078ec0ff */
[----:B------:R-:W-:Y:S02]  /*1480*/  LOP3.LUT R18, R21, 0xffff, RZ, 0xc0, !PT ;  /* 0x0000ffff15127812 */ /* 0x000fe400078ec0ff */
[----:B------:R-:W-:Y:S01]  /*1490*/  PRMT R29, R29, 0x5410, R13 ;  /* 0x000054101d1d7816 */ /* 0x000fe2000000000d */
[----:B------:R-:W-:Y:S01]  /*14a0*/  IMAD.WIDE.U32 R12, R12, 0x10000, RZ ;  /* 0x000100000c0c7825 */ /* 0x000fe200078e00ff */
[----:B------:R-:W-:Y:S02]  /*14b0*/  PRMT R25, R23, 0x5410, R8 ;  /* 0x0000541017197816 */ /* 0x000fe40000000008 */
[----:B------:R-:W-:Y:S01]  /*14c0*/  PRMT R23, R19, 0x5410, R10 ;  /* 0x0000541013177816 */ /* 0x000fe2000000000a */
[----:B------:R-:W-:Y:S01]  /*14d0*/  IMAD.WIDE.U32 R20, R20, 0x10000, RZ ;  /* 0x0001000014147825 */ /* 0x000fe200078e00ff */
[----:B------:R-:W-:-:S02]  /*14e0*/  LOP3.LUT R13, R29, R13, RZ, 0xfc, !PT ;  /* 0x0000000d1d0d7212 */ /* 0x000fc400078efcff */
[----:B------:R-:W-:Y:S01]  /*14f0*/  LOP3.LUT R12, R12, 0xffff, R11, 0xf8, !PT ;  /* 0x0000ffff0c0c7812 */ /* 0x000fe200078ef80b */
[----:B------:R-:W-:Y:S01]  /*1500*/  IMAD.WIDE.U32 R18, R18, 0x10000, RZ ;  /* 0x0001000012127825 */ /* 0x000fe200078e00ff */
        /* <DEDUP_REMOVED lines=9> */
.L_x_712:
[C---:B------:R-:W-:Y:S02]  /*15a0*/  ISETP.GE.AND P1, PT, R0.reuse, UR7, PT ;  /* 0x0000000700007c0c */ /* 0x040fe4000bf26270 */
[----:B------:R-:W-:-:S02]  /*15b0*/  IADD3 R12, R0, 0x1, RZ ;  /* 0x00000001000c7810 */ /* 0x000fc40007ffe0ff */
[----:B------:R-:W-:Y:S02]  /*15c0*/  IADD3 R14, R0, 0x2, RZ ;  /* 0x00000002000e7810 */ /* 0x000fe40007ffe0ff */
[----:B------:R-:W-:Y:S02]  /*15d0*/  ISETP.GE.AND P2, PT, R12, UR7, PT ;  /* 0x000000070c007c0c */ /* 0x000fe4000bf46270 */
[----:B------:R-:W-:Y:S02]  /*15e0*/  ISETP.GE.AND P3, PT, R14, UR7, PT ;  /* 0x000000070e007c0c */ /* 0x000fe4000bf66270 */
[----:B------:R-:W-:-:S03]  /*15f0*/  IADD3 R12, R0, 0x3, RZ ;  /* 0x00000003000c7810 */ /* 0x000fc60007ffe0ff */
[----:B------:R0:W-:Y:S01]  /*1600*/  @!P1 STG.E.U16 [R2.64], R11 ;  /* 0x0000000b02009986 */ /* 0x0001e2000c101512 */
[----:B------:R-:W-:-:S03]  /*1610*/  ISETP.GE.AND P4, PT, R12, UR7, PT ;  /* 0x000000070c007c0c */ /* 0x000fc6000bf86270 */
        /* <DEDUP_REMOVED lines=15> */
.L_x_713:
[----:B0-----:R-:W-:-:S04]  /*1710*/  IMAD.MOV.U32 R3, RZ, RZ, c[0x0][0x0] ;  /* 0x00000000ff037624 */ /* 0x001fc800078e00ff */
[----:B------:R-:W-:-:S05]  /*1720*/  IMAD R0, R3, 0x4, R0 ;  /* 0x0000000403007824 */ /* 0x000fca00078e0200 */
[----:B------:R-:W-:-:S13]  /*1730*/  ISETP.GE.AND P1, PT, R0, UR7, PT ;  /* 0x0000000700007c0c */ /* 0x000fda000bf26270 */
[----:B------:R-:W-:Y:S01]  /*1740*/  @P1 CALL.REL.NOINC `(.L_x_714) ;  /* 0x0000001000001944 */ /* 0x000fe20003c00000 */
[----:B------:R-:W-:Y:S05]  /*1750*/  BRA `(.L_x_715) ;  /* 0xffffec1000007947 */ /* 0x000fea000383ffff */
.L_x_714:
[----:B------:R-:W-:Y:S05]  /*1760*/  EXIT ;  /* 0x000000000000794d */ /* 0x000fea0003800000 */
.L_x_716:
        /* <DEDUP_REMOVED lines=9> */
.L_x_996:


//--------------------- .text._Z25multi_tensor_apply_kernelI18TensorListMetadataILi5EE15DistAdamFunctorIN3c108BFloat16ES4_NS3_4HalfEEJPfffffff10adamMode_tfEEvlPViT_T0_DpT1_ --------------------------
	.section	.text._Z25multi_tensor_apply_kernelI18TensorListMetadataILi5EE15DistAdamFunctorIN3c108BFloat16ES4_NS3_4HalfEEJPfffffff10adamMode_tfEEvlPViT_T0_DpT1_,"ax",@progbits
	.sectioninfo	@"SHI_REGISTERS=32"
	.align	128
        .global         _Z25multi_tensor_apply_kernelI18TensorListMetadataILi5EE15DistAdamFunctorIN3c108BFloat16ES4_NS3_4HalfEEJPfffffff10adamMode_tfEEvlPViT_T0_DpT1_
        .type           _Z25multi_tensor_apply_kernelI18TensorListMetadataILi5EE15DistAdamFunctorIN3c108BFloat16ES4_NS3_4HalfEEJPfffffff10adamMode_tfEEvlPViT_T0_DpT1_,@function
        .size           _Z25multi_tensor_apply_kernelI18TensorListMetadataILi5EE15DistAdamFunctorIN3c108BFloat16ES4_NS3_4HalfEEJPfffffff10adamMode_tfEEvlPViT_T0_DpT1_,(.L_x_997 - _Z25multi_tensor_apply_kernelI18TensorListMetadataILi5EE15DistAdamFunctorIN3c108BFloat16ES4_NS3_4HalfEEJPfffffff10adamMode_tfEEvlPViT_T0_DpT1_)
        .other          _Z25multi_tensor_apply_kernelI18TensorListMetadataILi5EE15DistAdamFunctorIN3c108BFloat16ES4_NS3_4HalfEEJPfffffff10adamMode_tfEEvlPViT_T0_DpT1_,@"STO_CUDA_ENTRY STV_DEFAULT"
_Z25multi_tensor_apply_kernelI18TensorListMetadataILi5EE15DistAdamFunctorIN3c108BFloat16ES4_NS3_4HalfEEJPfffffff10adamMode_tfEEvlPViT_T0_DpT1_:
.text._Z25multi_tensor_apply_kernelI18TensorListMetadataILi5EE15DistAdamFunctorIN3c108BFloat16ES4_NS3_4HalfEEJPfffffff10adamMode_tfEEvlPViT_T0_DpT1_:
        /* <DEDUP_REMOVED lines=51> */
.L_x_717:
[----:B------:R-:W-:Y:S05]  /*0330*/  @P0 EXIT ;  /* 0x000000000000094d */ /* 0x000fea0003800000 */
[----:B------:R-:W-:-:S04]  /*0340*/  PRMT R0, R0, 0x9910, RZ ;  /* 0x0000991000007816 */ /* 0x000fc800000000ff */
[----:B------:R-:W-:Y:S01]  /*0350*/  ISETP.NE.AND P0, PT, R0, RZ, PT ;  /* 0x000000ff0000720c */ /* 0x000fe20003f05270 */
[----:B------:R-:W-:-:S05]  /*0360*/  IMAD.MOV.U32 R0, RZ, RZ, R2 ;  /* 0x000000ffff007224 */ /* 0x000fca00078e0002 */
.L_x_724:
        /* <DEDUP_REMOVED lines=66> */
.L_x_718:
[----:B------:R-:W-:Y:S02]  /*0790*/  ISETP.NE.AND P1, PT, RZ, c[0x0][0xd80], PT ;  /* 0x00036000ff007a0c */ /* 0x000fe40003f25270 */
[----:B-----5:R-:W-:-:S05]  /*07a0*/  PRMT R12, RZ, 0x5410, R12 ;  /* 0x00005410ff0c7816 */ /* 0x020fca000000000c */
[----:B-1----:R-:W-:-:S06]  /*07b0*/  FMUL.FTZ R29, R12, UR9 ;  /* 0x000000090c1d7c20 */ /* 0x002fcc0008410000 */
[----:B------:R-:W-:Y:S05]  /*07c0*/  @!P1 BRA `(.L_x_719) ;  /* 0x0000065000009947 */ /* 0x000fea0003800000 */
[C---:B0-----:R-:W-:Y:S01]  /*07d0*/  FMUL.FTZ R8, R29.reuse, R29 ;  /* 0x0000001d1d087220 */ /* 0x041fe20000410000 */
[----:B------:R-:W-:Y:S01]  /*07e0*/  MUFU.RCP R12, c[0x0][0xd70] ;  /* 0x00035c00000c7b08 */ /* 0x000fe20000001000 */
[----:B------:R-:W-:Y:S02]  /*07f0*/  PRMT R13, RZ, 0x5410, R13 ;  /* 0x00005410ff0d7816 */ /* 0x000fe4000000000d */
[----:B------:R-:W-:Y:S01]  /*0800*/  FFMA.FTZ R9, R8, -c[0x0][0xd6c], R8 ;  /* 0x80035b0008097a23 */ /* 0x000fe20000010008 */
[----:B------:R-:W-:Y:S01]  /*0810*/  PRMT R8, RZ, 0x5410, R10 ;  /* 0x00005410ff087816 */ /* 0x000fe2000000000a */
[----:B------:R-:W-:Y:S01]  /*0820*/  FFMA.FTZ R10, R29, -c[0x0][0xd68], R29 ;  /* 0x80035a001d0a7a23 */ /* 0x000fe2000001001d */
[----:B------:R-:W-:Y:S01]  /*0830*/  PRMT R29, RZ, 0x5410, R14 ;  /* 0x00005410ff1d7816 */ /* 0x000fe2000000000e */
[----:B------:R-:W-:Y:S01]  /*0840*/  FMUL.FTZ R13, R13, UR9 ;  /* 0x000000090d0d7c20 */ /* 0x000fe20008410000 */
[----:B------:R-:W-:Y:S01]  /*0850*/  PRMT R23, RZ, 0x5410, R23 ;  /* 0x00005410ff177816 */ /* 0x000fe20000000017 */
[----:B------:R-:W-:Y:S01]  /*0860*/  FFMA.FTZ R8, R8, c[0x0][0xd6c], R9 ;  /* 0x00035b0008087a23 */ /* 0x000fe20000010009 */
[----:B------:R-:W-:Y:S01]  /*0870*/  PRMT R21, RZ, 0x5410, R21 ;  /* 0x00005410ff157816 */ /* 0x000fe20000000015 */
[----:B------:R-:W0:Y:S01]  /*0880*/  MUFU.RCP R9, c[0x0][0xd74] ;  /* 0x00035d0000097b08 */ /* 0x000e220000001000 */
[----:B------:R-:W-:-:S02]  /*0890*/  FFMA.FTZ R29, R29, c[0x0][0xd68], R10 ;  /* 0x00035a001d1d7a23 */ /* 0x000fc4000001000a */
[----:B0-----:R-:W-:-:S03]  /*08a0*/  FMUL.FTZ R10, R8, R9 ;  /* 0x00000009080a7220 */ /* 0x001fc60000410000 */
[----:B------:R-:W-:Y:S01]  /*08b0*/  F2FP.BF16.PACK_AB R8, R8, R29 ;  /* 0x0000001d0808723e */ /* 0x000fe200000010ff */
[----:B------:R-:W-:Y:S02]  /*08c0*/  FMUL.FTZ R29, R29, R12 ;  /* 0x0000000c1d1d7220 */ /* 0x000fe40000410000 */
[----:B------:R-:W0:Y:S02]  /*08d0*/  MUFU.SQRT R10, R10 ;  /* 0x0000000a000a7308 */ /* 0x000e240000002000 */
[----:B0-----:R-:W-:Y:S01]  /*08e0*/  FADD.FTZ R14, R10, c[0x0][0xd78] ;  /* 0x00035e000a0e7621 */ /* 0x001fe20000010000 */
[----:B------:R-:W-:Y:S02]  /*08f0*/  PRMT R10, RZ, 0x5410, R18 ;  /* 0x00005410ff0a7816 */ /* 0x000fe40000000012 */
[----:B------:R-:W-:-:S03]  /*0900*/  PRMT R18, RZ, 0x5410, R26 ;  /* 0x00005410ff127816 */ /* 0x000fc6000000001a */
[----:B------:R-:W0:Y:S02]  /*0910*/  MUFU.RCP R14, R14 ;  /* 0x0000000e000e7308 */ /* 0x000e240000001000 */
[----:B------:R-:W-:Y:S02]  /*0920*/  FMUL.FTZ R18, R18, UR9 ;  /* 0x0000000912127c20 */ /* 0x000fe40008410000 */
[----:B0-----:R-:W-:Y:S02]  /*0930*/  FMUL.FTZ R29, R29, R14 ;  /* 0x0000000e1d1d7220 */ /* 0x001fe40000410000 */
[----:B------:R-:W-:Y:S02]  /*0940*/  FMUL.FTZ R14, R18, R18 ;  /* 0x00000012120e7220 */ /* 0x000fe40000410000 */
[----:B------:R-:W-:Y:S02]  /*0950*/  FFMA.FTZ R29, R10, c[0x0][0xd84], R29 ;  /* 0x000361000a1d7a23 */ /* 0x000fe4000001001d */
[----:B------:R-:W-:-:S02]  /*0960*/  FFMA.FTZ R18, R18, -c[0x0][0xd68], R18 ;  /* 0x80035a0012127a23 */ /* 0x000fc40000010012 */
[----:B------:R-:W-:-:S05]  /*0970*/  FMUL.FTZ R29, R29, c[0x0][0xd7c] ;  /* 0x00035f001d1d7a20 */ /* 0x000fca0000410000 */
[----:B------:R-:W-:-:S04]  /*0980*/  F2FP.BF16.PACK_AB R29, RZ, R29 ;  /* 0x0000001dff1d723e */ /* 0x000fc800000010ff */
[----:B------:R-:W-:-:S05]  /*0990*/  PRMT R29, RZ, 0x5410, R29 ;  /* 0x00005410ff1d7816 */ /* 0x000fca000000001d */
[----:B------:R-:W-:Y:S02]  /*09a0*/  FADD.FTZ R10, R10, -R29 ;  /* 0x8000001d0a0a7221 */ /* 0x000fe40000010000 */
[----:B------:R-:W-:Y:S01]  /*09b0*/  FFMA.FTZ R29, R14, -c[0x0][0xd6c], R14 ;  /* 0x80035b000e1d7a23 */ /* 0x000fe2000001000e */
[----:B------:R-:W-:-:S05]  /*09c0*/  PRMT R14, RZ, 0x5410, R24 ;  /* 0x00005410ff0e7816 */ /* 0x000fca0000000018 */
        /* <DEDUP_REMOVED lines=9> */
[----:B------:R-:W-:Y:S01]  /*0a60*/  FFMA.FTZ R26, R22, -c[0x0][0xd6c], R22 ;  /* 0x80035b00161a7a23 */ /* 0x000fe20000010016 */
[----:B------:R-:W-:-:S03]  /*0a70*/  PRMT R22, RZ, 0x5410, R11 ;  /* 0x00005410ff167816 */ /* 0x000fc6000000000b */
[----:B------:R-:W0:Y:S02]  /*0a80*/  MUFU.RCP R24, R24 ;  /* 0x0000001800187308 */ /* 0x000e240000001000 */
[----:B------:R-:W-:-:S04]  /*0a90*/  FFMA.FTZ R22, R22, c[0x0][0xd6c], R26 ;  /* 0x00035b0016167a23 */ /* 0x000fc8000001001a */
[----:B------:R-:W-:-:S06]  /*0aa0*/  FMUL.FTZ R26, R22, R9 ;  /* 0x00000009161a7220 */ /* 0x000fcc0000410000 */
[----:B------:R-:W1:Y:S01]  /*0ab0*/  MUFU.SQRT R26, R26 ;  /* 0x0000001a001a7308 */ /* 0x000e620000002000 */
[----:B0-----:R-:W-:Y:S02]  /*0ac0*/  FMUL.FTZ R18, R18, R24 ;  /* 0x0000001812127220 */ /* 0x001fe40000410000 */
[----:B------:R-:W-:Y:S01]  /*0ad0*/  FFMA.FTZ R24, R13, -c[0x0][0xd68], R13 ;  /* 0x80035a000d187a23 */ /* 0x000fe2000001000d */
[----:B------:R-:W-:Y:S02]  /*0ae0*/  PRMT R13, RZ, 0x5410, R15 ;  /* 0x00005410ff0d7816 */ /* 0x000fe4000000000f */
[----:B------:R-:W-:-:S03]  /*0af0*/  PRMT R15, RZ, 0x5410, R27 ;  /* 0x00005410ff0f7816 */ /* 0x000fc6000000001b */
[----:B------:R-:W-:Y:S02]  /*0b00*/  FFMA.FTZ R13, R13, c[0x0][0xd68], R24 ;  /* 0x00035a000d0d7a23 */ /* 0x000fe40000010018 */
[----:B------:R-:W-:Y:S02]  /*0b10*/  FMUL.FTZ R15, R15, UR9 ;  /* 0x000000090f0f7c20 */ /* 0x000fe40008410000 */
[----:B-1----:R-:W-:Y:S02]  /*0b20*/  FADD.FTZ R28, R26, c[0x0][0xd78] ;  /* 0x00035e001a1c7621 */ /* 0x002fe40000010000 */
[----:B------:R-:W-:Y:S02]  /*0b30*/  FMUL.FTZ R24, R13, R12 ;  /* 0x0000000c0d187220 */ /* 0x000fe40000410000 */
[----:B------:R-:W0:Y:S01]  /*0b40*/  MUFU.RCP R11, R28 ;  /* 0x0000001c000b7308 */ /* 0x000e220000001000 */
[----:B------:R-:W-:-:S04]  /*0b50*/  FFMA.FTZ R26, R15, -c[0x0][0xd68], R15 ;  /* 0x80035a000f1a7a23 */ /* 0x000fc8000001000f */
[----:B------:R-:W-:-:S04]  /*0b60*/  FFMA.FTZ R23, R23, c[0x0][0xd68], R26 ;  /* 0x00035a0017177a23 */ /* 0x000fc8000001001a */
[----:B------:R-:W-:Y:S02]  /*0b70*/  FMUL.FTZ R12, R23, R12 ;  /* 0x0000000c170c7220 */ /* 0x000fe40000410000 */
[----:B0-----:R-:W-:Y:S02]  /*0b80*/  FMUL.FTZ R11, R24, R11 ;  /* 0x0000000b180b7220 */ /* 0x001fe40000410000 */
[----:B------:R-:W-:-:S04]  /*0b90*/  FMUL.FTZ R24, R15, R15 ;  /* 0x0000000f0f187220 */ /* 0x000fc80000410000 */
[----:B------:R-:W-:Y:S01]  /*0ba0*/  FFMA.FTZ R27, R24, -c[0x0][0xd6c], R24 ;  /* 0x80035b00181b7a23 */ /* 0x000fe20000010018 */
[----:B------:R-:W-:-:S05]  /*0bb0*/  PRMT R24, RZ, 0x5410, R25 ;  /* 0x00005410ff187816 */ /* 0x000fca0000000019 */
[----:B------:R-:W-:-:S04]  /*0bc0*/  FFMA.FTZ R24, R24, c[0x0][0xd6c], R27 ;  /* 0x00035b0018187a23 */ /* 0x000fc8000001001b */
[----:B------:R-:W-:-:S06]  /*0bd0*/  FMUL.FTZ R9, R24, R9 ;  /* 0x0000000918097220 */ /* 0x000fcc0000410000 */
[----:B------:R-:W0:Y:S02]  /*0be0*/  MUFU.SQRT R9, R9 ;  /* 0x0000000900097308 */ /* 0x000e240000002000 */
[----:B0-----:R-:W-:Y:S01]  /*0bf0*/  FADD.FTZ R25, R9, c[0x0][0xd78] ;  /* 0x00035e0009197621 */ /* 0x001fe20000010000 */
[----:B------:R-:W-:-:S05]  /*0c00*/  PRMT R9, RZ, 0x5410, R20 ;  /* 0x00005410ff097816 */ /* 0x000fca0000000014 */
[----:B------:R-:W0:Y:S01]  /*0c10*/  MUFU.RCP R25, R25 ;  /* 0x0000001900197308 */ /* 0x000e220000001000 */
[----:B------:R-:W-:Y:S02]  /*0c20*/  FFMA.FTZ R18, R9, c[0x0][0xd84], R18 ;  /* 0x0003610009127a23 */ /* 0x000fe40000010012 */
[----:B0-----:R-:W-:Y:S01]  /*0c30*/  FMUL.FTZ R26, R12, R25 ;  /* 0x000000190c1a7220 */ /* 0x001fe20000410000 */
[----:B------:R-:W-:-:S03]  /*0c40*/  PRMT R12, RZ, 0x5410, R19 ;  /* 0x00005410ff0c7816 */ /* 0x000fc60000000013 */
[----:B------:R-:W-:Y:S02]  /*0c50*/  FFMA.FTZ R26, R21, c[0x0][0xd84], R26 ;  /* 0x00036100151a7a23 */ /* 0x000fe4000001001a */
[----:B------:R-:W-:Y:S02]  /*0c60*/  FFMA.FTZ R15, R12, c[0x0][0xd84], R11 ;  /* 0x000361000c0f7a23 */ /* 0x000fe4000001000b */
[----:B------:R-:W-:Y:S02]  /*0c70*/  FMUL.FTZ R11, R18, c[0x0][0xd7c] ;  /* 0x00035f00120b7a20 */ /* 0x000fe40000410000 */
[----:B------:R-:W-:Y:S02]  /*0c80*/  FMUL.FTZ R19, R15, c[0x0][0xd7c] ;  /* 0x00035f000f137a20 */ /* 0x000fe40000410000 */
[----:B------:R-:W-:Y:S01]  /*0c90*/  FMUL.FTZ R15, R26, c[0x0][0xd7c] ;  /* 0x00035f001a0f7a20 */ /* 0x000fe20000410000 */
[----:B------:R-:W-:Y:S02]  /*0ca0*/  F2FP.BF16.PACK_AB R14, R11, R14 ;  /* 0x0000000e0b0e723e */ /* 0x000fe400000010ff */
[----:B------:R-:W-:-:S02]  /*0cb0*/  F2FP.BF16.PACK_AB R19, R19, R22 ;  /* 0x000000161313723e */ /* 0x000fc400000010ff */
[----:B------:R-:W-:Y:S02]  /*0cc0*/  PRMT R18, RZ, 0x7610, R14 ;  /* 0x00007610ff127816 */ /* 0x000fe4000000000e */
[----:B------:R-:W-:Y:S02]  /*0cd0*/  F2FP.BF16.PACK_AB R24, R15, R24 ;  /* 0x000000180f18723e */ /* 0x000fe400000010ff */
[----:B------:R-:W-:Y:S01]  /*0ce0*/  PRMT R15, R14, 0x7610, R15 ;  /* 0x000076100e0f7816 */ /* 0x000fe2000000000f */
[----:B------:R-:W-:Y:S01]  /*0cf0*/  FADD.FTZ R18, R9, -R18 ;  /* 0x8000001209127221 */ /* 0x000fe20000010000 */
[----:B------:R-:W-:Y:S02]  /*0d00*/  PRMT R20, RZ, 0x7610, R24 ;  /* 0x00007610ff147816 */ /* 0x000fe40000000018 */
[----:B------:R-:W-:Y:S02]  /*0d10*/  PRMT R9, RZ, 0x7610, R19 ;  /* 0x00007610ff097816 */ /* 0x000fe40000000013 */
[----:B------:R-:W-:Y:S01]  /*0d20*/  F2FP.BF16.PACK_AB R18, R13, R18 ;  /* 0x000000120d12723e */ /* 0x000fe200000010ff */
[----:B------:R-:W-:Y:S01]  /*0d30*/  FADD.FTZ R20, R21, -R20 ;  /* 0x8000001415147221 */ /* 0x000fe20000010000 */
[----:B------:R-:W-:Y:S01]  /*0d40*/  PRMT R11, R8, 0x7610, R11 ;  /* 0x00007610080b7816 */ /* 0x000fe2000000000b */
[--C-:B------:R-:W-:Y:S01]  /*0d50*/  FADD.FTZ R12, R12, -R9.reuse ;  /* 0x800000090c0c7221 */ /* 0x100fe20000010000 */
[----:B------:R-:W-:-:S02]  /*0d60*/  PRMT R9, R8, 0x7632, R9 ;  /* 0x0000763208097816 */ /* 0x000fc40000000009 */
[----:B------:R-:W-:Y:S02]  /*0d70*/  F2FP.BF16.PACK_AB R20, RZ, R20 ;  /* 0x00000014ff14723e */ /* 0x000fe400000010ff */
[----:B------:R-:W-:Y:S02]  /*0d80*/  F2FP.BF16.PACK_AB R12, R23, R12 ;  /* 0x0000000c170c723e */ /* 0x000fe400000010ff */
        /* <DEDUP_REMOVED lines=9> */
.L_x_719:
[----:B0-----:R-:W-:Y:S01]  /*0e20*/  PRMT R8, RZ, 0x5410, R18 ;  /* 0x00005410ff087816 */ /* 0x001fe20000000012 */
[----:B------:R-:W-:Y:S01]  /*0e30*/  MUFU.RCP R12, c[0x0][0xd70] ;  /* 0x00035c00000c7b08 */ /* 0x000fe20000001000 */
[----:B------:R-:W-:Y:S02]  /*0e40*/  PRMT R10, RZ, 0x5410, R10 ;  /* 0x00005410ff0a7816 */ /* 0x000fe4000000000a */
[----:B------:R-:W-:Y:S01]  /*0e50*/  PRMT R14, RZ, 0x5410, R14 ;  /* 0x00005410ff0e7816 */ /* 0x000fe2000000000e */
        /* <DEDUP_REMOVED lines=12> */
[----:B------:R-:W-:Y:S01]  /*0f20*/  PRMT R25, RZ, 0x5410, R25 ;  /* 0x00005410ff197816 */ /* 0x000fe20000000019 */
[----:B------:R-:W0:Y:S02]  /*0f30*/  MUFU.RCP R9, c[0x0][0xd74] ;  /* 0x00035d0000097b08 */ /* 0x000e240000001000 */
[C---:B0-----:R-:W-:Y:S01]  /*0f40*/  FMUL.FTZ R14, R10.reuse, R9 ;  /* 0x000000090a0e7220 */ /* 0x041fe20000410000 */
[----:B------:R-:W-:Y:S01]  /*0f50*/  F2FP.BF16.PACK_AB R10, R10, R29 ;  /* 0x0000001d0a0a723e */ /* 0x000fe200000010ff */
[----:B------:R-:W-:-:S04]  /*0f60*/  FMUL.FTZ R29, R29, R12 ;  /* 0x0000000c1d1d7220 */ /* 0x000fc80000410000 */
[----:B------:R-:W0:Y:S02]  /*0f70*/  MUFU.SQRT R14, R14 ;  /* 0x0000000e000e7308 */ /* 0x000e240000002000 */
[----:B0-----:R-:W-:Y:S02]  /*0f80*/  FADD.FTZ R18, R14, c[0x0][0xd78] ;  /* 0x00035e000e127621 */ /* 0x001fe40000010000 */
[----:B------:R-:W-:-:S04]  /*0f90*/  FMUL.FTZ R14, R20, c[0x0][0xd84] ;  /* 0x00036100140e7a20 */ /* 0x000fc80000410000 */
[----:B------:R-:W0:Y:S02]  /*0fa0*/  MUFU.RCP R18, R18 ;  /* 0x0000001200127308 */ /* 0x000e240000001000 */
[----:B0-----:R-:W-:-:S04]  /*0fb0*/  FMUL.FTZ R29, R29, R18 ;  /* 0x000000121d1d7220 */ /* 0x001fc80000410000 */
[----:B------:R-:W-:-:S05]  /*0fc0*/  FMUL.FTZ R29, R29, c[0x0][0xd7c] ;  /* 0x00035f001d1d7a20 */ /* 0x000fca0000410000 */
[----:B------:R-:W-:-:S04]  /*0fd0*/  F2FP.BF16.PACK_AB R29, RZ, R29 ;  /* 0x0000001dff1d723e */ /* 0x000fc800000010ff */
[----:B------:R-:W-:-:S05]  /*0fe0*/  PRMT R29, RZ, 0x5410, R29 ;  /* 0x00005410ff1d7816 */ /* 0x000fca000000001d */
[----:B------:R-:W-:Y:S01]  /*0ff0*/  FADD.FTZ R8, R8, -R29 ;  /* 0x8000001d08087221 */ /* 0x000fe20000010000 */
[----:B------:R-:W-:-:S05]  /*1000*/  PRMT R29, RZ, 0x5410, R26 ;  /* 0x00005410ff1d7816 */ /* 0x000fca000000001a */
[----:B------:R-:W-:Y:S01]  /*1010*/  FFMA.FTZ R18, R29, UR9, R14 ;  /* 0x000000091d127c23 */ /* 0x000fe2000801000e */
[----:B------:R-:W-:-:S03]  /*1020*/  PRMT R29, RZ, 0x5410, R24 ;  /* 0x00005410ff1d7816 */ /* 0x000fc60000000018 */
[----:B------:R-:W-:-:S04]  /*1030*/  FMUL.FTZ R14, R18, R18 ;  /* 0x00000012120e7220 */ /* 0x000fc80000410000 */
[----:B------:R-:W-:-:S04]  /*1040*/  FFMA.FTZ R14, R14, -c[0x0][0xd6c], R14 ;  /* 0x80035b000e0e7a23 */ /* 0x000fc8000001000e */
[----:B------:R-:W-:Y:S02]  /*1050*/  FFMA.FTZ R14, R29, c[0x0][0xd6c], R14 ;  /* 0x00035b001d0e7a23 */ /* 0x000fe4000001000e */
[----:B------:R-:W-:Y:S02]  /*1060*/  FFMA.FTZ R29, R18, -c[0x0][0xd68], R18 ;  /* 0x80035a00121d7a23 */ /* 0x000fe40000010012 */
[----:B------:R-:W-:Y:S02]  /*1070*/  FMUL.FTZ R26, R14, R9 ;  /* 0x000000090e1a7220 */ /* 0x000fe40000410000 */
[----:B------:R-:W-:Y:S02]  /*1080*/  FFMA.FTZ R29, R22, c[0x0][0xd68], R29 ;  /* 0x00035a00161d7a23 */ /* 0x000fe4000001001d */
[----:B------:R-:W-:Y:S02]  /*1090*/  FMUL.FTZ R22, R19, c[0x0][0xd84] ;  /* 0x0003610013167a20 */ /* 0x000fe40000410000 */
[----:B------:R-:W0:Y:S01]  /*10a0*/  MUFU.SQRT R26, R26 ;  /* 0x0000001a001a7308 */ /* 0x000e220000002000 */
[----:B------:R-:W-:-:S02]  /*10b0*/  FMUL.FTZ R18, R29, R12 ;  /* 0x0000000c1d127220 */ /* 0x000fc40000410000 */
[----:B------:R-:W-:-:S04]  /*10c0*/  FFMA.FTZ R13, R13, UR9, R22 ;  /* 0x000000090d0d7c23 */ /* 0x000fc80008010016 */
[C---:B------:R-:W-:Y:S02]  /*10d0*/  FMUL.FTZ R22, R13.reuse, R13 ;  /* 0x0000000d0d167220 */ /* 0x040fe40000410000 */
[----:B------:R-:W-:Y:S02]  /*10e0*/  FFMA.FTZ R13, R13, -c[0x0][0xd68], R13 ;  /* 0x80035a000d0d7a23 */ /* 0x000fe4000001000d */
[----:B------:R-:W-:-:S04]  /*10f0*/  FFMA.FTZ R22, R22, -c[0x0][0xd6c], R22 ;  /* 0x80035b0016167a23 */ /* 0x000fc80000010016 */
[----:B------:R-:W-:Y:S02]  /*1100*/  FFMA.FTZ R22, R11, c[0x0][0xd6c], R22 ;  /* 0x00035b000b167a23 */ /* 0x000fe40000010016 */
[----:B0-----:R-:W-:Y:S02]  /*1110*/  FADD.FTZ R24, R26, c[0x0][0xd78] ;  /* 0x00035e001a187621 */ /* 0x001fe40000010000 */
[----:B------:R-:W-:-:S04]  /*1120*/  FMUL.FTZ R26, R22, R9 ;  /* 0x00000009161a7220 */ /* 0x000fc80000410000 */
[----:B------:R-:W0:Y:S08]  /*1130*/  MUFU.RCP R24, R24 ;  /* 0x0000001800187308 */ /* 0x000e300000001000 */
[----:B------:R-:W1:Y:S01]  /*1140*/  MUFU.SQRT R26, R26 ;  /* 0x0000001a001a7308 */ /* 0x000e620000002000 */
[----:B0-----:R-:W-:Y:S01]  /*1150*/  FMUL.FTZ R18, R18, R24 ;  /* 0x0000001812127220 */ /* 0x001fe20000410000 */
[----:B------:R-:W-:Y:S01]  /*1160*/  PRMT R24, RZ, 0x5410, R15 ;  /* 0x00005410ff187816 */ /* 0x000fe2000000000f */
[----:B------:R-:W-:-:S04]  /*1170*/  FMUL.FTZ R15, R21, c[0x0][0xd84] ;  /* 0x00036100150f7a20 */ /* 0x000fc80000410000 */
[----:B------:R-:W-:Y:S02]  /*1180*/  FFMA.FTZ R13, R24, c[0x0][0xd68], R13 ;  /* 0x00035a00180d7a23 */ /* 0x000fe4000001000d */
[----:B-1----:R-:W-:Y:S02]  /*1190*/  FADD.FTZ R28, R26, c[0x0][0xd78] ;  /* 0x00035e001a1c7621 */ /* 0x002fe40000010000 */
[----:B------:R-:W-:Y:S02]  /*11a0*/  FMUL.FTZ R24, R13, R12 ;  /* 0x0000000c0d187220 */ /* 0x000fe40000410000 */
[----:B------:R-:W0:Y:S02]  /*11b0*/  MUFU.RCP R11, R28 ;  /* 0x0000001c000b7308 */ /* 0x000e240000001000 */
[----:B0-----:R-:W-:Y:S01]  /*11c0*/  FMUL.FTZ R11, R24, R11 ;  /* 0x0000000b180b7220 */ /* 0x001fe20000410000 */
[----:B------:R-:W-:-:S03]  /*11d0*/  PRMT R24, RZ, 0x5410, R27 ;  /* 0x00005410ff187816 */ /* 0x000fc6000000001b */
[----:B------:R-:W-:Y:S02]  /*11e0*/  FMUL.FTZ R11, R11, c[0x0][0xd7c] ;  /* 0x00035f000b0b7a20 */ /* 0x000fe40000410000 */
[----:B------:R-:W-:-:S03]  /*11f0*/  FFMA.FTZ R15, R24, UR9, R15 ;  /* 0x00000009180f7c23 */ /* 0x000fc6000801000f */
[----:B------:R-:W-:Y:S01]  /*1200*/  F2FP.BF16.PACK_AB R22, R11, R22 ;  /* 0x000000160b16723e */ /* 0x000fe200000010ff */
[C---:B------:R-:W-:Y:S01]  /*1210*/  FMUL.FTZ R24, R15.reuse, R15 ;  /* 0x0000000f0f187220 */ /* 0x040fe20000410000 */
[----:B------:R-:W-:Y:S01]  /*1220*/  PRMT R11, R10, 0x7610, R11 ;  /* 0x000076100a0b7816 */ /* 0x000fe2000000000b */
[----:B------:R-:W-:Y:S02]  /*1230*/  FFMA.FTZ R15, R15, -c[0x0][0xd68], R15 ;  /* 0x80035a000f0f7a23 */ /* 0x000fe4000001000f */
[----:B------:R-:W-:-:S04]  /*1240*/  FFMA.FTZ R24, R24, -c[0x0][0xd6c], R24 ;  /* 0x80035b0018187a23 */ /* 0x000fc80000010018 */
[----:B------:R-:W-:-:S04]  /*1250*/  FFMA.FTZ R24, R25, c[0x0][0xd6c], R24 ;  /* 0x00035b0019187a23 */ /* 0x000fc80000010018 */
[----:B------:R-:W-:-:S06]  /*1260*/  FMUL.FTZ R25, R24, R9 ;  /* 0x0000000918197220 */ /* 0x000fcc0000410000 */
[----:B------:R-:W0:Y:S02]  /*1270*/  MUFU.SQRT R25, R25 ;  /* 0x0000001900197308 */ /* 0x000e240000002000 */
[----:B0-----:R-:W-:-:S06]  /*1280*/  FADD.FTZ R26, R25, c[0x0][0xd78] ;  /* 0x00035e00191a7621 */ /* 0x001fcc0000010000 */
[----:B------:R0:W1:Y:S02]  /*1290*/  MUFU.RCP R9, R26 ;  /* 0x0000001a00097308 */ /* 0x0000640000001000 */
[----:B0-----:R-:W-:-:S05]  /*12a0*/  PRMT R26, RZ, 0x5410, R23 ;  /* 0x00005410ff1a7816 */ /* 0x001fca0000000017 */
[----:B------:R-:W-:-:S04]  /*12b0*/  FFMA.FTZ R23, R26, c[0x0][0xd68], R15 ;  /* 0x00035a001a177a23 */ /* 0x000fc8000001000f */
[----:B------:R-:W-:-:S04]  /*12c0*/  FMUL.FTZ R12, R23, R12 ;  /* 0x0000000c170c7220 */ /* 0x000fc80000410000 */
[----:B-1----:R-:W-:Y:S02]  /*12d0*/  FMUL.FTZ R12, R12, R9 ;  /* 0x000000090c0c7220 */ /* 0x002fe40000410000 */
[----:B------:R-:W-:Y:S02]  /*12e0*/  FMUL.FTZ R9, R18, c[0x0][0xd7c] ;  /* 0x00035f0012097a20 */ /* 0x000fe40000410000 */
[----:B------:R-:W-:Y:S01]  /*12f0*/  FMUL.FTZ R15, R12, c[0x0][0xd7c] ;  /* 0x00035f000c0f7a20 */ /* 0x000fe20000410000 */
[----:B------:R-:W-:Y:S02]  /*1300*/  PRMT R12, RZ, 0x7610, R22 ;  /* 0x00007610ff0c7816 */ /* 0x000fe40000000016 */
[----:B------:R-:W-:Y:S02]  /*1310*/  F2FP.BF16.PACK_AB R14, R9, R14 ;  /* 0x0000000e090e723e */ /* 0x000fe400000010ff */
[----:B------:R-:W-:Y:S01]  /*1320*/  F2FP.BF16.PACK_AB R24, R15, R24 ;  /* 0x000000180f18723e */ /* 0x000fe200000010ff */
[----:B------:R-:W-:Y:S01]  /*1330*/  FADD.FTZ R12, R19, -R12 ;  /* 0x8000000c130c7221 */ /* 0x000fe20000010000 */
[----:B------:R-:W-:-:S02]  /*1340*/  PRMT R9, RZ, 0x7610, R14 ;  /* 0x00007610ff097816 */ /* 0x000fc4000000000e */
[----:B------:R-:W-:Y:S02]  /*1350*/  PRMT R18, RZ, 0x7610, R24 ;  /* 0x00007610ff127816 */ /* 0x000fe40000000018 */
[----:B------:R-:W-:Y:S01]  /*1360*/  F2FP.BF16.PACK_AB R12, R23, R12 ;  /* 0x0000000c170c723e */ /* 0x000fe200000010ff */
[----:B------:R-:W-:Y:S01]  /*1370*/  FADD.FTZ R20, R20, -R9 ;  /* 0x8000000914147221 */ /* 0x000fe20000010000 */
[----:B------:R-:W-:Y:S01]  /*1380*/  PRMT R15, R14, 0x7610, R15 ;  /* 0x000076100e0f7816 */ /* 0x000fe2000000000f */
[----:B------:R-:W-:Y:S01]  /*1390*/  FADD.FTZ R18, R21, -R18 ;  /* 0x8000001215127221 */ /* 0x000fe20000010000 */
[----:B------:R-:W-:Y:S02]  /*13a0*/  F2FP.BF16.PACK_AB R21, R29, R8 ;  /* 0x000000081d15723e */ /* 0x000fe400000010ff */
[----:B------:R-:W-:Y:S02]  /*13b0*/  F2FP.BF16.PACK_AB R20, R13, R20 ;  /* 0x000000140d14723e */ /* 0x000fe400000010ff */
[----:B------:R-:W-:-:S02]  /*13c0*/  F2FP.BF16.PACK_AB R18, RZ, R18 ;  /* 0x00000012ff12723e */ /* 0x000fc400000010ff */
[----:B------:R-:W-:Y:S02]  /*13d0*/  PRMT R27, R20, 0x7632, R27 ;  /* 0x00007632141b7816 */ /* 0x000fe4000000001b */
[----:B------:R-:W-:Y:S02]  /*13e0*/  PRMT R25, R18, 0x7610, R25 ;  /* 0x0000761012197816 */ /* 0x000fe40000000019 */
[----:B------:R-:W-:Y:S02]  /*13f0*/  PRMT R14, R20, 0x7610, R14 ;  /* 0x00007610140e7816 */ /* 0x000fe4000000000e */
[----:B------:R-:W-:Y:S02]  /*1400*/  PRMT R9, R10, 0x7632, R9 ;  /* 0x000076320a097816 */ /* 0x000fe40000000009 */
[----:B------:R-:W-:Y:S02]  /*1410*/  PRMT R19, R22, 0x7610, R19 ;  /* 0x0000761016137816 */ /* 0x000fe40000000013 */
[----:B------:R-:W-:-:S02]  /*1420*/  PRMT R8, R24, 0x7610, R8 ;  /* 0x0000761018087816 */ /* 0x000fc40000000008 */
[----:B------:R-:W-:Y:S02]  /*1430*/  PRMT R13, R21, 0x7632, R13 ;  /* 0x00007632150d7816 */ /* 0x000fe4000000000d */
[C---:B------:R-:W-:Y:S02]  /*1440*/  PRMT R18, R12.reuse, 0x7632, R18 ;  /* 0x000076320c127816 */ /* 0x040fe40000000012 */
[----:B------:R-:W-:Y:S02]  /*1450*/  PRMT R20, R12, 0x7610, R20 ;  /* 0x000076100c147816 */ /* 0x000fe40000000014 */
.L_x_720:
[----:B------:R-:W-:Y:S02]  /*1460*/  PRMT R23, RZ, 0x5410, R21 ;  /* 0x00005410ff177816 */ /* 0x000fe40000000015 */
[----:B------:R-:W-:Y:S02]  /*1470*/  PRMT R12, RZ, 0x5410, R14 ;  /* 0x00005410ff0c7816 */ /* 0x000fe4000000000e */
[----:B------:R-:W-:Y:S02]  /*1480*/  PRMT R10, RZ, 0x5410, R20 ;  /* 0x00005410ff0a7816 */ /* 0x000fe40000000014 */
[----:B------:R-:W-:Y:S01]  /*1490*/  PRMT R29, RZ, 0x5410, R25 ;  /* 0x00005410ff1d7816 */ /* 0x000fe20000000019 */
[----:B------:R-:W0:Y:S01]  /*14a0*/  F2F.F16.F32 R23, R23 ;  /* 0x0000001700177304 */ /* 0x000e220000200800 */
[----:B------:R-:W-:-:S04]  /*14b0*/  IADD3 R16, P1, R16, UR4, RZ ;  /* 0x0000000410107c10 */ /* 0x000fc8000ff3e0ff */
[----:B------:R-:W-:-:S03]  /*14c0*/  IADD3.X R17, R17, UR5, RZ, P1, !PT ;  /* 0x0000000511117c10 */ /* 0x000fc60008ffe4ff */
[----:B------:R-:W1:Y:S08]  /*14d0*/  F2F.F16.F32 R12, R12 ;  /* 0x0000000c000c7304 */ /* 0x000e700000200800 */
[----:B------:R-:W2:Y:S08]  /*14e0*/  F2F.F16.F32 R10, R10 ;  /* 0x0000000a000a7304 */ /* 0x000eb00000200800 */
[----:B------:R-:W3:Y:S01]  /*14f0*/  F2F.F16.F32 R29, R29 ;  /* 0x0000001d001d7304 */ /* 0x000ee20000200800 */
[----:B------:R-:W-:Y:S05]  /*1500*/  @!P0 BRA `(.L_x_721) ;  /* 0x0000018000008947 */ /* 0x000fea0003800000 */
[----:B01----:R-:W-:Y:S02]  /*1510*/  PRMT R27, R27, 0x5410, R18 ;  /* 0x000054101b1b7816 */ /* 0x003fe40000000012 */
[----:B------:R-:W-:-:S02]  /*1520*/  LOP3.LUT R14, R14, 0xffff, RZ, 0xc0, !PT ;  /* 0x0000ffff0e0e7812 */ /* 0x000fc400078ec0ff */
[----:B------:R-:W-:Y:S01]  /*1530*/  LOP3.LUT R18, R13, 0xffff, RZ, 0xc0, !PT ;  /* 0x0000ffff0d127812 */ /* 0x000fe200078ec0ff */
[----:B------:R-:W-:Y:S01]  /*1540*/  IMAD.WIDE.U32 R12, R12, 0x10000, RZ ;  /* 0x000100000c0c7825 */ /* 0x000fe200078e00ff */
[----:B------:R-:W-:Y:S02]  /*1550*/  LOP3.LUT R22, R15, 0xffff, RZ, 0xc0, !PT ;  /* 0x0000ffff0f167812 */ /* 0x000fe400078ec0ff */
[----:B------:R-:W-:Y:S01]  /*1560*/  PRMT R25, R20, 0x5410, R25 ;  /* 0x0000541014197816 */ /* 0x000fe20000000019 */
[----:B---3--:R-:W-:Y:S01]  /*1570*/  IMAD.U32 R20, R29, 0x10000, RZ ;  /* 0x000100001d147824 */ /* 0x008fe200078e00ff */
[----:B------:R-:W-:Y:S01]  /*1580*/  PRMT R29, R19, 0x5410, R8 ;  /* 0x00005410131d7816 */ /* 0x000fe20000000008 */
[----:B------:R-:W-:Y:S01]  /*1590*/  IMAD.WIDE.U32 R14, R14, 0x10000, RZ ;  /* 0x000100000e0e7825 */ /* 0x000fe200078e00ff */
[----:B------:R-:W-:Y:S02]  /*15a0*/  LOP3.LUT R12, R12, R23, RZ, 0xfc, !PT ;  /* 0x000000170c0c7212 */ /* 0x000fe400078efcff */
[----:B--2---:R-:W-:Y:S01]  /*15b0*/  LOP3.LUT R13, R13, R20, R10, 0xfe, !PT ;  /* 0x000000140d0d7212 */ /* 0x004fe200078efe0a */
        /* <DEDUP_REMOVED lines=13> */
.L_x_721:
[C---:B01----:R-:W-:Y:S02]  /*1690*/  IADD3 R22, R0.reuse, 0x1, RZ ;  /* 0x0000000100167810 */ /* 0x043fe40007ffe0ff */
[----:B------:R-:W-:-:S02]  /*16a0*/  ISETP.GE.AND P1, PT, R0, UR7, PT ;  /* 0x0000000700007c0c */ /* 0x000fc4000bf26270 */
[----:B------:R-:W-:Y:S02]  /*16b0*/  ISETP.GE.AND P2, PT, R22, UR7, PT ;  /* 0x0000000716007c0c */ /* 0x000fe4000bf46270 */
[----:B------:R-:W-:-:S04]  /*16c0*/  IADD3 R22, R0, 0x2, RZ ;  /* 0x0000000200167810 */ /* 0x000fc80007ffe0ff */
        /* <DEDUP_REMOVED lines=19> */
.L_x_722:
[----:B0-----:R-:W-:-:S04]  /*1800*/  IMAD.MOV.U32 R3, RZ, RZ, c[0x0][0x0] ;  /* 0x00000000ff037624 */ /* 0x001fc800078e00ff */
[----:B------:R-:W-:-:S05]  /*1810*/  IMAD R0, R3, 0x4, R0 ;  /* 0x0000000403007824 */ /* 0x000fca00078e0200 */
[----:B------:R-:W-:-:S13]  /*1820*/  ISETP.GE.AND P1, PT, R0, UR7, PT ;  /* 0x0000000700007c0c */ /* 0x000fda000bf26270 */
[----:B------:R-:W-:Y:S01]  /*1830*/  @P1 CALL.REL.NOINC `(.L_x_723) ;  /* 0x0000001000001944 */ /* 0x000fe20003c00000 */
[----:B------:R-:W-:Y:S05]  /*1840*/  BRA `(.L_x_724) ;  /* 0xffffeb2000007947 */ /* 0x000fea000383ffff */
.L_x_723:
[----:B------:R-:W-:Y:S05]  /*1850*/  EXIT ;  /* 0x000000000000794d */ /* 0x000fea0003800000 */
.L_x_725:
        /* <DEDUP_REMOVED lines=10> */
.L_x_997:


//--------------------- .text._Z25multi_tensor_apply_kernelI18TensorListMetadataILi5EE15DistAdamFunctorIN3c108BFloat16ES4_fEJPfffffff10adamMode_tfEEvlPViT_T0_DpT1_ --------------------------
	.section	.text._Z25multi_tensor_apply_kernelI18TensorListMetadataILi5EE15DistAdamFunctorIN3c108BFloat16ES4_fEJPfffffff10adamMode_tfEEvlPViT_T0_DpT1_,"ax",@progbits
	.sectioninfo	@"SHI_REGISTERS=32"
	.align	128
        .global         _Z25multi_tensor_apply_kernelI18TensorListMetadataILi5EE15DistAdamFunctorIN3c108BFloat16ES4_fEJPfffffff10adamMode_tfEEvlPViT_T0_DpT1_
        .type           _Z25multi_tensor_apply_kernelI18TensorListMetadataILi5EE15DistAdamFunctorIN3c108BFloat16ES4_fEJPfffffff10adamMode_tfEEvlPViT_T0_DpT1_,@function
        .size           _Z25multi_tensor_apply_kernelI18TensorListMetadataILi5EE15DistAdamFunctorIN3c108BFloat16ES4_fEJPfffffff10adamMode_tfEEvlPViT_T0_DpT1_,(.L_x_998 - _Z25multi_tensor_apply_kernelI18TensorListMetadataILi5EE15DistAdamFunctorIN3c108BFloat16ES4_fEJPfffffff10adamMode_tfEEvlPViT_T0_DpT1_)
        .other          _Z25multi_tensor_apply_kernelI18TensorListMetadataILi5EE15DistAdamFunctorIN3c108BFloat16ES4_fEJPfffffff10adamMode_tfEEvlPViT_T0_DpT1_,@"STO_CUDA_ENTRY STV_DEFAULT"
_Z25multi_tensor_apply_kernelI18TensorListMetadataILi5EE15DistAdamFunctorIN3c108BFloat16ES4_fEJPfffffff10adamMode_tfEEvlPViT_T0_DpT1_:
.text._Z25multi_tensor_apply_kernelI18TensorListMetadataILi5EE15DistAdamFunctorIN3c108BFloat16ES4_fEJPfffffff10adamMode_tfEEvlPViT_T0_DpT1_:
        /* <DEDUP_REMOVED lines=46> */
[----:B------:R-:W-:-:S04]  /*02e0*/  @!UP0 ULEA UR8, UR6, UR4, 0x2 ;  /* 0x0000000406088291 */ /* 0x000fc8000f8e103f */
[----:B------:R-:W-:-:S04]  /*02f0*/  @!UP0 ULOP3.LUT UP1, URZ, UR8, 0xf, URZ, 0xc0, !UPT ;  /* 0x0000000f083f8892 */ /* 0x000fc8000f82c03f */
[----:B------:R-:W-:-:S06]  /*0300*/  @!UP0 USEL UR8, URZ, 0x1, UP1 ;  /* 0x000000013f088887 */ /* 0x000fcc0008800000 */
[----:B0-----:R-:W-:-:S05]  /*0310*/  @!P1 IMAD.U32 R3, RZ, RZ, UR8 ;  /* 0x00000008ff039e24 */ /* 0x001fca000f8e00ff */
[----:B------:R-:W-:Y:S02]  /*0320*/  @!P1 PRMT R0, R3, 0x7610, R0 ;  /* 0x0000761003009816 */ /* 0x000fe40000000000 */
.L_x_726:
[----:B------:R-:W-:Y:S05]  /*0330*/  @P0 EXIT ;  /* 0x000000000000094d */ /* 0x000fea0003800000 */
[----:B------:R-:W-:-:S04]  /*0340*/  PRMT R0, R0, 0x9910, RZ ;  /* 0x0000991000007816 */ /* 0x000fc800000000ff */
[----:B------:R-:W-:Y:S01]  /*0350*/  ISETP.NE.AND P0, PT, R0, RZ, PT ;  /* 0x000000ff0000720c */ /* 0x000fe20003f05270 */
[----:B------:R-:W-:-:S05]  /*0360*/  IMAD.MOV.U32 R0, RZ, RZ, R2 ;  /* 0x000000ffff007224 */ /* 0x000fca00078e0002 */
.L_x_733:
[----:B------:R-:W-:Y:S01]  /*0370*/  IADD3 R16, P1, R0, UR6, RZ ;  /* 0x0000000600107c10 */ /* 0x000fe2000ff3e0ff */
[----:B------:R-:W-:Y:S01]  /*0380*/  IMAD.U32 R2, RZ, RZ, UR6 ;  /* 0x00000006ff027e24 */ /* 0x000fe2000f8e00ff */
[----:B------:R-:W-:-:S03]  /*0390*/  SHF.R.S32.HI R17, RZ, 0x1f, R0 ;  /* 0x0000001fff117819 */ /* 0x000fc60000011400 */
[----:B------:R-:W-:Y:S01]  /*03a0*/  IMAD.SHL.U32 R8, R16, 0x2, RZ ;  /* 0x0000000210087824 */ /* 0x000fe200078e00ff */
[----:B------:R-:W-:-:S04]  /*03b0*/  LEA.HI.X.SX32 R17, R2, R17, 0x1, P1 ;  /* 0x0000001102117211 */ /* 0x000fc800008f0eff */
[----:B------:R-:W-:Y:S02]  /*03c0*/  IADD3 R2, P1, R8, UR10, RZ ;  /* 0x0000000a08027c10 */ /* 0x000fe4000ff3e0ff */
[----:B------:R-:W-:Y:S02]  /*03d0*/  SHF.L.U64.HI R9, R16, 0x1, R17 ;  /* 0x0000000110097819 */ /* 0x000fe40000010211 */
[C---:B------:R-:W-:Y:S02]  /*03e0*/  IADD3 R4, P2, R8.reuse, UR12, RZ ;  /* 0x0000000c08047c10 */ /* 0x040fe4000ff5e0ff */
[C---:B0-----:R-:W-:Y:S02]  /*03f0*/  IADD3.X R3, R9.reuse, UR11, RZ, P1, !PT ;  /* 0x0000000b09037c10 */ /* 0x041fe40008ffe4ff */
[C---:B------:R-:W-:Y:S02]  /*0400*/  IADD3 R6, P1, R8.reuse, UR14, RZ ;  /* 0x0000000e08067c10 */ /* 0x040fe4000ff3e0ff */
[----:B------:R-:W-:Y:S01]  /*0410*/  IADD3.X R5, R9, UR13, RZ, P2, !PT ;  /* 0x0000000d09057c10 */ /* 0x000fe200097fe4ff */
        /* <DEDUP_REMOVED lines=55> */
.L_x_727:
[----:B------:R-:W-:Y:S02]  /*0790*/  ISETP.NE.AND P1, PT, RZ, c[0x0][0xd80], PT ;  /* 0x00036000ff007a0c */ /* 0x000fe40003f25270 */
[----:B-----5:R-:W-:-:S05]  /*07a0*/  PRMT R12, RZ, 0x5410, R12 ;  /* 0x00005410ff0c7816 */ /* 0x020fca000000000c */
[----:B-1----:R-:W-:-:S06]  /*07b0*/  FMUL.FTZ R29, R12, UR9 ;  /* 0x000000090c1d7c20 */ /* 0x002fcc0008410000 */
[----:B------:R-:W-:Y:S05]  /*07c0*/  @!P1 BRA `(.L_x_728) ;  /* 0x0000065000009947 */ /* 0x000fea0003800000 */
[----:B0-----:R-:W-:Y:S01]  /*07d0*/  PRMT R9, RZ, 0x5410, R10 ;  /* 0x00005410ff097816 */ /* 0x001fe2000000000a */
[C---:B------:R-:W-:Y:S01]  /*07e0*/  FMUL.FTZ R8, R29.reuse, R29 ;  /* 0x0000001d1d087220 */ /* 0x040fe20000410000 */
[----:B------:R-:W0:Y:S01]  /*07f0*/  MUFU.RCP R10, c[0x0][0xd74] ;  /* 0x00035d00000a7b08 */ /* 0x000e220000001000 */
[----:B------:R-:W-:Y:S01]  /*0800*/  FFMA.FTZ R29, R29, -c[0x0][0xd68], R29 ;  /* 0x80035a001d1d7a23 */ /* 0x000fe2000001001d */
[----:B------:R-:W-:Y:S01]  /*0810*/  PRMT R25, RZ, 0x5410, R25 ;  /* 0x00005410ff197816 */ /* 0x000fe20000000019 */
[----:B------:R-:W-:Y:S01]  /*0820*/  FFMA.FTZ R8, R8, -c[0x0][0xd6c], R8 ;  /* 0x80035b0008087a23 */ /* 0x000fe20000010008 */
[----:B------:R-:W-:-:S03]  /*0830*/  PRMT R21, RZ, 0x5410, R21 ;  /* 0x00005410ff157816 */ /* 0x000fc60000000015 */
[----:B------:R-:W-:Y:S01]  /*0840*/  FFMA.FTZ R9, R9, c[0x0][0xd6c], R8 ;  /* 0x00035b0009097a23 */ /* 0x000fe20000010008 */
[----:B------:R-:W-:Y:S01]  /*0850*/  PRMT R8, RZ, 0x5410, R14 ;  /* 0x00005410ff087816 */ /* 0x000fe2000000000e */
[----:B------:R-:W1:Y:S04]  /*0860*/  MUFU.RCP R12, c[0x0][0xd70] ;  /* 0x00035c00000c7b08 */ /* 0x000e680000001000 */
[----:B------:R-:W-:Y:S02]  /*0870*/  FFMA.FTZ R8, R8, c[0x0][0xd68], R29 ;  /* 0x00035a0008087a23 */ /* 0x000fe4000001001d */
[----:B0-----:R-:W-:-:S03]  /*0880*/  FMUL.FTZ R14, R9, R10 ;  /* 0x0000000a090e7220 */ /* 0x001fc60000410000 */
[----:B------:R-:W-:-:S03]  /*0890*/  F2FP.BF16.PACK_AB R9, R9, R8 ;  /* 0x000000080909723e */ /* 0x000fc600000010ff */
[----:B------:R-:W0:Y:S01]  /*08a0*/  MUFU.SQRT R14, R14 ;  /* 0x0000000e000e7308 */ /* 0x000e220000002000 */
[----:B-1----:R-:W-:Y:S02]  /*08b0*/  FMUL.FTZ R8, R8, R12 ;  /* 0x0000000c08087220 */ /* 0x002fe40000410000 */
[----:B0-----:R-:W-:-:S05]  /*08c0*/  FADD.FTZ R28, R14, c[0x0][0xd78] ;  /* 0x00035e000e1c7621 */ /* 0x001fca0000010000 */
[----:B------:R-:W0:Y:S02]  /*08d0*/  MUFU.RCP R29, R28 ;  /* 0x0000001c001d7308 */ /* 0x000e240000001000 */
[----:B0-----:R-:W-:Y:S01]  /*08e0*/  FMUL.FTZ R29, R8, R29 ;  /* 0x0000001d081d7220 */ /* 0x001fe20000410000 */
[----:B------:R-:W-:Y:S02]  /*08f0*/  PRMT R8, RZ, 0x5410, R18 ;  /* 0x00005410ff087816 */ /* 0x000fe40000000012 */
[----:B------:R-:W-:Y:S02]  /*0900*/  PRMT R18, RZ, 0x5410, R26 ;  /* 0x00005410ff127816 */ /* 0x000fe4000000001a */
[----:B------:R-:W-:Y:S01]  /*0910*/  PRMT R26, RZ, 0x5410, R13 ;  /* 0x00005410ff1a7816 */ /* 0x000fe2000000000d */
[----:B------:R-:W-:Y:S02]  /*0920*/  FFMA.FTZ R29, R8, c[0x0][0xd84], R29 ;  /* 0x00036100081d7a23 */ /* 0x000fe4000001001d */
[----:B------:R-:W-:-:S02]  /*0930*/  FMUL.FTZ R18, R18, UR9 ;  /* 0x0000000912127c20 */ /* 0x000fc40008410000 */
[----:B------:R-:W-:Y:S02]  /*0940*/  FMUL.FTZ R29, R29, c[0x0][0xd7c] ;  /* 0x00035f001d1d7a20 */ /* 0x000fe40000410000 */
[C---:B------:R-:W-:Y:S02]  /*0950*/  FMUL.FTZ R14, R18.reuse, R18 ;  /* 0x00000012120e7220 */ /* 0x040fe40000410000 */
[----:B------:R-:W-:Y:S01]  /*0960*/  FFMA.FTZ R18, R18, -c[0x0][0xd68], R18 ;  /* 0x80035a0012127a23 */ /* 0x000fe20000010012 */
[----:B------:R-:W-:Y:S01]  /*0970*/  F2FP.BF16.PACK_AB R29, RZ, R29 ;  /* 0x0000001dff1d723e */ /* 0x000fe200000010ff */
[----:B------:R-:W-:-:S03]  /*0980*/  FMUL.FTZ R26, R26, UR9 ;  /* 0x000000091a1a7c20 */ /* 0x000fc60008410000 */
[----:B------:R-:W-:-:S05]  /*0990*/  PRMT R29, RZ, 0x5410, R29 ;  /* 0x00005410ff1d7816 */ /* 0x000fca000000001d */
[----:B------:R-:W-:Y:S02]  /*09a0*/  FADD.FTZ R8, R8, -R29 ;  /* 0x8000001d08087221 */ /* 0x000fe40000010000 */
[----:B------:R-:W-:Y:S01]  /*09b0*/  FFMA.FTZ R29, R14, -c[0x0][0xd6c], R14 ;  /* 0x80035b000e1d7a23 */ /* 0x000fe2000001000e */
[----:B------:R-:W-:-:S05]  /*09c0*/  PRMT R14, RZ, 0x5410, R24 ;  /* 0x00005410ff0e7816 */ /* 0x000fca0000000018 */
[----:B------:R-:W-:Y:S01]  /*09d0*/  FFMA.FTZ R14, R14, c[0x0][0xd6c], R29 ;  /* 0x00035b000e0e7a23 */ /* 0x000fe2000001001d */
[----:B------:R-:W-:Y:S02]  /*09e0*/  PRMT R29, RZ, 0x5410, R22 ;  /* 0x00005410ff1d7816 */ /* 0x000fe40000000016 */
[----:B------:R-:W-:Y:S01]  /*09f0*/  PRMT R22, RZ, 0x5410, R11 ;  /* 0x00005410ff167816 */ /* 0x000fe2000000000b */
[----:B------:R-:W-:Y:S01]  /*0a00*/  FMUL.FTZ R28, R14, R10 ;  /* 0x0000000a0e1c7220 */ /* 0x000fe20000410000 */
[----:B------:R-:W-:Y:S01]  /*0a10*/  PRMT R11, RZ, 0x5410, R15 ;  /* 0x00005410ff0b7816 */ /* 0x000fe2000000000f */
[----:B------:R-:W-:-:S04]  /*0a20*/  FFMA.FTZ R29, R29, c[0x0][0xd68], R18 ;  /* 0x00035a001d1d7a23 */ /* 0x000fc80000010012 */
[----:B------:R-:W0:Y:S01]  /*0a30*/  MUFU.SQRT R28, R28 ;  /* 0x0000001c001c7308 */ /* 0x000e220000002000 */
[C---:B------:R-:W-:Y:S01]  /*0a40*/  FMUL.FTZ R13, R29.reuse, R12 ;  /* 0x0000000c1d0d7220 */ /* 0x040fe20000410000 */
[----:B------:R-:W-:-:S04]  /*0a50*/  F2FP.BF16.PACK_AB R8, R29, R8 ;  /* 0x000000081d08723e */ /* 0x000fc800000010ff */
[----:B------:R-:W-:Y:S01]  /*0a60*/  PRMT R29, R8, 0x7632, R29 ;  /* 0x00007632081d7816 */ /* 0x000fe2000000001d */
[----:B0-----:R-:W-:-:S06]  /*0a70*/  FADD.FTZ R24, R28, c[0x0][0xd78] ;  /* 0x00035e001c187621 */ /* 0x001fcc0000010000 */
[----:B------:R-:W0:Y:S02]  /*0a80*/  MUFU.RCP R24, R24 ;  /* 0x0000001800187308 */ /* 0x000e240000001000 */
[----:B0-----:R-:W-:Y:S01]  /*0a90*/  FMUL.FTZ R18, R13, R24 ;  /* 0x000000180d127220 */ /* 0x001fe20000410000 */
[----:B------:R-:W-:Y:S01]  /*0aa0*/  PRMT R24, RZ, 0x5410, R27 ;  /* 0x00005410ff187816 */ /* 0x000fe2000000001b */
[C---:B------:R-:W-:Y:S02]  /*0ab0*/  FMUL.FTZ R13, R26.reuse, R26 ;  /* 0x0000001a1a0d7220 */ /* 0x040fe40000410000 */
[----:B------:R-:W-:Y:S02]  /*0ac0*/  FFMA.FTZ R26, R26, -c[0x0][0xd68], R26 ;  /* 0x80035a001a1a7a23 */ /* 0x000fe4000001001a */
[----:B------:R-:W-:Y:S02]  /*0ad0*/  FFMA.FTZ R13, R13, -c[0x0][0xd6c], R13 ;  /* 0x80035b000d0d7a23 */ /* 0x000fe4000001000d */
[----:B------:R-:W-:-:S02]  /*0ae0*/  FFMA.FTZ R11, R11, c[0x0][0xd68], R26 ;  /* 0x00035a000b0b7a23 */ /* 0x000fc4000001001a */
[----:B------:R-:W-:Y:S02]  /*0af0*/  FFMA.FTZ R22, R22, c[0x0][0xd6c], R13 ;  /* 0x00035b0016167a23 */ /* 0x000fe4000001000d */
        /* <DEDUP_REMOVED lines=17> */
[----:B------:R-:W0:Y:S02]  /*0c10*/  MUFU.SQRT R10, R10 ;  /* 0x0000000a000a7308 */ /* 0x000e240000002000 */
[----:B0-----:R-:W-:Y:S01]  /*0c20*/  FADD.FTZ R26, R10, c[0x0][0xd78] ;  /* 0x00035e000a1a7621 */ /* 0x001fe20000010000 */
[----:B------:R-:W-:-:S05]  /*0c30*/  PRMT R10, RZ, 0x5410, R19 ;  /* 0x00005410ff0a7816 */ /* 0x000fca0000000013 */
[----:B------:R-:W0:Y:S02]  /*0c40*/  MUFU.RCP R27, R26 ;  /* 0x0000001a001b7308 */ /* 0x000e240000001000 */
[----:B0-----:R-:W-:Y:S02]  /*0c50*/  FMUL.FTZ R24, R12, R27 ;  /* 0x0000001b0c187220 */ /* 0x001fe40000410000 */
[----:B------:R-:W-:Y:S02]  /*0c60*/  FFMA.FTZ R12, R10, c[0x0][0xd84], R15 ;  /* 0x000361000a0c7a23 */ /* 0x000fe4000001000f */
[----:B------:R-:W-:Y:S02]  /*0c70*/  FFMA.FTZ R24, R21, c[0x0][0xd84], R24 ;  /* 0x0003610015187a23 */ /* 0x000fe40000010018 */
[----:B------:R-:W-:Y:S02]  /*0c80*/  FMUL.FTZ R15, R18, c[0x0][0xd7c] ;  /* 0x00035f00120f7a20 */ /* 0x000fe40000410000 */
[----:B------:R-:W-:-:S02]  /*0c90*/  FMUL.FTZ R24, R24, c[0x0][0xd7c] ;  /* 0x00035f0018187a20 */ /* 0x000fc40000410000 */
[----:B------:R-:W-:Y:S01]  /*0ca0*/  FMUL.FTZ R19, R12, c[0x0][0xd7c] ;  /* 0x00035f000c137a20 */ /* 0x000fe20000410000 */
[----:B------:R-:W-:Y:S02]  /*0cb0*/  F2FP.BF16.PACK_AB R14, R15, R14 ;  /* 0x0000000e0f0e723e */ /* 0x000fe400000010ff */
        /* <DEDUP_REMOVED lines=10> */
[----:B------:R-:W-:-:S02]  /*0d60*/  F2FP.BF16.PACK_AB R18, RZ, R18 ;  /* 0x00000012ff12723e */ /* 0x000fc400000010ff */
[----:B------:R-:W-:Y:S02]  /*0d70*/  F2FP.BF16.PACK_AB R12, R11, R12 ;  /* 0x0000000c0b0c723e */ /* 0x000fe400000010ff */
[----:B------:R-:W-:Y:S02]  /*0d80*/  F2FP.BF16.PACK_AB R10, R13, R10 ;  /* 0x0000000a0d0a723e */ /* 0x000fe400000010ff */
[----:B------:R-:W-:Y:S02]  /*0d90*/  PRMT R14, R25, 0x7610, R14 ;  /* 0x00007610190e7816 */ /* 0x000fe4000000000e */
[----:B------:R-:W-:Y:S02]  /*0da0*/  PRMT R20, R18, 0x7610, R20 ;  /* 0x0000761012147816 */ /* 0x000fe40000000014 */
[----:B------:R-:W-:Y:S02]  /*0db0*/  PRMT R15, R9, 0x7632, R15 ;  /* 0x00007632090f7816 */ /* 0x000fe4000000000f */
[----:B------:R-:W-:-:S02]  /*0dc0*/  PRMT R25, R8, 0x7610, R25 ;  /* 0x0000761008197816 */ /* 0x000fc40000000019 */
[C---:B------:R-:W-:Y:S02]  /*0dd0*/  PRMT R27, R12.reuse, 0x7632, R27 ;  /* 0x000076320c1b7816 */ /* 0x040fe4000000001b */
[----:B------:R-:W-:Y:S02]  /*0de0*/  PRMT R22, R12, 0x7610, R22 ;  /* 0x000076100c167816 */ /* 0x000fe40000000016 */
[C---:B------:R-:W-:Y:S02]  /*0df0*/  PRMT R18, R10.reuse, 0x7632, R18 ;  /* 0x000076320a127816 */ /* 0x040fe40000000012 */
[----:B------:R-:W-:Y:S01]  /*0e00*/  PRMT R24, R10, 0x7610, R24 ;  /* 0x000076100a187816 */ /* 0x000fe20000000018 */
[----:B------:R-:W-:Y:S05]  /*0e10*/  BRA `(.L_x_729) ;  /* 0x0000065000007947 */ /* 0x000fea0003800000 */
.L_x_728:
        /* <DEDUP_REMOVED lines=41> */
[C---:B------:R-:W-:Y:S01]  /*10b0*/  FMUL.FTZ R18, R29.reuse, R12 ;  /* 0x0000000c1d127220 */ /* 0x040fe20000410000 */
[----:B------:R-:W-:Y:S01]  /*10c0*/  F2FP.BF16.PACK_AB R8, R29, R8 ;  /* 0x000000081d08723e */ /* 0x000fe200000010ff */
[----:B------:R-:W-:-:S03]  /*10d0*/  FFMA.FTZ R22, R13, UR9, R22 ;  /* 0x000000090d167c23 */ /* 0x000fc60008010016 */
[----:B------:R-:W-:Y:S01]  /*10e0*/  PRMT R29, R8, 0x7632, R29 ;  /* 0x00007632081d7816 */ /* 0x000fe2000000001d */
[----:B------:R-:W-:-:S04]  /*10f0*/  FMUL.FTZ R13, R22, R22 ;  /* 0x00000016160d7220 */ /* 0x000fc80000410000 */
[----:B------:R-:W-:Y:S02]  /*1100*/  FFMA.FTZ R13, R13, -c[0x0][0xd6c], R13 ;  /* 0x80035b000d0d7a23 */ /* 0x000fe4000001000d */
[----:B0-----:R-:W-:-:S06]  /*1110*/  FADD.FTZ R24, R26, c[0x0][0xd78] ;  /* 0x00035e001a187621 */ /* 0x001fcc0000010000 */
[----:B------:R-:W0:Y:S02]  /*1120*/  MUFU.RCP R24, R24 ;  /* 0x0000001800187308 */ /* 0x000e240000001000 */
[----:B0-----:R-:W-:Y:S01]  /*1130*/  FMUL.FTZ R18, R18, R24 ;  /* 0x0000001812127220 */ /* 0x001fe20000410000 */
[----:B------:R-:W-:Y:S01]  /*1140*/  PRMT R24, RZ, 0x5410, R11 ;  /* 0x00005410ff187816 */ /* 0x000fe2000000000b */
[----:B------:R-:W-:Y:S01]  /*1150*/  FFMA.FTZ R11, R22, -c[0x0][0xd68], R22 ;  /* 0x80035a00160b7a23 */ /* 0x000fe20000010016 */
[----:B------:R-:W-:-:S03]  /*1160*/  PRMT R22, RZ, 0x5410, R15 ;  /* 0x00005410ff167816 */ /* 0x000fc6000000000f */
[----:B------:R-:W-:Y:S02]  /*1170*/  FFMA.FTZ R13, R24, c[0x0][0xd6c], R13 ;  /* 0x00035b00180d7a23 */ /* 0x000fe4000001000d */
[----:B------:R-:W-:Y:S02]  /*1180*/  FFMA.FTZ R11, R22, c[0x0][0xd68], R11 ;  /* 0x00035a00160b7a23 */ /* 0x000fe4000001000b */
[----:B------:R-:W-:Y:S02]  /*1190*/  FMUL.FTZ R26, R13, R10 ;  /* 0x0000000a0d1a7220 */ /* 0x000fe40000410000 */
[----:B------:R-:W-:Y:S02]  /*11a0*/  FMUL.FTZ R22, R21, c[0x0][0xd84] ;  /* 0x0003610015167a20 */ /* 0x000fe40000410000 */
[----:B------:R-:W-:Y:S02]  /*11b0*/  FMUL.FTZ R15, R11, R12 ;  /* 0x0000000c0b0f7220 */ /* 0x000fe40000410000 */
[----:B------:R-:W0:Y:S01]  /*11c0*/  MUFU.SQRT R26, R26 ;  /* 0x0000001a001a7308 */ /* 0x000e220000002000 */
[----:B------:R-:W-:-:S04]  /*11d0*/  FFMA.FTZ R22, R27, UR9, R22 ;  /* 0x000000091b167c23 */ /* 0x000fc80008010016 */
[----:B------:R-:W-:Y:S02]  /*11e0*/  FFMA.FTZ R27, R22, -c[0x0][0xd68], R22 ;  /* 0x80035a00161b7a23 */ /* 0x000fe40000010016 */
[----:B0-----:R-:W-:Y:S02]  /*11f0*/  FADD.FTZ R24, R26, c[0x0][0xd78] ;  /* 0x00035e001a187621 */ /* 0x001fe40000010000 */
[----:B------:R-:W-:-:S04]  /*1200*/  FMUL.FTZ R26, R22, R22 ;  /* 0x00000016161a7220 */ /* 0x000fc80000410000 */
[----:B------:R-:W0:Y:S01]  /*1210*/  MUFU.RCP R24, R24 ;  /* 0x0000001800187308 */ /* 0x000e220000001000 */
[----:B------:R-:W-:-:S04]  /*1220*/  FFMA.FTZ R26, R26, -c[0x0][0xd6c], R26 ;  /* 0x80035b001a1a7a23 */ /* 0x000fc8000001001a */
[----:B------:R-:W-:Y:S02]  /*1230*/  FFMA.FTZ R25, R25, c[0x0][0xd6c], R26 ;  /* 0x00035b0019197a23 */ /* 0x000fe4000001001a */
[----:B0-----:R-:W-:Y:S02]  /*1240*/  FMUL.FTZ R15, R15, R24 ;  /* 0x000000180f0f7220 */ /* 0x001fe40000410000 */
[----:B------:R-:W-:Y:S01]  /*1250*/  FMUL.FTZ R24, R25, R10 ;  /* 0x0000000a19187220 */ /* 0x000fe20000410000 */
[----:B------:R-:W-:Y:S01]  /*1260*/  PRMT R10, RZ, 0x5410, R23 ;  /* 0x00005410ff0a7816 */ /* 0x000fe20000000017 */
[----:B------:R-:W-:-:S04]  /*1270*/  FMUL.FTZ R23, R18, c[0x0][0xd7c] ;  /* 0x00035f0012177a20 */ /* 0x000fc80000410000 */
[----:B------:R-:W0:Y:S01]  /*1280*/  MUFU.SQRT R24, R24 ;  /* 0x0000001800187308 */ /* 0x000e220000002000 */
[----:B------:R-:W-:Y:S01]  /*1290*/  FFMA.FTZ R27, R10, c[0x0][0xd68], R27 ;  /* 0x00035a000a1b7a23 */ /* 0x000fe2000001001b */
[----:B------:R-:W-:Y:S01]  /*12a0*/  F2FP.BF16.PACK_AB R14, R23, R14 ;  /* 0x0000000e170e723e */ /* 0x000fe200000010ff */
[----:B------:R-:W-:Y:S02]  /*12b0*/  FMUL.FTZ R10, R15, c[0x0][0xd7c] ;  /* 0x00035f000f0a7a20 */ /* 0x000fe40000410000 */
[----:B------:R-:W-:Y:S01]  /*12c0*/  FMUL.FTZ R12, R27, R12 ;  /* 0x0000000c1b0c7220 */ /* 0x000fe20000410000 */
[----:B------:R-:W-:Y:S02]  /*12d0*/  PRMT R15, RZ, 0x7610, R14 ;  /* 0x00007610ff0f7816 */ /* 0x000fe4000000000e */
[----:B------:R-:W-:Y:S02]  /*12e0*/  F2FP.BF16.PACK_AB R13, R10, R13 ;  /* 0x0000000d0a0d723e */ /* 0x000fe400000010ff */
[----:B------:R-:W-:Y:S01]  /*12f0*/  PRMT R23, R14, 0x7610, R23 ;  /* 0x000076100e177816 */ /* 0x000fe20000000017 */
[----:B------:R-:W-:Y:S01]  /*1300*/  FADD.FTZ R20, R20, -R15 ;  /* 0x8000000f14147221 */ /* 0x000fe20000010000 */
[----:B------:R-:W-:-:S02]  /*1310*/  PRMT R10, RZ, 0x7610, R13 ;  /* 0x00007610ff0a7816 */ /* 0x000fc4000000000d */
[----:B------:R-:W-:Y:S01]  /*1320*/  PRMT R15, R9, 0x7632, R15 ;  /* 0x00007632090f7816 */ /* 0x000fe2000000000f */
[----:B0-----:R-:W-:Y:S01]  /*1330*/  FADD.FTZ R26, R24, c[0x0][0xd78] ;  /* 0x00035e00181a7621 */ /* 0x001fe20000010000 */
[----:B------:R-:W-:Y:S01]  /*1340*/  F2FP.BF16.PACK_AB R11, R11, R20 ;  /* 0x000000140b0b723e */ /* 0x000fe200000010ff */
[----:B------:R-:W-:Y:S01]  /*1350*/  FADD.FTZ R10, R19, -R10 ;  /* 0x8000000a130a7221 */ /* 0x000fe20000010000 */
[----:B------:R-:W-:Y:S02]  /*1360*/  PRMT R19, R13, 0x7610, R19 ;  /* 0x000076100d137816 */ /* 0x000fe40000000013 */
[----:B------:R-:W-:Y:S01]  /*1370*/  PRMT R22, R11, 0x7610, R22 ;  /* 0x000076100b167816 */ /* 0x000fe20000000016 */
[----:B------:R-:W0:Y:S01]  /*1380*/  MUFU.RCP R26, R26 ;  /* 0x0000001a001a7308 */ /* 0x000e220000001000 */
[----:B------:R-:W-:Y:S02]  /*1390*/  F2FP.BF16.PACK_AB R10, R27, R10 ;  /* 0x0000000a1b0a723e */ /* 0x000fe400000010ff */
[----:B------:R-:W-:-:S02]  /*13a0*/  PRMT R27, R11, 0x7632, R27 ;  /* 0x000076320b1b7816 */ /* 0x000fc4000000001b */
[C---:B------:R-:W-:Y:S02]  /*13b0*/  PRMT R18, R10.reuse, 0x7632, R18 ;  /* 0x000076320a127816 */ /* 0x040fe40000000012 */
[----:B------:R-:W-:Y:S01]  /*13c0*/  PRMT R24, R10, 0x7610, R24 ;  /* 0x000076100a187816 */ /* 0x000fe20000000018 */
[----:B0-----:R-:W-:-:S04]  /*13d0*/  FMUL.FTZ R12, R12, R26 ;  /* 0x0000001a0c0c7220 */ /* 0x001fc80000410000 */
[----:B------:R-:W-:-:S05]  /*13e0*/  FMUL.FTZ R12, R12, c[0x0][0xd7c] ;  /* 0x00035f000c0c7a20 */ /* 0x000fca0000410000 */
[----:B------:R-:W-:-:S04]  /*13f0*/  F2FP.BF16.PACK_AB R25, R12, R25 ;  /* 0x000000190c19723e */ /* 0x000fc800000010ff */
[--C-:B------:R-:W-:Y:S02]  /*1400*/  PRMT R12, RZ, 0x7610, R25.reuse ;  /* 0x00007610ff0c7816 */ /* 0x100fe40000000019 */
[----:B------:R-:W-:Y:S02]  /*1410*/  PRMT R14, R25, 0x7610, R14 ;  /* 0x00007610190e7816 */ /* 0x000fe4000000000e */
[----:B------:R-:W-:Y:S01]  /*1420*/  PRMT R25, R8, 0x7610, R25 ;  /* 0x0000761008197816 */ /* 0x000fe20000000019 */
[----:B------:R-:W-:Y:S01]  /*1430*/  FADD.FTZ R12, R21, -R12 ;  /* 0x8000000c150c7221 */ /* 0x000fe20000010000 */
[----:B------:R-:W-:-:S04]  /*1440*/  PRMT R21, R9, 0x7610, R21 ;  /* 0x0000761009157816 */ /* 0x000fc80000000015 */
[----:B------:R-:W-:-:S04]  /*1450*/  F2FP.BF16.PACK_AB R12, RZ, R12 ;  /* 0x0000000cff0c723e */ /* 0x000fc800000010ff */
[----:B------:R-:W-:Y:S02]  /*1460*/  PRMT R20, R12, 0x7610, R20 ;  /* 0x000076100c147816 */ /* 0x000fe40000000014 */
.L_x_729:
[C---:B------:R-:W-:Y:S02]  /*1470*/  LEA R12, P1, R16.reuse, UR4, 0x2 ;  /* 0x00000004100c7c11 */ /* 0x040fe4000f8210ff */
[----:B------:R-:W-:Y:S02]  /*1480*/  PRMT R8, RZ, 0x5410, R25 ;  /* 0x00005410ff087816 */ /* 0x000fe40000000019 */
[----:B------:R-:W-:Y:S02]  /*1490*/  LEA.HI.X R13, R16, UR5, R17, 0x2, P1 ;  /* 0x00000005100d7c11 */ /* 0x000fe400088f1411 */
[----:B------:R-:W-:Y:S02]  /*14a0*/  PRMT R9, RZ, 0x5410, R22 ;  /* 0x00005410ff097816 */ /* 0x000fe40000000016 */
[----:B------:R-:W-:Y:S02]  /*14b0*/  PRMT R10, RZ, 0x5410, R24 ;  /* 0x00005410ff0a7816 */ /* 0x000fe40000000018 */
[----:B------:R-:W-:Y:S01]  /*14c0*/  PRMT R11, RZ, 0x5410, R20 ;  /* 0x00005410ff0b7816 */ /* 0x000fe20000000014 */
[----:B------:R-:W-:Y:S05]  /*14d0*/  @!P0 BRA `(.L_x_730) ;  /* 0x0000014000008947 */ /* 0x000fea0003800000 */
[----:B------:R-:W-:Y:S02]  /*14e0*/  LOP3.LUT R16, R22, 0xffff, RZ, 0xc0, !PT ;  /* 0x0000ffff16107812 */ /* 0x000fe400078ec0ff */
[----:B------:R-:W-:-:S02]  /*14f0*/  PRMT R20, R24, 0x5410, R20 ;  /* 0x0000541018147816 */ /* 0x000fc40000000014 */
[----:B------:R-:W-:Y:S01]  /*1500*/  LOP3.LUT R22, R29, 0xffff, RZ, 0xc0, !PT ;  /* 0x0000ffff1d167812 */ /* 0x000fe200078ec0ff */
[----:B------:R-:W-:Y:S01]  /*1510*/  IMAD.WIDE.U32 R16, R16, 0x10000, RZ ;  /* 0x0001000010107825 */ /* 0x000fe200078e00ff */
[----:B------:R-:W-:Y:S02]  /*1520*/  LOP3.LUT R24, R23, 0xffff, RZ, 0xc0, !PT ;  /* 0x0000ffff17187812 */ /* 0x000fe400078ec0ff */
[----:B------:R-:W-:Y:S01]  /*1530*/  PRMT R29, R27, 0x5410, R18 ;  /* 0x000054101b1d7816 */ /* 0x000fe20000000012 */
[----:B------:R-:W-:Y:S01]  /*1540*/  IMAD.WIDE.U32 R22, R22, 0x10000, RZ ;  /* 0x0001000016167825 */ /* 0x000fe200078e00ff */
[----:B------:R-:W-:Y:S02]  /*1550*/  LOP3.LUT R16, R16, 0xffff, R25, 0xf8, !PT ;  /* 0x0000ffff10107812 */ /* 0x000fe400078ef819 */
[----:B------:R-:W-:Y:S01]  /*1560*/  PRMT R27, R19, 0x5410, R14 ;  /* 0x00005410131b7816 */ /* 0x000fe2000000000e */
[----:B------:R-:W-:Y:S01]  /*1570*/  IMAD.WIDE.U32 R24, R24, 0x10000, RZ ;  /* 0x0001000018187825 */ /* 0x000fe200078e00ff */
[----:B------:R-:W-:-:S02]  /*1580*/  LOP3.LUT R17, R20, R17, RZ, 0xfc, !PT ;  /* 0x0000001114117212 */ /* 0x000fc400078efcff */
[----:B------:R-:W-:Y:S02]  /*1590*/  LOP3.LUT R19, R29, R23, RZ, 0xfc, !PT ;  /* 0x000000171d137212 */ /* 0x000fe400078efcff */
        /* <DEDUP_REMOVED lines=8> */
.L_x_730:
[C---:B------:R-:W-:Y:S02]  /*1620*/  IADD3 R16, R0.reuse, 0x1, RZ ;  /* 0x0000000100107810 */ /* 0x040fe40007ffe0ff */
        /* <DEDUP_REMOVED lines=22> */
.L_x_731:
[----:B0-----:R-:W-:-:S04]  /*1790*/  IMAD.MOV.U32 R3, RZ, RZ, c[0x0][0x0] ;  /* 0x00000000ff037624 */ /* 0x001fc800078e00ff */
[----:B------:R-:W-:-:S05]  /*17a0*/  IMAD R0, R3, 0x4, R0 ;  /* 0x0000000403007824 */ /* 0x000fca00078e0200 */
[----:B------:R-:W-:-:S13]  /*17b0*/  ISETP.GE.AND P1, PT, R0, UR7, PT ;  /* 0x0000000700007c0c */ /* 0x000fda000bf26270 */
[----:B------:R-:W-:Y:S01]  /*17c0*/  @P1 CALL.REL.NOINC `(.L_x_732) ;  /* 0x0000001000001944 */ /* 0x000fe20003c00000 */
[----:B------:R-:W-:Y:S05]  /*17d0*/  BRA `(.L_x_733) ;  /* 0xffffeb9000007947 */ /* 0x000fea000383ffff */
.L_x_732:
[----:B------:R-:W-:Y:S05]  /*17e0*/  EXIT ;  /* 0x000000000000794d */ /* 0x000fea0003800000 */
.L_x_734:
        /* <DEDUP_REMOVED lines=9> */
.L_x_998:


//--------------------- .text._Z25multi_tensor_apply_kernelI18TensorListMetadataILi5EE15DistAdamFunctorIN3c108BFloat16ENS3_4HalfES4_EJPfffffff10adamMode_tfEEvlPViT_T0_DpT1_ --------------------------
	.section	.text._Z25multi_tensor_apply_kernelI18TensorListMetadataILi5EE15DistAdamFunctorIN3c108BFloat16ENS3_4HalfES4_EJPfffffff10adamMode_tfEEvlPViT_T0_DpT1_,"ax",@progbits
	.sectioninfo	@"SHI_REGISTERS=32"
	.align	128
        .global         _Z25multi_tensor_apply_kernelI18TensorListMetadataILi5EE15DistAdamFunctorIN3c108BFloat16ENS3_4HalfES4_EJPfffffff10adamMode_tfEEvlPViT_T0_DpT1_
        .type           _Z25multi_tensor_apply_kernelI18TensorListMetadataILi5EE15DistAdamFunctorIN3c108BFloat16ENS3_4HalfES4_EJPfffffff10adamMode_tfEEvlPViT_T0_DpT1_,@function
        .size           _Z25multi_tensor_apply_kernelI18TensorListMetadataILi5EE15DistAdamFunctorIN3c108BFloat16ENS3_4HalfES4_EJPfffffff10adamMode_tfEEvlPViT_T0_DpT1_,(.L_x_999 - _Z25multi_tensor_apply_kernelI18TensorListMetadataILi5EE15DistAdamFunctorIN3c108BFloat16ENS3_4HalfES4_EJPfffffff10adamMode_tfEEvlPViT_T0_DpT1_)
        .other          _Z25multi_tensor_apply_kernelI18TensorListMetadataILi5EE15DistAdamFunctorIN3c108BFloat16ENS3_4HalfES4_EJPfffffff10adamMode_tfEEvlPViT_T0_DpT1_,@"STO_CUDA_ENTRY STV_DEFAULT"
_Z25multi_tensor_apply_kernelI18TensorListMetadataILi5EE15DistAdamFunctorIN3c108BFloat16ENS3_4HalfES4_EJPfffffff10adamMode_tfEEvlPViT_T0_DpT1_:
.text._Z25multi_tensor_apply_kernelI18TensorListMetadataILi5EE15DistAdamFunctorIN3c108BFloat16ENS3_4HalfES4_EJPfffffff10adamMode_tfEEvlPViT_T0_DpT1_:
        /* <DEDUP_REMOVED lines=51> */
.L_x_735:
[----:B------:R-:W-:Y:S05]  /*0330*/  @P0 EXIT ;  /* 0x000000000000094d */ /* 0x000fea0003800000 */
[----:B------:R-:W-:-:S04]  /*0340*/  PRMT R0, R0, 0x9910, RZ ;  /* 0x0000991000007816 */ /* 0x000fc800000000ff */
[----:B------:R-:W-:Y:S01]  /*0350*/  ISETP.NE.AND P0, PT, R0, RZ, PT ;  /* 0x000000ff0000720c */ /* 0x000fe20003f05270 */
[----:B------:R-:W-:-:S05]  /*0360*/  IMAD.MOV.U32 R0, RZ, RZ, R2 ;  /* 0x000000ffff007224 */ /* 0x000fca00078e0002 */
.L_x_742:
        /* <DEDUP_REMOVED lines=66> */
.L_x_736:
[----:B------:R-:W-:Y:S01]  /*0790*/  ISETP.NE.AND P1, PT, RZ, c[0x0][0xd80], PT ;  /* 0x00036000ff007a0c */ /* 0x000fe20003f25270 */
[----:B-----5:R-:W-:-:S05]  /*07a0*/  HADD2.F32 R12, -RZ, R12.H0_H0 ;  /* 0x2000000cff0c7230 */ /* 0x020fca0000004100 */
[----:B-1----:R-:W-:-:S07]  /*07b0*/  FMUL.FTZ R29, R12, UR9 ;  /* 0x000000090c1d7c20 */ /* 0x002fce0008410000 */
[----:B------:R-:W-:Y:S05]  /*07c0*/  @!P1 BRA `(.L_x_737) ;  /* 0x0000062000009947 */ /* 0x000fea0003800000 */
[C---:B0-----:R-:W-:Y:S01]  /*07d0*/  FMUL.FTZ R8, R29.reuse, R29 ;  /* 0x0000001d1d087220 */ /* 0x041fe20000410000 */
[----:B------:R-:W-:Y:S01]  /*07e0*/  PRMT R9, RZ, 0x5410, R10 ;  /* 0x00005410ff097816 */ /* 0x000fe2000000000a */
[----:B------:R-:W-:Y:S01]  /*07f0*/  FFMA.FTZ R29, R29, -c[0x0][0xd68], R29 ;  /* 0x80035a001d1d7a23 */ /* 0x000fe2000001001d */
[----:B------:R-:W-:Y:S01]  /*0800*/  PRMT R12, RZ, 0x5410, R14 ;  /* 0x00005410ff0c7816 */ /* 0x000fe2000000000e */
[----:B------:R-:W-:Y:S01]  /*0810*/  FFMA.FTZ R8, R8, -c[0x0][0xd6c], R8 ;  /* 0x80035b0008087a23 */ /* 0x000fe20000010008 */
[----:B------:R-:W-:Y:S01]  /*0820*/  MUFU.RCP R10, c[0x0][0xd70] ;  /* 0x00035c00000a7b08 */ /* 0x000fe20000001000 */
[----:B------:R-:W-:Y:S01]  /*0830*/  HADD2.F32 R26, -RZ, R26.H0_H0 ;  /* 0x2000001aff1a7230 */ /* 0x000fe20000004100 */
[----:B------:R-:W-:Y:S01]  /*0840*/  PRMT R25, RZ, 0x5410, R25 ;  /* 0x00005410ff197816 */ /* 0x000fe20000000019 */
        /* <DEDUP_REMOVED lines=8> */
[----:B0-----:R-:W-:Y:S02]  /*08d0*/  FADD.FTZ R28, R14, c[0x0][0xd78] ;  /* 0x00035e000e1c7621 */ /* 0x001fe40000010000 */
[----:B------:R-:W-:-:S04]  /*08e0*/  FMUL.FTZ R14, R26, UR9 ;  /* 0x000000091a0e7c20 */ /* 0x000fc80008410000 */
[----:B------:R-:W0:Y:S02]  /*08f0*/  MUFU.RCP R29, R28 ;  /* 0x0000001c001d7308 */ /* 0x000e240000001000 */
        /* <DEDUP_REMOVED lines=16> */
[----:B------:R-:W-:Y:S01]  /*0a00*/  HADD2.F32 R24, -RZ, R13.H0_H0 ;  /* 0x2000000dff187230 */ /* 0x000fe20000004100 */
        /* <DEDUP_REMOVED lines=12> */
[----:B------:R-:W-:Y:S01]  /*0ad0*/  HADD2.F32 R24, -RZ, R27.H0_H0 ;  /* 0x2000001bff187230 */ /* 0x000fe20000004100 */
        /* <DEDUP_REMOVED lines=49> */
.L_x_737:
[----:B------:R-:W-:Y:S01]  /*0df0*/  PRMT R12, RZ, 0x5410, R18 ;  /* 0x00005410ff0c7816 */ /* 0x000fe20000000012 */
[----:B------:R-:W-:Y:S01]  /*0e00*/  HADD2.F32 R27, -RZ, R27.H0_H0 ;  /* 0x2000001bff1b7230 */ /* 0x000fe20000004100 */
        /* <DEDUP_REMOVED lines=18> */
[C---:B------:R-:W-:Y:S01]  /*0f30*/  F2FP.BF16.PACK_AB R10, R29.reuse, R14 ;  /* 0x0000000e1d0a723e */ /* 0x040fe200000010ff */
        /* <DEDUP_REMOVED lines=11> */
[----:B------:R-:W-:-:S05]  /*0ff0*/  HADD2.F32 R29, -RZ, R26.H0_H0 ;  /* 0x2000001aff1d7230 */ /* 0x000fca0000004100 */
        /* <DEDUP_REMOVED lines=12> */
[----:B0-----:R-:W-:Y:S01]  /*10c0*/  FMUL.FTZ R18, R22, R18 ;  /* 0x0000001216127220 */ /* 0x001fe20000410000 */
[----:B------:R-:W-:Y:S01]  /*10d0*/  HADD2.F32 R22, -RZ, R13.H0_H0 ;  /* 0x2000000dff167230 */ /* 0x000fe20000004100 */
        /* <DEDUP_REMOVED lines=53> */
.L_x_738:
        /* <DEDUP_REMOVED lines=23> */
.L_x_739:
        /* <DEDUP_REMOVED lines=23> */
.L_x_740:
[----:B0-----:R-:W-:-:S04]  /*1710*/  IMAD.MOV.U32 R3, RZ, RZ, c[0x0][0x0] ;  /* 0x00000000ff037624 */ /* 0x001fc800078e00ff */
[----:B------:R-:W-:-:S05]  /*1720*/  IMAD R0, R3, 0x4, R0 ;  /* 0x0000000403007824 */ /* 0x000fca00078e0200 */
[----:B------:R-:W-:-:S13]  /*1730*/  ISETP.GE.AND P1, PT, R0, UR7, PT ;  /* 0x0000000700007c0c */ /* 0x000fda000bf26270 */
[----:B------:R-:W-:Y:S01]  /*1740*/  @P1 CALL.REL.NOINC `(.L_x_741) ;  /* 0x0000001000001944 */ /* 0x000fe20003c00000 */
[----:B------:R-:W-:Y:S05]  /*1750*/  BRA `(.L_x_742) ;  /* 0xffffec1000007947 */ /* 0x000fea000383ffff */
.L_x_741:
[----:B------:R-:W-:Y:S05]  /*1760*/  EXIT ;  /* 0x000000000000794d */ /* 0x000fea0003800000 */
.L_x_743:
        /* <DEDUP_REMOVED lines=9> */
.L_x_999:


//--------------------- .text._Z25multi_tensor_apply_kernelI18TensorListMetadataILi5EE15DistAdamFunctorIN3c108BFloat16ENS3_4HalfES5_EJPfffffff10adamMode_tfEEvlPViT_T0_DpT1_ --------------------------
	.section	.text._Z25multi_tensor_apply_kernelI18TensorListMetadataILi5EE15DistAdamFunctorIN3c108BFloat16ENS3_4HalfES5_EJPfffffff10adamMode_tfEEvlPViT_T0_DpT1_,"ax",@progbits
	.sectioninfo	@"SHI_REGISTERS=32"
	.align	128
        .global         _Z25multi_tensor_apply_kernelI18TensorListMetadataILi5EE15DistAdamFunctorIN3c108BFloat16ENS3_4HalfES5_EJPfffffff10adamMode_tfEEvlPViT_T0_DpT1_
        .type           _Z25multi_tensor_apply_kernelI18TensorListMetadataILi5EE15DistAdamFunctorIN3c108BFloat16ENS3_4HalfES5_EJPfffffff10adamMode_tfEEvlPViT_T0_DpT1_,@function
        .size           _Z25multi_tensor_apply_kernelI18TensorListMetadataILi5EE15DistAdamFunctorIN3c108BFloat16ENS3_4HalfES5_EJPfffffff10adamMode_tfEEvlPViT_T0_DpT1_,(.L_x_1000 - _Z25multi_tensor_apply_kernelI18TensorListMetadataILi5EE15DistAdamFunctorIN3c108BFloat16ENS3_4HalfES5_EJPfffffff10adamMode_tfEEvlPViT_T0_DpT1_)
        .other          _Z25multi_tensor_apply_kernelI18TensorListMetadataILi5EE15DistAdamFunctorIN3c108BFloat16ENS3_4HalfES5_EJPfffffff10adamMode_tfEEvlPViT_T0_DpT1_,@"STO_CUDA_ENTRY STV_DEFAULT"
_Z25multi_tensor_apply_kernelI18TensorListMetadataILi5EE15DistAdamFunctorIN3c108BFloat16ENS3_4HalfES5_EJPfffffff10adamMode_tfEEvlPViT_T0_DpT1_:
.text._Z25multi_tensor_apply_kernelI18TensorListMetadataILi5EE15DistAdamFunctorIN3c108BFloat16ENS3_4HalfES5_EJPfffffff10adamMode_tfEEvlPViT_T0_DpT1_:
        /* <DEDUP_REMOVED lines=51> */
.L_x_744:
[----:B------:R-:W-:Y:S05]  /*0330*/  @P0 EXIT ;  /* 0x000000000000094d */ /* 0x000fea0003800000 */
[----:B------:R-:W-:-:S04]  /*0340*/  PRMT R0, R0, 0x9910, RZ ;  /* 0x0000991000007816 */ /* 0x000fc800000000ff */
[----:B------:R-:W-:Y:S01]  /*0350*/  ISETP.NE.AND P0, PT, R0, RZ, PT ;  /* 0x000000ff0000720c */ /* 0x000fe20003f05270 */
[----:B------:R-:W-:-:S05]  /*0360*/  IMAD.MOV.U32 R0, RZ, RZ, R2 ;  /* 0x000000ffff007224 */ /* 0x000fca00078e0002 */
.L_x_751:
        /* <DEDUP_REMOVED lines=66> */
.L_x_745:
[----:B------:R-:W-:Y:S01]  /*0790*/  ISETP.NE.AND P1, PT, RZ, c[0x0][0xd80], PT ;  /* 0x00036000ff007a0c */ /* 0x000fe20003f25270 */
[----:B-----5:R-:W-:-:S05]  /*07a0*/  HADD2.F32 R12, -RZ, R12.H0_H0 ;  /* 0x2000000cff0c7230 */ /* 0x020fca0000004100 */
[----:B-1----:R-:W-:-:S07]  /*07b0*/  FMUL.FTZ R29, R12, UR9 ;  /* 0x000000090c1d7c20 */ /* 0x002fce0008410000 */
[----:B------:R-:W-:Y:S05]  /*07c0*/  @!P1 BRA `(.L_x_746) ;  /* 0x0000065000009947 */ /* 0x000fea0003800000 */
[C---:B0-----:R-:W-:Y:S01]  /*07d0*/  FMUL.FTZ R8, R29.reuse, R29 ;  /* 0x0000001d1d087220 */ /* 0x041fe20000410000 */
[----:B------:R-:W-:Y:S01]  /*07e0*/  MUFU.RCP R12, c[0x0][0xd70] ;  /* 0x00035c00000c7b08 */ /* 0x000fe20000001000 */
[----:B------:R-:W-:Y:S01]  /*07f0*/  HADD2.F32 R13, -RZ, R13.H0_H0 ;  /* 0x2000000dff0d7230 */ /* 0x000fe20000004100 */
[----:B------:R-:W-:Y:S01]  /*0800*/  PRMT R23, RZ, 0x5410, R23 ;  /* 0x00005410ff177816 */ /* 0x000fe20000000017 */
[----:B------:R-:W-:Y:S01]  /*0810*/  FFMA.FTZ R9, R8, -c[0x0][0xd6c], R8 ;  /* 0x80035b0008097a23 */ /* 0x000fe20000010008 */
[----:B------:R-:W-:Y:S01]  /*0820*/  PRMT R8, RZ, 0x5410, R10 ;  /* 0x00005410ff087816 */ /* 0x000fe2000000000a */
[----:B------:R-:W-:Y:S01]  /*0830*/  FFMA.FTZ R10, R29, -c[0x0][0xd68], R29 ;  /* 0x80035a001d0a7a23 */ /* 0x000fe2000001001d */
[----:B------:R-:W-:Y:S01]  /*0840*/  PRMT R29, RZ, 0x5410, R14 ;  /* 0x00005410ff1d7816 */ /* 0x000fe2000000000e */
[----:B------:R-:W-:Y:S01]  /*0850*/  FMUL.FTZ R13, R13, UR9 ;  /* 0x000000090d0d7c20 */ /* 0x000fe20008410000 */
[----:B------:R-:W-:Y:S01]  /*0860*/  PRMT R21, RZ, 0x5410, R21 ;  /* 0x00005410ff157816 */ /* 0x000fe20000000015 */
[----:B------:R-:W-:-:S02]  /*0870*/  FFMA.FTZ R8, R8, c[0x0][0xd6c], R9 ;  /* 0x00035b0008087a23 */ /* 0x000fc40000010009 */
[----:B------:R-:W0:Y:S01]  /*0880*/  MUFU.RCP R9, c[0x0][0xd74] ;  /* 0x00035d0000097b08 */ /* 0x000e220000001000 */
[----:B------:R-:W-:Y:S02]  /*0890*/  FFMA.FTZ R29, R29, c[0x0][0xd68], R10 ;  /* 0x00035a001d1d7a23 */ /* 0x000fe4000001000a */
[----:B0-----:R-:W-:-:S03]  /*08a0*/  FMUL.FTZ R10, R8, R9 ;  /* 0x00000009080a7220 */ /* 0x001fc60000410000 */
[----:B------:R-:W-:Y:S01]  /*08b0*/  F2FP.BF16.PACK_AB R8, R8, R29 ;  /* 0x0000001d0808723e */ /* 0x000fe200000010ff */
[----:B------:R-:W-:Y:S02]  /*08c0*/  FMUL.FTZ R29, R29, R12 ;  /* 0x0000000c1d1d7220 */ /* 0x000fe40000410000 */
[----:B------:R-:W0:Y:S02]  /*08d0*/  MUFU.SQRT R10, R10 ;  /* 0x0000000a000a7308 */ /* 0x000e240000002000 */
[----:B0-----:R-:W-:Y:S01]  /*08e0*/  FADD.FTZ R14, R10, c[0x0][0xd78] ;  /* 0x00035e000a0e7621 */ /* 0x001fe20000010000 */
[----:B------:R-:W-:Y:S01]  /*08f0*/  PRMT R10, RZ, 0x5410, R18 ;  /* 0x00005410ff0a7816 */ /* 0x000fe20000000012 */
[----:B------:R-:W-:-:S04]  /*0900*/  HADD2.F32 R18, -RZ, R26.H0_H0 ;  /* 0x2000001aff127230 */ /* 0x000fc80000004100 */
[----:B------:R-:W0:Y:S01]  /*0910*/  MUFU.RCP R14, R14 ;  /* 0x0000000e000e7308 */ /* 0x000e220000001000 */
[----:B------:R-:W-:Y:S02]  /*0920*/  FMUL.FTZ R18, R18, UR9 ;  /* 0x0000000912127c20 */ /* 0x000fe40008410000 */
[----:B0-----:R-:W-:Y:S02]  /*0930*/  FMUL.FTZ R29, R29, R14 ;  /* 0x0000000e1d1d7220 */ /* 0x001fe40000410000 */
[----:B------:R-:W-:Y:S02]  /*0940*/  FMUL.FTZ R14, R18, R18 ;  /* 0x00000012120e7220 */ /* 0x000fe40000410000 */
[----:B------:R-:W-:Y:S02]  /*0950*/  FFMA.FTZ R29, R10, c[0x0][0xd84], R29 ;  /* 0x000361000a1d7a23 */ /* 0x000fe4000001001d */
[----:B------:R-:W-:Y:S02]  /*0960*/  FFMA.FTZ R18, R18, -c[0x0][0xd68], R18 ;  /* 0x80035a0012127a23 */ /* 0x000fe40000010012 */
        /* <DEDUP_REMOVED lines=23> */
[----:B------:R-:W-:Y:S01]  /*0ae0*/  PRMT R13, RZ, 0x5410, R15 ;  /* 0x00005410ff0d7816 */ /* 0x000fe2000000000f */
[----:B------:R-:W-:-:S04]  /*0af0*/  HADD2.F32 R15, -RZ, R27.H0_H0 ;  /* 0x2000001bff0f7230 */ /* 0x000fc80000004100 */
        /* <DEDUP_REMOVED lines=50> */
.L_x_746:
        /* <DEDUP_REMOVED lines=15> */
[----:B------:R-:W-:Y:S02]  /*0f10*/  FFMA.FTZ R10, R10, c[0x0][0xd6c], R9 ;  /* 0x00035b000a0a7a23 */ /* 0x000fe40000010009 */
        /* <DEDUP_REMOVED lines=13> */
[----:B------:R-:W-:-:S05]  /*0ff0*/  HADD2.F32 R29, -RZ, R26.H0_H0 ;  /* 0x2000001aff1d7230 */ /* 0x000fca0000004100 */
[----:B------:R-:W-:Y:S01]  /*1000*/  FFMA.FTZ R18, R29, UR9, R14 ;  /* 0x000000091d127c23 */ /* 0x000fe2000801000e */
[----:B------:R-:W-:-:S03]  /*1010*/  PRMT R29, RZ, 0x5410, R24 ;  /* 0x00005410ff1d7816 */ /* 0x000fc60000000018 */
[----:B------:R-:W-:-:S04]  /*1020*/  FMUL.FTZ R14, R18, R18 ;  /* 0x00000012120e7220 */ /* 0x000fc80000410000 */
[----:B------:R-:W-:-:S04]  /*1030*/  FFMA.FTZ R14, R14, -c[0x0][0xd6c], R14 ;  /* 0x80035b000e0e7a23 */ /* 0x000fc8000001000e */
[----:B------:R-:W-:Y:S02]  /*1040*/  FFMA.FTZ R14, R29, c[0x0][0xd6c], R14 ;  /* 0x00035b001d0e7a23 */ /* 0x000fe4000001000e */
[----:B------:R-:W-:Y:S02]  /*1050*/  FFMA.FTZ R29, R18, -c[0x0][0xd68], R18 ;  /* 0x80035a00121d7a23 */ /* 0x000fe40000010012 */
[----:B------:R-:W-:Y:S02]  /*1060*/  FMUL.FTZ R26, R14, R9 ;  /* 0x000000090e1a7220 */ /* 0x000fe40000410000 */
[----:B------:R-:W-:Y:S01]  /*1070*/  FFMA.FTZ R29, R22, c[0x0][0xd68], R29 ;  /* 0x00035a00161d7a23 */ /* 0x000fe2000001001d */
[----:B------:R-:W-:Y:S01]  /*1080*/  HADD2.F32 R22, -RZ, R13.H0_H0 ;  /* 0x2000000dff167230 */ /* 0x000fe20000004100 */
        /* <DEDUP_REMOVED lines=20> */
[----:B------:R-:W-:-:S03]  /*11d0*/  HADD2.F32 R24, -RZ, R27.H0_H0 ;  /* 0x2000001bff187230 */ /* 0x000fc60000004100 */
        /* <DEDUP_REMOVED lines=40> */
.L_x_747:
        /* <DEDUP_REMOVED lines=35> */
.L_x_748:
        /* <DEDUP_REMOVED lines=23> */
.L_x_749:
[----:B0-----:R-:W-:-:S04]  /*1800*/  IMAD.MOV.U32 R3, RZ, RZ, c[0x0][0x0] ;  /* 0x00000000ff037624 */ /* 0x001fc800078e00ff */
[----:B------:R-:W-:-:S05]  /*1810*/  IMAD R0, R3, 0x4, R0 ;  /* 0x0000000403007824 */ /* 0x000fca00078e0200 */
[----:B------:R-:W-:-:S13]  /*1820*/  ISETP.GE.AND P1, PT, R0, UR7, PT ;  /* 0x0000000700007c0c */ /* 0x000fda000bf26270 */
[----:B------:R-:W-:Y:S01]  /*1830*/  @P1 CALL.REL.NOINC `(.L_x_750) ;  /* 0x0000001000001944 */ /* 0x000fe20003c00000 */
[----:B------:R-:W-:Y:S05]  /*1840*/  BRA `(.L_x_751) ;  /* 0xffffeb2000007947 */ /* 0x000fea000383ffff */
.L_x_750:
[----:B------:R-:W-:Y:S05]  /*1850*/  EXIT ;  /* 0x000000000000794d */ /* 0x000fea0003800000 */
.L_x_752:
        /* <DEDUP_REMOVED lines=10> */
.L_x_1000:


//--------------------- .text._Z25multi_tensor_apply_kernelI18TensorListMetadataILi5EE15DistAdamFunctorIN3c108BFloat16ENS3_4HalfEfEJPfffffff10adamMode_tfEEvlPViT_T0_DpT1_ --------------------------
	.section	.text._Z25multi_tensor_apply_kernelI18TensorListMetadataILi5EE15DistAdamFunctorIN3c108BFloat16ENS3_4HalfEfEJPfffffff10adamMode_tfEEvlPViT_T0_DpT1_,"ax",@progbits
	.sectioninfo	@"SHI_REGISTERS=32"
	.align	128
        .global         _Z25multi_tensor_apply_kernelI18TensorListMetadataILi5EE15DistAdamFunctorIN3c108BFloat16ENS3_4HalfEfEJPfffffff10adamMode_tfEEvlPViT_T0_DpT1_
        .type           _Z25multi_tensor_apply_kernelI18TensorListMetadataILi5EE15DistAdamFunctorIN3c108BFloat16ENS3_4HalfEfEJPfffffff10adamMode_tfEEvlPViT_T0_DpT1_,@function
        .size           _Z25multi_tensor_apply_kernelI18TensorListMetadataILi5EE15DistAdamFunctorIN3c108BFloat16ENS3_4HalfEfEJPfffffff10adamMode_tfEEvlPViT_T0_DpT1_,(.L_x_1001 - _Z25multi_tensor_apply_kernelI18TensorListMetadataILi5EE15DistAdamFunctorIN3c108BFloat16ENS3_4HalfEfEJPfffffff10adamMode_tfEEvlPViT_T0_DpT1_)
        .other          _Z25multi_tensor_apply_kernelI18TensorListMetadataILi5EE15DistAdamFunctorIN3c108BFloat16ENS3_4HalfEfEJPfffffff10adamMode_tfEEvlPViT_T0_DpT1_,@"STO_CUDA_ENTRY STV_DEFAULT"
_Z25multi_tensor_apply_kernelI18TensorListMetadataILi5EE15DistAdamFunctorIN3c108BFloat16ENS3_4HalfEfEJPfffffff10adamMode_tfEEvlPViT_T0_DpT1_:
.text._Z25multi_tensor_apply_kernelI18TensorListMetadataILi5EE15DistAdamFunctorIN3c108BFloat16ENS3_4HalfEfEJPfffffff10adamMode_tfEEvlPViT_T0_DpT1_:
        /* <DEDUP_REMOVED lines=51> */
.L_x_753:
[----:B------:R-:W-:Y:S05]  /*0330*/  @P0 EXIT ;  /* 0x000000000000094d */ /* 0x000fea0003800000 */
[----:B------:R-:W-:-:S04]  /*0340*/  PRMT R0, R0, 0x9910, RZ ;  /* 0x0000991000007816 */ /* 0x000fc800000000ff */
[----:B------:R-:W-:Y:S01]  /*0350*/  ISETP.NE.AND P0, PT, R0, RZ, PT ;  /* 0x000000ff0000720c */ /* 0x000fe20003f05270 */
[----:B------:R-:W-:-:S05]  /*0360*/  IMAD.MOV.U32 R0, RZ, RZ, R2 ;  /* 0x000000ffff007224 */ /* 0x000fca00078e0002 */
.L_x_760:
        /* <DEDUP_REMOVED lines=66> */
.L_x_754:
[----:B------:R-:W-:Y:S01]  /*0790*/  ISETP.NE.AND P1, PT, RZ, c[0x0][0xd80], PT ;  /* 0x00036000ff007a0c */ /* 0x000fe20003f25270 */
[----:B-----5:R-:W-:-:S05]  /*07a0*/  HADD2.F32 R12, -RZ, R12.H0_H0 ;  /* 0x2000000cff0c7230 */ /* 0x020fca0000004100 */
[----:B-1----:R-:W-:-:S07]  /*07b0*/  FMUL.FTZ R29, R12, UR9 ;  /* 0x000000090c1d7c20 */ /* 0x002fce0008410000 */
        /* <DEDUP_REMOVED lines=19> */
[----:B------:R-:W-:Y:S01]  /*08f0*/  PRMT R8, RZ, 0x5410, R18 ;  /* 0x00005410ff087816 */ /* 0x000fe20000000012 */
[----:B------:R-:W-:Y:S02]  /*0900*/  HADD2.F32 R18, -RZ, R26.H0_H0 ;  /* 0x2000001aff127230 */ /* 0x000fe40000004100 */
[----:B------:R-:W-:Y:S02]  /*0910*/  HADD2.F32 R26, -RZ, R13.H0_H0 ;  /* 0x2000000dff1a7230 */ /* 0x000fe40000004100 */
        /* <DEDUP_REMOVED lines=80> */
.L_x_755:
[----:B0-----:R-:W-:Y:S01]  /*0e20*/  PRMT R8, RZ, 0x5410, R18 ;  /* 0x00005410ff087816 */ /* 0x001fe20000000012 */
[----:B------:R-:W-:Y:S01]  /*0e30*/  MUFU.RCP R12, c[0x0][0xd70] ;  /* 0x00035c00000c7b08 */ /* 0x000fe20000001000 */
[----:B------:R-:W-:Y:S01]  /*0e40*/  PRMT R10, RZ, 0x5410, R10 ;  /* 0x00005410ff0a7816 */ /* 0x000fe2000000000a */
[----:B------:R-:W-:Y:S01]  /*0e50*/  HADD2.F32 R13, -RZ, R13.H0_H0 ;  /* 0x2000000dff0d7230 */ /* 0x000fe20000004100 */
[----:B------:R-:W-:Y:S01]  /*0e60*/  PRMT R14, RZ, 0x5410, R14 ;  /* 0x00005410ff0e7816 */ /* 0x000fe2000000000e */
[----:B------:R-:W-:Y:S01]  /*0e70*/  FFMA.FTZ R29, R8, c[0x0][0xd84], R29 ;  /* 0x00036100081d7a23 */ /* 0x000fe2000001001d */
[----:B------:R-:W-:Y:S01]  /*0e80*/  PRMT R20, RZ, 0x5410, R20 ;  /* 0x00005410ff147816 */ /* 0x000fe20000000014 */
[----:B------:R-:W-:Y:S01]  /*0e90*/  HADD2.F32 R27, -RZ, R27.H0_H0 ;  /* 0x2000001bff1b7230 */ /* 0x000fe20000004100 */
[----:B------:R-:W-:Y:S01]  /*0ea0*/  PRMT R22, RZ, 0x5410, R22 ;  /* 0x00005410ff167816 */ /* 0x000fe20000000016 */
[C---:B------:R-:W-:Y:S01]  /*0eb0*/  FMUL.FTZ R9, R29.reuse, R29 ;  /* 0x0000001d1d097220 */ /* 0x040fe20000410000 */
[----:B------:R-:W-:Y:S01]  /*0ec0*/  PRMT R19, RZ, 0x5410, R19 ;  /* 0x00005410ff137816 */ /* 0x000fe20000000013 */
[----:B------:R-:W-:Y:S01]  /*0ed0*/  FFMA.FTZ R29, R29, -c[0x0][0xd68], R29 ;  /* 0x80035a001d1d7a23 */ /* 0x000fe2000001001d */
[----:B------:R-:W-:Y:S01]  /*0ee0*/  PRMT R21, RZ, 0x5410, R21 ;  /* 0x00005410ff157816 */ /* 0x000fe20000000015 */
[----:B------:R-:W-:Y:S01]  /*0ef0*/  FFMA.FTZ R9, R9, -c[0x0][0xd6c], R9 ;  /* 0x80035b0009097a23 */ /* 0x000fe20000010009 */
[----:B------:R-:W-:Y:S01]  /*0f00*/  PRMT R25, RZ, 0x5410, R25 ;  /* 0x00005410ff197816 */ /* 0x000fe20000000019 */
[----:B------:R-:W-:-:S02]  /*0f10*/  FFMA.FTZ R14, R14, c[0x0][0xd68], R29 ;  /* 0x00035a000e0e7a23 */ /* 0x000fc4000001001d */
        /* <DEDUP_REMOVED lines=85> */
.L_x_756:
        /* <DEDUP_REMOVED lines=27> */
.L_x_757:
        /* <DEDUP_REMOVED lines=23> */
.L_x_758:
[----:B0-----:R-:W-:-:S04]  /*1790*/  IMAD.MOV.U32 R3, RZ, RZ, c[0x0][0x0] ;  /* 0x00000000ff037624 */ /* 0x001fc800078e00ff */
[----:B------:R-:W-:-:S05]  /*17a0*/  IMAD R0, R3, 0x4, R0 ;  /* 0x0000000403007824 */ /* 0x000fca00078e0200 */
[----:B------:R-:W-:-:S13]  /*17b0*/  ISETP.GE.AND P1, PT, R0, UR7, PT ;  /* 0x0000000700007c0c */ /* 0x000fda000bf26270 */
[----:B------:R-:W-:Y:S01]  /*17c0*/  @P1 CALL.REL.NOINC `(.L_x_759) ;  /* 0x0000001000001944 */ /* 0x000fe20003c00000 */
[----:B------:R-:W-:Y:S05]  /*17d0*/  BRA `(.L_x_760) ;  /* 0xffffeb9000007947 */ /* 0x000fea000383ffff */
.L_x_759:
[----:B------:R-:W-:Y:S05]  /*17e0*/  EXIT ;  /* 0x000000000000794d */ /* 0x000fea0003800000 */
.L_x_761:
        /* <DEDUP_REMOVED lines=9> */
.L_x_1001:


//--------------------- .text._Z25multi_tensor_apply_kernelI18TensorListMetadataILi5EE15DistAdamFunctorIN3c108BFloat16EfS4_EJPfffffff10adamMode_tfEEvlPViT_T0_DpT1_ --------------------------
	.section	.text._Z25multi_tensor_apply_kernelI18TensorListMetadataILi5EE15DistAdamFunctorIN3c108BFloat16EfS4_EJPfffffff10adamMode_tfEEvlPViT_T0_DpT1_,"ax",@progbits
	.sectioninfo	@"SHI_REGISTERS=32"
	.align	128
        .global         _Z25multi_tensor_apply_kernelI18TensorListMetadataILi5EE15DistAdamFunctorIN3c108BFloat16EfS4_EJPfffffff10adamMode_tfEEvlPViT_T0_DpT1_
        .type           _Z25multi_tensor_apply_kernelI18TensorListMetadataILi5EE15DistAdamFunctorIN3c108BFloat16EfS4_EJPfffffff10adamMode_tfEEvlPViT_T0_DpT1_,@function
        .size           _Z25multi_tensor_apply_kernelI18TensorListMetadataILi5EE15DistAdamFunctorIN3c108BFloat16EfS4_EJPfffffff10adamMode_tfEEvlPViT_T0_DpT1_,(.L_x_1002 - _Z25multi_tensor_apply_kernelI18TensorListMetadataILi5EE15DistAdamFunctorIN3c108BFloat16EfS4_EJPfffffff10adamMode_tfEEvlPViT_T0_DpT1_)
        .other          _Z25multi_tensor_apply_kernelI18TensorListMetadataILi5EE15DistAdamFunctorIN3c108BFloat16EfS4_EJPfffffff10adamMode_tfEEvlPViT_T0_DpT1_,@"STO_CUDA_ENTRY STV_DEFAULT"
_Z25multi_tensor_apply_kernelI18TensorListMetadataILi5EE15DistAdamFunctorIN3c108BFloat16EfS4_EJPfffffff10adamMode_tfEEvlPViT_T0_DpT1_:
.text._Z25multi_tensor_apply_kernelI18TensorListMetadataILi5EE15DistAdamFunctorIN3c108BFloat16EfS4_EJPfffffff10adamMode_tfEEvlPViT_T0_DpT1_:
        /* <DEDUP_REMOVED lines=41> */
[----:B------:R-:W-:Y:S02]  /*0290*/  ULEA UR20, UR6, UR16, 0x2 ;  /* 0x0000001006147291 */ /* 0x000fe4000f8e103f */
        /* <DEDUP_REMOVED lines=9> */
.L_x_762:
[----:B------:R-:W-:Y:S05]  /*0330*/  @P0 EXIT ;  /* 0x000000000000094d */ /* 0x000fea0003800000 */
[----:B------:R-:W-:-:S04]  /*0340*/  PRMT R0, R0, 0x9910, RZ ;  /* 0x0000991000007816 */ /* 0x000fc800000000ff */
[----:B------:R-:W-:Y:S01]  /*0350*/  ISETP.NE.AND P0, PT, R0, RZ, PT ;  /* 0x000000ff0000720c */ /* 0x000fe20003f05270 */
[----:B------:R-:W-:-:S05]  /*0360*/  IMAD.MOV.U32 R0, RZ, RZ, R2 ;  /* 0x000000ffff007224 */ /* 0x000fca00078e0002 */
.L_x_769:
[----:B0-----:R-:W-:Y:S01]  /*0370*/  IADD3 R3, P1, R0, UR6, RZ ;  /* 0x0000000600037c10 */ /* 0x001fe2000ff3e0ff */
[----:B------:R-:W-:Y:S01]  /*0380*/  IMAD.U32 R5, RZ, RZ, UR6 ;  /* 0x00000006ff057e24 */ /* 0x000fe2000f8e00ff */
[----:B------:R-:W-:-:S03]  /*0390*/  SHF.R.S32.HI R2, RZ, 0x1f, R0 ;  /* 0x0000001fff027819 */ /* 0x000fc60000011400 */
[----:B------:R-:W-:Y:S01]  /*03a0*/  IMAD.SHL.U32 R20, R3, 0x2, RZ ;  /* 0x0000000203147824 */ /* 0x000fe200078e00ff */
[----:B------:R-:W-:-:S04]  /*03b0*/  LEA.HI.X.SX32 R4, R5, R2, 0x1, P1 ;  /* 0x0000000205047211 */ /* 0x000fc800008f0eff */
[----:B------:R-:W-:Y:S02]  /*03c0*/  SHF.L.U64.HI R25, R3, 0x1, R4 ;  /* 0x0000000103197819 */ /* 0x000fe40000010204 */
[C---:B------:R-:W-:Y:S02]  /*03d0*/  IADD3 R12, P1, R20.reuse, UR10, RZ ;  /* 0x0000000a140c7c10 */ /* 0x040fe4000ff3e0ff */
[C---:B------:R-:W-:Y:S02]  /*03e0*/  IADD3 R10, P2, R20.reuse, UR12, RZ ;  /* 0x0000000c140a7c10 */ /* 0x040fe4000ff5e0ff */
[C---:B------:R-:W-:Y:S02]  /*03f0*/  IADD3.X R13, R25.reuse, UR11, RZ, P1, !PT ;  /* 0x0000000b190d7c10 */ /* 0x040fe40008ffe4ff */
[----:B------:R-:W-:Y:S02]  /*0400*/  IADD3 R8, P1, R20, UR14, RZ ;  /* 0x0000000e14087c10 */ /* 0x000fe4000ff3e0ff */
[C---:B------:R-:W-:Y:S01]  /*0410*/  IADD3.X R11, R25.reuse, UR13, RZ, P2, !PT ;  /* 0x0000000d190b7c10 */ /* 0x040fe200097fe4ff */
[----:B------:R-:W2:Y:S01]  /*0420*/  @P0 LDG.E.64 R18, [R12.64] ;  /* 0x000000120c120981 */ /* 0x000ea2000c1e1b00 */
[----:B------:R-:W-:-:S02]  /*0430*/  IADD3.X R9, R25, UR15, RZ, P1, !PT ;  /* 0x0000000f19097c10 */ /* 0x000fc40008ffe4ff */
[C---:B------:R-:W-:Y:S01]  /*0440*/  LEA R2, P1, R3.reuse, UR16, 0x2 ;  /* 0x0000001003027c11 */ /* 0x040fe2000f8210ff */
[----:B------:R-:W3:Y:S03]  /*0450*/  @P0 LDG.E.64 R14, [R10.64] ;  /* 0x000000120a0e0981 */ /* 0x000ee6000c1e1b00 */
[----:B------:R-:W-:Y:S01]  /*0460*/  LEA.HI.X R3, R3, UR17, R4, 0x2, P1 ;  /* 0x0000001103037c11 */ /* 0x000fe200088f1404 */
[----:B------:R-:W4:Y:S04]  /*0470*/  @P0 LDG.E.64 R16, [R8.64] ;  /* 0x0000001208100981 */ /* 0x000f28000c1e1b00 */
[----:B------:R0:W5:Y:S01]  /*0480*/  @P0 LDG.E.128 R4, [R2.64] ;  /* 0x0000001202040981 */ /* 0x000162000c1e1d00 */
[----:B--2---:R-:W-:-:S02]  /*0490*/  @P0 SHF.R.U64 R21, R18, 0x10, R19 ;  /* 0x0000001012150819 */ /* 0x004fc40000001213 */
[----:B------:R-:W-:Y:S02]  /*04a0*/  @P0 SHF.R.U32.HI R22, RZ, 0x10, R19 ;  /* 0x00000010ff160819 */ /* 0x000fe40000011613 */
[--C-:B---3--:R-:W-:Y:S02]  /*04b0*/  @P0 SHF.R.U64 R23, R14, 0x10, R15.reuse ;  /* 0x000000100e170819 */ /* 0x108fe4000000120f */
[----:B------:R-:W-:Y:S02]  /*04c0*/  @P0 SHF.R.U32.HI R24, RZ, 0x10, R15 ;  /* 0x00000010ff180819 */ /* 0x000fe4000001160f */
[--C-:B----4-:R-:W-:Y:S02]  /*04d0*/  @P0 SHF.R.U64 R26, R16, 0x10, R17.reuse ;  /* 0x00000010101a0819 */ /* 0x110fe40000001211 */
[----:B------:R-:W-:Y:S01]  /*04e0*/  @P0 SHF.R.U32.HI R27, RZ, 0x10, R17 ;  /* 0x00000010ff1b0819 */ /* 0x000fe20000011611 */
[----:B------:R-:W-:Y:S05]  /*04f0*/  @P0 BRA `(.L_x_763) ;  /* 0x0000027000000947 */ /* 0x000fea0003800000 */
[C---:B0----5:R-:W-:Y:S02]  /*0500*/  IADD3 R4, R0.reuse, 0x1, RZ ;  /* 0x0000000100047810 */ /* 0x061fe40007ffe0ff */
[----:B------:R-:W-:-:S02]  /*0510*/  IADD3 R5, R0, 0x2, RZ ;  /* 0x0000000200057810 */ /* 0x000fc40007ffe0ff */
[C---:B------:R-:W-:Y:S02]  /*0520*/  IADD3 R6, R0.reuse, 0x3, RZ ;  /* 0x0000000300067810 */ /* 0x040fe40007ffe0ff */
[----:B------:R-:W-:Y:S02]  /*0530*/  ISETP.GE.AND P1, PT, R0, UR7, PT ;  /* 0x0000000700007c0c */ /* 0x000fe4000bf26270 */
[----:B------:R-:W-:Y:S02]  /*0540*/  ISETP.GE.AND P2, PT, R4, UR7, PT ;  /* 0x0000000704007c0c */ /* 0x000fe4000bf46270 */
[----:B------:R-:W-:Y:S02]  /*0550*/  ISETP.GE.AND P3, PT, R5, UR7, PT ;  /* 0x0000000705007c0c */ /* 0x000fe4000bf66270 */
[----:B------:R-:W-:-:S07]  /*0560*/  ISETP.GE.AND P4, PT, R6, UR7, PT ;  /* 0x0000000706007c0c */ /* 0x000fce000bf86270 */
        /* <DEDUP_REMOVED lines=32> */
.L_x_763:
[----:B0-----:R-:W-:Y:S01]  /*0770*/  ISETP.NE.AND P1, PT, RZ, c[0x0][0xd80], PT ;  /* 0x00036000ff007a0c */ /* 0x001fe20003f25270 */
[----:B-1---5:R-:W-:-:S12]  /*0780*/  FMUL.FTZ R29, R4, UR9 ;  /* 0x00000009041d7c20 */ /* 0x022fd80008410000 */
[----:B------:R-:W-:Y:S05]  /*0790*/  @!P1 BRA `(.L_x_764) ;  /* 0x000005f000009947 */ /* 0x000fea0003800000 */
[C---:B------:R-:W-:Y:S01]  /*07a0*/  FMUL.FTZ R2, R29.reuse, R29 ;  /* 0x0000001d1d027220 */ /* 0x040fe20000410000 */
[----:B------:R-:W-:Y:S01]  /*07b0*/  PRMT R3, RZ, 0x5410, R16 ;  /* 0x00005410ff037816 */ /* 0x000fe20000000010 */
[----:B------:R-:W-:Y:S01]  /*07c0*/  FFMA.FTZ R29, R29, -c[0x0][0xd68], R29 ;  /* 0x80035a001d1d7a23 */ /* 0x000fe2000001001d */
[----:B------:R-:W-:Y:S01]  /*07d0*/  PRMT R14, RZ, 0x5410, R14 ;  /* 0x00005410ff0e7816 */ /* 0x000fe2000000000e */
[----:B------:R-:W-:Y:S01]  /*07e0*/  FFMA.FTZ R2, R2, -c[0x0][0xd6c], R2 ;  /* 0x80035b0002027a23 */ /* 0x000fe20000010002 */
[----:B------:R-:W-:Y:S01]  /*07f0*/  MUFU.RCP R4, c[0x0][0xd70] ;  /* 0x00035c0000047b08 */ /* 0x000fe20000001000 */
[----:B------:R-:W-:Y:S01]  /*0800*/  PRMT R18, RZ, 0x5410, R18 ;  /* 0x00005410ff127816 */ /* 0x000fe20000000012 */
[----:B------:R-:W-:Y:S01]  /*0810*/  FMUL.FTZ R7, R7, UR9 ;  /* 0x0000000907077c20 */ /* 0x000fe20008410000 */
[----:B------:R-:W-:Y:S01]  /*0820*/  PRMT R17, RZ, 0x5410, R17 ;  /* 0x00005410ff117816 */ /* 0x000fe20000000011 */
[----:B------:R-:W-:Y:S01]  /*0830*/  FFMA.FTZ R3, R3, c[0x0][0xd6c], R2 ;  /* 0x00035b0003037a23 */ /* 0x000fe20000010002 */
[----:B------:R-:W-:Y:S01]  /*0840*/  PRMT R15, RZ, 0x5410, R15 ;  /* 0x00005410ff0f7816 */ /* 0x000fe2000000000f */
[----:B------:R-:W-:Y:S01]  /*0850*/  FFMA.FTZ R14, R14, c[0x0][0xd68], R29 ;  /* 0x00035a000e0e7a23 */ /* 0x000fe2000001001d */
[----:B------:R-:W-:Y:S01]  /*0860*/  PRMT R21, RZ, 0x5410, R21 ;  /* 0x00005410ff157816 */ /* 0x000fe20000000015 */
[----:B------:R-:W0:Y:S01]  /*0870*/  MUFU.RCP R2, c[0x0][0xd74] ;  /* 0x00035d0000027b08 */ /* 0x000e220000001000 */
[----:B------:R-:W-:-:S02]  /*0880*/  PRMT R19, RZ, 0x5410, R19 ;  /* 0x00005410ff137816 */ /* 0x000fc40000000013 */
[----:B------:R-:W-:Y:S01]  /*0890*/  PRMT R22, RZ, 0x5410, R22 ;  /* 0x00005410ff167816 */ /* 0x000fe20000000016 */
[C---:B0-----:R-:W-:Y:S01]  /*08a0*/  FMUL.FTZ R16, R3.reuse, R2 ;  /* 0x0000000203107220 */ /* 0x041fe20000410000 */
[----:B------:R-:W-:Y:S01]  /*08b0*/  F2FP.BF16.PACK_AB R3, R3, R14 ;  /* 0x0000000e0303723e */ /* 0x000fe200000010ff */
[----:B------:R-:W-:-:S04]  /*08c0*/  FMUL.FTZ R14, R14, R4 ;  /* 0x000000040e0e7220 */ /* 0x000fc80000410000 */
[----:B------:R-:W0:Y:S02]  /*08d0*/  MUFU.SQRT R16, R16 ;  /* 0x0000001000107308 */ /* 0x000e240000002000 */
[----:B0-----:R-:W-:-:S06]  /*08e0*/  FADD.FTZ R28, R16, c[0x0][0xd78] ;  /* 0x00035e00101c7621 */ /* 0x001fcc0000010000 */
[----:B------:R-:W0:Y:S02]  /*08f0*/  MUFU.RCP R29, R28 ;  /* 0x0000001c001d7308 */ /* 0x000e240000001000 */
[----:B0-----:R-:W-:Y:S02]  /*0900*/  FMUL.FTZ R29, R14, R29 ;  /* 0x0000001d0e1d7220 */ /* 0x001fe40000410000 */
[----:B------:R-:W-:Y:S02]  /*0910*/  FMUL.FTZ R14, R5, UR9 ;  /* 0x00000009050e7c20 */ /* 0x000fe40008410000 */
[----:B------:R-:W-:Y:S02]  /*0920*/  FFMA.FTZ R29, R18, c[0x0][0xd84], R29 ;  /* 0x00036100121d7a23 */ /* 0x000fe4000001001d */
[----:B------:R-:W-:Y:S02]  /*0930*/  FMUL.FTZ R16, R14, R14 ;  /* 0x0000000e0e107220 */ /* 0x000fe40000410000 */
[----:B------:R-:W-:-:S02]  /*0940*/  FMUL.FTZ R29, R29, c[0x0][0xd7c] ;  /* 0x00035f001d1d7a20 */ /* 0x000fc40000410000 */
[----:B------:R-:W-:-:S03]  /*0950*/  FFMA.FTZ R16, R16, -c[0x0][0xd6c], R16 ;  /* 0x80035b0010107a23 */ /* 0x000fc60000010010 */
[----:B------:R-:W-:-:S04]  /*0960*/  F2FP.BF16.PACK_AB R29, RZ, R29 ;  /* 0x0000001dff1d723e */ /* 0x000fc800000010ff */
[----:B------:R-:W-:Y:S02]  /*0970*/  PRMT R5, RZ, 0x5410, R29 ;  /* 0x00005410ff057816 */ /* 0x000fe4000000001d */
[----:B------:R-:W-:-:S03]  /*0980*/  PRMT R29, RZ, 0x5410, R26 ;  /* 0x00005410ff1d7816 */ /* 0x000fc6000000001a */
[----:B------:R-:W-:Y:S02]  /*0990*/  FADD.FTZ R5, R18, -R5 ;  /* 0x8000000512057221 */ /* 0x000fe40000010000 */
[----:B------:R-:W-:Y:S02]  /*09a0*/  FFMA.FTZ R29, R29, c[0x0][0xd6c], R16 ;  /* 0x00035b001d1d7a23 */ /* 0x000fe40000010010 */
[----:B------:R-:W-:Y:S01]  /*09b0*/  FFMA.FTZ R18, R14, -c[0x0][0xd68], R14 ;  /* 0x80035a000e127a23 */ /* 0x000fe2000001000e */
[----:B------:R-:W-:Y:S01]  /*09c0*/  PRMT R14, RZ, 0x5410, R23 ;  /* 0x00005410ff0e7816 */ /* 0x000fe20000000017 */
[----:B------:R-:W-:-:S04]  /*09d0*/  FMUL.FTZ R26, R29, R2 ;  /* 0x000000021d1a7220 */ /* 0x000fc80000410000 */
[----:B------:R-:W-:Y:S02]  /*09e0*/  FFMA.FTZ R14, R14, c[0x0][0xd68], R18 ;  /* 0x00035a000e0e7a23 */ /* 0x000fe40000010012 */
[----:B------:R-:W0:Y:S01]  /*09f0*/  MUFU.SQRT R26, R26 ;  /* 0x0000001a001a7308 */ /* 0x000e220000002000 */
[----:B------:R-:W-:Y:S02]  /*0a00*/  FMUL.FTZ R18, R6, UR9 ;  /* 0x0000000906127c20 */ /* 0x000fe40008410000 */
[C---:B------:R-:W-:Y:S01]  /*0a10*/  FMUL.FTZ R23, R14.reuse, R4 ;  /* 0x000000040e177220 */ /* 0x040fe20000410000 */
[----:B------:R-:W-:Y:S01]  /*0a20*/  F2FP.BF16.PACK_AB R5, R14, R5 ;  /* 0x000000050e05723e */ /* 0x000fe200000010ff */
        /* <DEDUP_REMOVED lines=9> */
[----:B------:R-:W-:Y:S02]  /*0ac0*/  FMUL.FTZ R26, R17, R2 ;  /* 0x00000002111a7220 */ /* 0x000fe40000410000 */
[----:B------:R-:W-:Y:S02]  /*0ad0*/  FMUL.FTZ R18, R7, R7 ;  /* 0x0000000707127220 */ /* 0x000fe40000410000 */
[----:B------:R-:W-:Y:S02]  /*0ae0*/  FFMA.FTZ R6, R21, c[0x0][0xd84], R6 ;  /* 0x0003610015067a23 */ /* 0x000fe40000010006 */
[----:B------:R-:W0:Y:S01]  /*0af0*/  MUFU.SQRT R26, R26 ;  /* 0x0000001a001a7308 */ /* 0x000e220000002000 */
[----:B------:R-:W-:-:S02]  /*0b00*/  FFMA.FTZ R18, R18, -c[0x0][0xd6c], R18 ;  /* 0x80035b0012127a23 */ /* 0x000fc40000010012 */
[----:B------:R-:W-:-:S05]  /*0b10*/  FMUL.FTZ R6, R6, c[0x0][0xd7c] ;  /* 0x00035f0006067a20 */ /* 0x000fca0000410000 */
[----:B------:R-:W-:Y:S01]  /*0b20*/  F2FP.BF16.PACK_AB R29, R6, R29 ;  /* 0x0000001d061d723e */ /* 0x000fe200000010ff */
[----:B0-----:R-:W-:-:S04]  /*0b30*/  FADD.FTZ R28, R26, c[0x0][0xd78] ;  /* 0x00035e001a1c7621 */ /* 0x001fc80000010000 */
[----:B------:R-:W0:Y:S02]  /*0b40*/  MUFU.RCP R16, R28 ;  /* 0x0000001c00107308 */ /* 0x000e240000001000 */
[----:B0-----:R-:W-:Y:S01]  /*0b50*/  FMUL.FTZ R16, R23, R16 ;  /* 0x0000001017107220 */ /* 0x001fe20000410000 */
[----:B------:R-:W-:-:S03]  /*0b60*/  PRMT R23, RZ, 0x5410, R27 ;  /* 0x00005410ff177816 */ /* 0x000fc6000000001b */
[----:B------:R-:W-:Y:S02]  /*0b70*/  FFMA.FTZ R16, R19, c[0x0][0xd84], R16 ;  /* 0x0003610013107a23 */ /* 0x000fe40000010010 */
[----:B------:R-:W-:-:S04]  /*0b80*/  FFMA.FTZ R23, R23, c[0x0][0xd6c], R18 ;  /* 0x00035b0017177a23 */ /* 0x000fc80000010012 */
[----:B------:R-:W-:Y:S02]  /*0b90*/  FMUL.FTZ R18, R23, R2 ;  /* 0x0000000217127220 */ /* 0x000fe40000410000 */
[----:B------:R-:W-:Y:S01]  /*0ba0*/  FFMA.FTZ R2, R7, -c[0x0][0xd68], R7 ;  /* 0x80035a0007027a23 */ /* 0x000fe20000010007 */
[----:B------:R-:W-:-:S03]  /*0bb0*/  PRMT R7, RZ, 0x5410, R24 ;  /* 0x00005410ff077816 */ /* 0x000fc60000000018 */
[----:B------:R-:W0:Y:S02]  /*0bc0*/  MUFU.SQRT R18, R18 ;  /* 0x0000001200127308 */ /* 0x000e240000002000 */
[----:B------:R-:W-:Y:S02]  /*0bd0*/  FFMA.FTZ R7, R7, c[0x0][0xd68], R2 ;  /* 0x00035a0007077a23 */ /* 0x000fe40000010002 */
[----:B------:R-:W-:Y:S01]  /*0be0*/  FMUL.FTZ R2, R16, c[0x0][0xd7c] ;  /* 0x00035f0010027a20 */ /* 0x000fe20000410000 */
[----:B------:R-:W-:Y:S01]  /*0bf0*/  PRMT R16, RZ, 0x7610, R29 ;  /* 0x00007610ff107816 */ /* 0x000fe2000000001d */
[----:B------:R-:W-:-:S03]  /*0c00*/  FMUL.FTZ R4, R7, R4 ;  /* 0x0000000407047220 */ /* 0x000fc60000410000 */
[----:B------:R-:W-:Y:S01]  /*0c10*/  F2FP.BF16.PACK_AB R2, R2, R17 ;  /* 0x000000110202723e */ /* 0x000fe200000010ff */
[----:B------:R-:W-:-:S03]  /*0c20*/  FADD.FTZ R16, R21, -R16 ;  /* 0x8000001015107221 */ /* 0x000fc60000010000 */
[----:B------:R-:W-:Y:S02]  /*0c30*/  PRMT R6, RZ, 0x7610, R2 ;  /* 0x00007610ff067816 */ /* 0x000fe40000000002 */
[----:B------:R-:W-:Y:S01]  /*0c40*/  F2FP.BF16.PACK_AB R16, R15, R16 ;  /* 0x000000100f10723e */ /* 0x000fe200000010ff */
[----:B0-----:R-:W-:Y:S02]  /*0c50*/  FADD.FTZ R26, R18, c[0x0][0xd78] ;  /* 0x00035e00121a7621 */ /* 0x001fe40000010000 */
[----:B------:R-:W-:Y:S01]  /*0c60*/  FADD.FTZ R6, R19, -R6 ;  /* 0x8000000613067221 */ /* 0x000fe20000010000 */
[----:B------:R-:W-:Y:S01]  /*0c70*/  PRMT R19, R2, 0x7610, R19 ;  /* 0x0000761002137816 */ /* 0x000fe20000000013 */
[----:B------:R-:W0:Y:S01]  /*0c80*/  MUFU.RCP R27, R26 ;  /* 0x0000001a001b7308 */ /* 0x000e220000001000 */
[----:B------:R-:W-:Y:S02]  /*0c90*/  PRMT R15, R16, 0x7632, R15 ;  /* 0x00007632100f7816 */ /* 0x000fe4000000000f */
[----:B------:R-:W-:-:S04]  /*0ca0*/  F2FP.BF16.PACK_AB R6, R7, R6 ;  /* 0x000000060706723e */ /* 0x000fc800000010ff */
[----:B------:R-:W-:Y:S01]  /*0cb0*/  PRMT R2, R6, 0x7632, R2 ;  /* 0x0000763206027816 */ /* 0x000fe20000000002 */
[----:B0-----:R-:W-:-:S04]  /*0cc0*/  FMUL.FTZ R27, R4, R27 ;  /* 0x0000001b041b7220 */ /* 0x001fc80000410000 */
[----:B------:R-:W-:-:S04]  /*0cd0*/  FFMA.FTZ R27, R22, c[0x0][0xd84], R27 ;  /* 0x00036100161b7a23 */ /* 0x000fc8000001001b */
[----:B------:R-:W-:Y:S01]  /*0ce0*/  FMUL.FTZ R4, R27, c[0x0][0xd7c] ;  /* 0x00035f001b047a20 */ /* 0x000fe20000410000 */
[----:B------:R-:W-:-:S04]  /*0cf0*/  PRMT R27, R5, 0x7632, R27 ;  /* 0x00007632051b7816 */ /* 0x000fc8000000001b */
[----:B------:R-:W-:Y:S02]  /*0d00*/  F2FP.BF16.PACK_AB R4, R4, R23 ;  /* 0x000000170404723e */ /* 0x000fe400000010ff */
[----:B------:R-:W-:Y:S02]  /*0d10*/  PRMT R23, R29, 0x7610, R23 ;  /* 0x000076101d177816 */ /* 0x000fe40000000017 */
[----:B------:R-:W-:Y:S02]  /*0d20*/  PRMT R17, RZ, 0x7610, R4 ;  /* 0x00007610ff117816 */ /* 0x000fe40000000004 */
[----:B------:R-:W-:-:S03]  /*0d30*/  PRMT R29, R16, 0x7610, R29 ;  /* 0x00007610101d7816 */ /* 0x000fc6000000001d */
[--C-:B------:R-:W-:Y:S01]  /*0d40*/  FADD.FTZ R22, R22, -R17.reuse ;  /* 0x8000001116167221 */ /* 0x100fe20000010000 */
[----:B------:R-:W-:-:S04]  /*0d50*/  PRMT R17, R3, 0x7632, R17 ;  /* 0x0000763203117816 */ /* 0x000fc80000000011 */
[----:B------:R-:W-:-:S04]  /*0d60*/  F2FP.BF16.PACK_AB R22, RZ, R22 ;  /* 0x00000016ff16723e */ /* 0x000fc800000010ff */
[----:B------:R-:W-:Y:S01]  /*0d70*/  PRMT R7, R22, 0x7610, R7 ;  /* 0x0000761016077816 */ /* 0x000fe20000000007 */
[----:B------:R-:W-:Y:S05]  /*0d80*/  BRA `(.L_x_765) ;  /* 0x0000060000007947 */ /* 0x000fea0003800000 */
.L_x_764:
[----:B------:R-:W-:Y:S02]  /*0d90*/  PRMT R18, RZ, 0x5410, R18 ;  /* 0x00005410ff127816 */ /* 0x000fe40000000012 */
        /* <DEDUP_REMOVED lines=14> */
[----:B------:R-:W-:-:S05]  /*0e80*/  FFMA.FTZ R29, R16, c[0x0][0xd6c], R29 ;  /* 0x00035b00101d7a23 */ /* 0x000fca000001001d */
[----:B------:R-:W1:Y:S01]  /*0e90*/  MUFU.RCP R3, c[0x0][0xd70] ;  /* 0x00035c0000037b08 */ /* 0x000e620000001000 */
[C---:B------:R-:W-:Y:S01]  /*0ea0*/  F2FP.BF16.PACK_AB R4, R29.reuse, R14 ;  /* 0x0000000e1d04723e */ /* 0x040fe200000010ff */
[----:B0-----:R-:W-:-:S06]  /*0eb0*/  FMUL.FTZ R16, R29, R2 ;  /* 0x000000021d107220 */ /* 0x001fcc0000410000 */
[----:B------:R-:W0:Y:S01]  /*0ec0*/  MUFU.SQRT R16, R16 ;  /* 0x0000001000107308 */ /* 0x000e220000002000 */
[----:B-1----:R-:W-:Y:S02]  /*0ed0*/  FMUL.FTZ R14, R14, R3 ;  /* 0x000000030e0e7220 */ /* 0x002fe40000410000 */
[----:B0-----:R-:W-:Y:S02]  /*0ee0*/  FADD.FTZ R28, R16, c[0x0][0xd78] ;  /* 0x00035e00101c7621 */ /* 0x001fe40000010000 */
[----:B------:R-:W-:-:S04]  /*0ef0*/  FMUL.FTZ R16, R21, c[0x0][0xd84] ;  /* 0x0003610015107a20 */ /* 0x000fc80000410000 */
[----:B------:R-:W0:Y:S01]  /*0f00*/  MUFU.RCP R28, R28 ;  /* 0x0000001c001c7308 */ /* 0x000e220000001000 */
[----:B------:R-:W-:-:S04]  /*0f10*/  FFMA.FTZ R5, R5, UR9, R16 ;  /* 0x0000000905057c23 */ /* 0x000fc80008010010 */
[C---:B------:R-:W-:Y:S02]  /*0f20*/  FMUL.FTZ R16, R5.reuse, R5 ;  /* 0x0000000505107220 */ /* 0x040fe40000410000 */
[----:B------:R-:W-:Y:S02]  /*0f30*/  FFMA.FTZ R5, R5, -c[0x0][0xd68], R5 ;  /* 0x80035a0005057a23 */ /* 0x000fe40000010005 */
[----:B0-----:R-:W-:-:S04]  /*0f40*/  FMUL.FTZ R14, R14, R28 ;  /* 0x0000001c0e0e7220 */ /* 0x001fc80000410000 */
[----:B------:R-:W-:-:S05]  /*0f50*/  FMUL.FTZ R14, R14, c[0x0][0xd7c] ;  /* 0x00035f000e0e7a20 */ /* 0x000fca0000410000 */
[----:B------:R-:W-:-:S04]  /*0f60*/  F2FP.BF16.PACK_AB R14, RZ, R14 ;  /* 0x0000000eff0e723e */ /* 0x000fc800000010ff */
[----:B------:R-:W-:-:S05]  /*0f70*/  PRMT R29, RZ, 0x5410, R14 ;  /* 0x00005410ff1d7816 */ /* 0x000fca000000000e */
[----:B------:R-:W-:Y:S02]  /*0f80*/  FADD.FTZ R14, R18, -R29 ;  /* 0x8000001d120e7221 */ /* 0x000fe40000010000 */
[----:B------:R-:W-:-:S04]  /*0f90*/  FFMA.FTZ R29, R16, -c[0x0][0xd6c], R16 ;  /* 0x80035b00101d7a23 */ /* 0x000fc80000010010 */
[----:B------:R-:W-:-:S04]  /*0fa0*/  FFMA.FTZ R29, R26, c[0x0][0xd6c], R29 ;  /* 0x00035b001a1d7a23 */ /* 0x000fc8000001001d */
[----:B------:R-:W-:-:S06]  /*0fb0*/  FMUL.FTZ R18, R29, R2 ;  /* 0x000000021d127220 */ /* 0x000fcc0000410000 */
[----:B------:R-:W0:Y:S02]  /*0fc0*/  MUFU.SQRT R18, R18 ;  /* 0x0000001200127308 */ /* 0x000e240000002000 */
[----:B0-----:R-:W-:Y:S01]  /*0fd0*/  FADD.FTZ R26, R18, c[0x0][0xd78] ;  /* 0x00035e00121a7621 */ /* 0x001fe20000010000 */
[----:B------:R-:W-:-:S05]  /*0fe0*/  PRMT R18, RZ, 0x5410, R23 ;  /* 0x00005410ff127816 */ /* 0x000fca0000000017 */
[----:B------:R-:W0:Y:S01]  /*0ff0*/  MUFU.RCP R16, R26 ;  /* 0x0000001a00107308 */ /* 0x000e220000001000 */
[----:B------:R-:W-:-:S04]  /*1000*/  FFMA.FTZ R5, R18, c[0x0][0xd68], R5 ;  /* 0x00035a0012057a23 */ /* 0x000fc80000010005 */
[C---:B------:R-:W-:Y:S01]  /*1010*/  FMUL.FTZ R23, R5.reuse, R3 ;  /* 0x0000000305177220 */ /* 0x040fe20000410000 */
[----:B------:R-:W-:-:S03]  /*1020*/  F2FP.BF16.PACK_AB R5, R5, R14 ;  /* 0x0000000e0505723e */ /* 0x000fc600000010ff */
[----:B0-----:R-:W-:Y:S02]  /*1030*/  FMUL.FTZ R16, R23, R16 ;  /* 0x0000001017107220 */ /* 0x001fe40000410000 */
[----:B------:R-:W-:Y:S02]  /*1040*/  FMUL.FTZ R23, R19, c[0x0][0xd84] ;  /* 0x0003610013177a20 */ /* 0x000fe40000410000 */
[----:B------:R-:W-:Y:S02]  /*1050*/  FMUL.FTZ R16, R16, c[0x0][0xd7c] ;  /* 0x00035f0010107a20 */ /* 0x000fe40000410000 */
[----:B------:R-:W-:-:S04]  /*1060*/  FFMA.FTZ R6, R6, UR9, R23 ;  /* 0x0000000906067c23 */ /* 0x000fc80008010017 */
        /* <DEDUP_REMOVED lines=10> */
[----:B0-----:R-:W-:Y:S01]  /*1110*/  PRMT R26, RZ, 0x5410, R27 ;  /* 0x00005410ff1a7816 */ /* 0x001fe2000000001b */
[----:B-1----:R-:W-:Y:S02]  /*1120*/  FMUL.FTZ R15, R15, R18 ;  /* 0x000000120f0f7220 */ /* 0x002fe40000410000 */
        /* <DEDUP_REMOVED lines=8> */
[----:B------:R-:W0:Y:S03]  /*11b0*/  MUFU.SQRT R23, R23 ;  /* 0x0000001700177308 */ /* 0x000e260000002000 */
[----:B------:R-:W-:Y:S02]  /*11c0*/  F2FP.BF16.PACK_AB R15, R18, R17 ;  /* 0x00000011120f723e */ /* 0x000fe400000010ff */
[----:B------:R-:W-:Y:S01]  /*11d0*/  PRMT R17, R4, 0x7632, R17 ;  /* 0x0000763204117816 */ /* 0x000fe20000000011 */
[----:B0-----:R-:W-:Y:S01]  /*11e0*/  FADD.FTZ R26, R23, c[0x0][0xd78] ;  /* 0x00035e00171a7621 */ /* 0x001fe20000010000 */
[----:B------:R-:W-:-:S05]  /*11f0*/  PRMT R23, RZ, 0x5410, R24 ;  /* 0x00005410ff177816 */ /* 0x000fca0000000018 */
[----:B------:R-:W0:Y:S01]  /*1200*/  MUFU.RCP R26, R26 ;  /* 0x0000001a001a7308 */ /* 0x000e220000001000 */
[----:B------:R-:W-:Y:S01]  /*1210*/  FFMA.FTZ R2, R23, c[0x0][0xd68], R2 ;  /* 0x00035a0017027a23 */ /* 0x000fe20000010002 */
[----:B------:R-:W-:-:S03]  /*1220*/  F2FP.BF16.PACK_AB R23, R16, R29 ;  /* 0x0000001d1017723e */ /* 0x000fc600000010ff */
[----:B------:R-:W-:Y:S01]  /*1230*/  FMUL.FTZ R3, R2, R3 ;  /* 0x0000000302037220 */ /* 0x000fe20000410000 */
[----:B------:R-:W-:-:S05]  /*1240*/  PRMT R16, RZ, 0x7610, R23 ;  /* 0x00007610ff107816 */ /* 0x000fca0000000017 */
[----:B------:R-:W-:Y:S01]  /*1250*/  FADD.FTZ R27, R21, -R16 ;  /* 0x80000010151b7221 */ /* 0x000fe20000010000 */
[----:B------:R-:W-:Y:S01]  /*1260*/  PRMT R16, RZ, 0x7610, R15 ;  /* 0x00007610ff107816 */ /* 0x000fe2000000000f */
[----:B0-----:R-:W-:-:S03]  /*1270*/  FMUL.FTZ R3, R3, R26 ;  /* 0x0000001a03037220 */ /* 0x001fc60000410000 */
[----:B------:R-:W-:Y:S01]  /*1280*/  F2FP.BF16.PACK_AB R6, R6, R27 ;  /* 0x0000001b0606723e */ /* 0x000fe200000010ff */
[----:B------:R-:W-:Y:S01]  /*1290*/  FADD.FTZ R21, R19, -R16 ;  /* 0x8000001013157221 */ /* 0x000fe20000010000 */
[----:B------:R-:W-:Y:S01]  /*12a0*/  PRMT R19, R15, 0x7610, R19 ;  /* 0x000076100f137816 */ /* 0x000fe20000000013 */
[----:B------:R-:W-:Y:S01]  /*12b0*/  FMUL.FTZ R24, R3, c[0x0][0xd7c] ;  /* 0x00035f0003187a20 */ /* 0x000fe20000410000 */
[----:B------:R-:W-:Y:S02]  /*12c0*/  PRMT R15, R6, 0x7632, R15 ;  /* 0x00007632060f7816 */ /* 0x000fe4000000000f */
[----:B------:R-:W-:Y:S02]  /*12d0*/  F2FP.BF16.PACK_AB R21, R2, R21 ;  /* 0x000000150215723e */ /* 0x000fe400000010ff */
[----:B------:R-:W-:Y:S02]  /*12e0*/  F2FP.BF16.PACK_AB R7, R24, R7 ;  /* 0x000000071807723e */ /* 0x000fe400000010ff */
[----:B------:R-:W-:-:S02]  /*12f0*/  PRMT R29, R6, 0x7610, R29 ;  /* 0x00007610061d7816 */ /* 0x000fc4000000001d */
[----:B------:R-:W-:Y:S02]  /*1300*/  PRMT R3, RZ, 0x7610, R7 ;  /* 0x00007610ff037816 */ /* 0x000fe40000000007 */
[----:B------:R-:W-:Y:S02]  /*1310*/  PRMT R27, R5, 0x7632, R27 ;  /* 0x00007632051b7816 */ /* 0x000fe4000000001b */
[----:B------:R-:W-:Y:S01]  /*1320*/  PRMT R2, R21, 0x7632, R2 ;  /* 0x0000763215027816 */ /* 0x000fe20000000002 */
[--C-:B------:R-:W-:Y:S01]  /*1330*/  FADD.FTZ R22, R22, -R3.reuse ;  /* 0x8000000316167221 */ /* 0x100fe20000010000 */
[----:B------:R-:W-:Y:S02]  /*1340*/  PRMT R3, R4, 0x7610, R3 ;  /* 0x0000761004037816 */ /* 0x000fe40000000003 */
[----:B------:R-:W-:Y:S02]  /*1350*/  PRMT R4, R7, 0x7610, R4 ;  /* 0x0000761007047816 */ /* 0x000fe40000000004 */
[----:B------:R-:W-:-:S02]  /*1360*/  F2FP.BF16.PACK_AB R22, RZ, R22 ;  /* 0x00000016ff16723e */ /* 0x000fc400000010ff */
[----:B------:R-:W-:Y:S02]  /*1370*/  PRMT R6, R21, 0x7610, R6 ;  /* 0x0000761015067816 */ /* 0x000fe40000000006 */
[----:B------:R-:W-:Y:S02]  /*1380*/  PRMT R7, R22, 0x7610, R7 ;  /* 0x0000761016077816 */ /* 0x000fe40000000007 */
.L_x_765:
        /* <DEDUP_REMOVED lines=23> */
.L_x_766:
        /* <DEDUP_REMOVED lines=23> */
.L_x_767:
[----:B0-----:R-:W-:-:S04]  /*1670*/  IMAD.MOV.U32 R3, RZ, RZ, c[0x0][0x0] ;  /* 0x00000000ff037624 */ /* 0x001fc800078e00ff */
[----:B------:R-:W-:-:S05]  /*1680*/  IMAD R0, R3, 0x4, R0 ;  /* 0x0000000403007824 */ /* 0x000fca00078e0200 */
[----:B------:R-:W-:-:S13]  /*1690*/  ISETP.GE.AND P1, PT, R0, UR7, PT ;  /* 0x0000000700007c0c */ /* 0x000fda000bf26270 */
[----:B------:R-:W-:Y:S01]  /*16a0*/  @P1 CALL.REL.NOINC `(.L_x_768) ;  /* 0x0000001000001944 */ /* 0x000fe20003c00000 */
[----:B------:R-:W-:Y:S05]  /*16b0*/  BRA `(.L_x_769) ;  /* 0xffffecb000007947 */ /* 0x000fea000383ffff */
.L_x_768:
[----:B------:R-:W-:Y:S05]  /*16c0*/  EXIT ;  /* 0x000000000000794d */ /* 0x000fea0003800000 */
.L_x_770:
        /* <DEDUP_REMOVED lines=11> */
.L_x_1002:


//--------------------- .text._Z25multi_tensor_apply_kernelI18TensorListMetadataILi5EE15DistAdamFunctorIN3c108BFloat16EfNS3_4HalfEEJPfffffff10adamMode_tfEEvlPViT_T0_DpT1_ --------------------------
	.section	.text._Z25multi_tensor_apply_kernelI18TensorListMetadataILi5EE15DistAdamFunctorIN3c108BFloat16EfNS3_4HalfEEJPfffffff10adamMode_tfEEvlPViT_T0_DpT1_,"ax",@progbits
	.sectioninfo	@"SHI_REGISTERS=32"
	.align	128
        .global         _Z25multi_tensor_apply_kernelI18TensorListMetadataILi5EE15DistAdamFunctorIN3c108BFloat16EfNS3_4HalfEEJPfffffff10adamMode_tfEEvlPViT_T0_DpT1_
        .type           _Z25multi_tensor_apply_kernelI18TensorListMetadataILi5EE15DistAdamFunctorIN3c108BFloat16EfNS3_4HalfEEJPfffffff10adamMode_tfEEvlPViT_T0_DpT1_,@function
        .size           _Z25multi_tensor_apply_kernelI18TensorListMetadataILi5EE15DistAdamFunctorIN3c108BFloat16EfNS3_4HalfEEJPfffffff10adamMode_tfEEvlPViT_T0_DpT1_,(.L_x_1003 - _Z25multi_tensor_apply_kernelI18TensorListMetadataILi5EE15DistAdamFunctorIN3c108BFloat16EfNS3_4HalfEEJPfffffff10adamMode_tfEEvlPViT_T0_DpT1_)
        .other          _Z25multi_tensor_apply_kernelI18TensorListMetadataILi5EE15DistAdamFunctorIN3c108BFloat16EfNS3_4HalfEEJPfffffff10adamMode_tfEEvlPViT_T0_DpT1_,@"STO_CUDA_ENTRY STV_DEFAULT"
_Z25multi_tensor_apply_kernelI18TensorListMetadataILi5EE15DistAdamFunctorIN3c108BFloat16EfNS3_4HalfEEJPfffffff10adamMode_tfEEvlPViT_T0_DpT1_:
.text._Z25multi_tensor_apply_kernelI18TensorListMetadataILi5EE15DistAdamFunctorIN3c108BFloat16EfNS3_4HalfEEJPfffffff10adamMode_tfEEvlPViT_T0_DpT1_:
        /* <DEDUP_REMOVED lines=51> */
.L_x_771:
[----:B------:R-:W-:Y:S05]  /*0330*/  @P0 EXIT ;  /* 0x000000000000094d */ /* 0x000fea0003800000 */
[----:B------:R-:W-:-:S04]  /*0340*/  PRMT R0, R0, 0x9910, RZ ;  /* 0x0000991000007816 */ /* 0x000fc800000000ff */
[----:B------:R-:W-:Y:S01]  /*0350*/  ISETP.NE.AND P0, PT, R0, RZ, PT ;  /* 0x000000ff0000720c */ /* 0x000fe20003f05270 */
[----:B------:R-:W-:-:S05]  /*0360*/  IMAD.MOV.U32 R0, RZ, RZ, R2 ;  /* 0x000000ffff007224 */ /* 0x000fca00078e0002 */
.L_x_778:
        /* <DEDUP_REMOVED lines=64> */
.L_x_772:
        /* <DEDUP_REMOVED lines=8> */
[----:B------:R-:W-:Y:S01]  /*07f0*/  PRMT R2, RZ, 0x5410, R16 ;  /* 0x00005410ff027816 */ /* 0x000fe20000000010 */
[----:B------:R-:W-:Y:S01]  /*0800*/  MUFU.RCP R14, c[0x0][0xd70] ;  /* 0x00035c00000e7b08 */ /* 0x000fe20000001000 */
[----:B------:R-:W-:Y:S01]  /*0810*/  FMUL.FTZ R5, R5, UR9 ;  /* 0x0000000905057c20 */ /* 0x000fe20008410000 */
[----:B------:R-:W-:Y:S01]  /*0820*/  PRMT R22, RZ, 0x5410, R22 ;  /* 0x00005410ff167816 */ /* 0x000fe20000000016 */
[----:B------:R-:W-:Y:S02]  /*0830*/  FFMA.FTZ R29, R29, c[0x0][0xd68], R4 ;  /* 0x00035a001d1d7a23 */ /* 0x000fe40000010004 */
[----:B------:R-:W-:-:S02]  /*0840*/  FFMA.FTZ R2, R2, c[0x0][0xd6c], R3 ;  /* 0x00035b0002027a23 */ /* 0x000fc40000010003 */
[----:B------:R-:W-:Y:S01]  /*0850*/  FMUL.FTZ R7, R7, UR9 ;  /* 0x0000000907077c20 */ /* 0x000fe20008410000 */
[----:B------:R-:W0:Y:S02]  /*0860*/  MUFU.RCP R3, c[0x0][0xd74] ;  /* 0x00035d0000037b08 */ /* 0x000e240000001000 */
[C---:B0-----:R-:W-:Y:S01]  /*0870*/  FMUL.FTZ R4, R2.reuse, R3 ;  /* 0x0000000302047220 */ /* 0x041fe20000410000 */
[----:B------:R-:W-:Y:S01]  /*0880*/  F2FP.BF16.PACK_AB R2, R2, R29 ;  /* 0x0000001d0202723e */ /* 0x000fe200000010ff */
[----:B------:R-:W-:-:S04]  /*0890*/  FMUL.FTZ R29, R29, R14 ;  /* 0x0000000e1d1d7220 */ /* 0x000fc80000410000 */
[----:B------:R-:W0:Y:S02]  /*08a0*/  MUFU.SQRT R4, R4 ;  /* 0x0000000400047308 */ /* 0x000e240000002000 */
[----:B0-----:R-:W-:Y:S01]  /*08b0*/  FADD.FTZ R16, R4, c[0x0][0xd78] ;  /* 0x00035e0004107621 */ /* 0x001fe20000010000 */
[----:B------:R-:W-:-:S05]  /*08c0*/  PRMT R4, RZ, 0x5410, R18 ;  /* 0x00005410ff047816 */ /* 0x000fca0000000012 */
[----:B------:R-:W0:Y:S02]  /*08d0*/  MUFU.RCP R16, R16 ;  /* 0x0000001000107308 */ /* 0x000e240000001000 */
[----:B0-----:R-:W-:Y:S02]  /*08e0*/  FMUL.FTZ R29, R29, R16 ;  /* 0x000000101d1d7220 */ /* 0x001fe40000410000 */
[----:B------:R-:W-:Y:S02]  /*08f0*/  FMUL.FTZ R16, R5, R5 ;  /* 0x0000000505107220 */ /* 0x000fe40000410000 */
[----:B------:R-:W-:-:S04]  /*0900*/  FFMA.FTZ R29, R4, c[0x0][0xd84], R29 ;  /* 0x00036100041d7a23 */ /* 0x000fc8000001001d */
[----:B------:R-:W-:-:S05]  /*0910*/  FMUL.FTZ R29, R29, c[0x0][0xd7c] ;  /* 0x00035f001d1d7a20 */ /* 0x000fca0000410000 */
[----:B------:R-:W-:-:S04]  /*0920*/  F2FP.BF16.PACK_AB R29, RZ, R29 ;  /* 0x0000001dff1d723e */ /* 0x000fc800000010ff */
[----:B------:R-:W-:-:S05]  /*0930*/  PRMT R29, RZ, 0x5410, R29 ;  /* 0x00005410ff1d7816 */ /* 0x000fca000000001d */
[----:B------:R-:W-:Y:S02]  /*0940*/  FADD.FTZ R4, R4, -R29 ;  /* 0x8000001d04047221 */ /* 0x000fe40000010000 */
[----:B------:R-:W-:Y:S01]  /*0950*/  FFMA.FTZ R29, R16, -c[0x0][0xd6c], R16 ;  /* 0x80035b00101d7a23 */ /* 0x000fe20000010010 */
[----:B------:R-:W-:Y:S01]  /*0960*/  PRMT R16, RZ, 0x5410, R26 ;  /* 0x00005410ff107816 */ /* 0x000fe2000000001a */
[----:B------:R-:W-:-:S04]  /*0970*/  FFMA.FTZ R26, R5, -c[0x0][0xd68], R5 ;  /* 0x80035a00051a7a23 */ /* 0x000fc80000010005 */
[----:B------:R-:W-:Y:S02]  /*0980*/  FFMA.FTZ R16, R16, c[0x0][0xd6c], R29 ;  /* 0x00035b0010107a23 */ /* 0x000fe4000001001d */
[----:B------:R-:W-:Y:S02]  /*0990*/  FFMA.FTZ R23, R23, c[0x0][0xd68], R26 ;  /* 0x00035a0017177a23 */ /* 0x000fe4000001001a */
[----:B------:R-:W-:Y:S02]  /*09a0*/  FMUL.FTZ R28, R16, R3 ;  /* 0x00000003101c7220 */ /* 0x000fe40000410000 */
[----:B------:R-:W-:Y:S02]  /*09b0*/  FMUL.FTZ R26, R6, UR9 ;  /* 0x00000009061a7c20 */ /* 0x000fe40008410000 */
[----:B------:R-:W-:Y:S02]  /*09c0*/  FMUL.FTZ R5, R23, R14 ;  /* 0x0000000e17057220 */ /* 0x000fe40000410000 */
[----:B------:R-:W0:Y:S01]  /*09d0*/  MUFU.SQRT R28, R28 ;  /* 0x0000001c001c7308 */ /* 0x000e220000002000 */
[----:B------:R-:W-:-:S02]  /*09e0*/  FMUL.FTZ R6, R26, R26 ;  /* 0x0000001a1a067220 */ /* 0x000fc40000410000 */
[----:B------:R-:W-:Y:S02]  /*09f0*/  FFMA.FTZ R26, R26, -c[0x0][0xd68], R26 ;  /* 0x80035a001a1a7a23 */ /* 0x000fe4000001001a */
[----:B------:R-:W-:Y:S01]  /*0a00*/  FFMA.FTZ R29, R6, -c[0x0][0xd6c], R6 ;  /* 0x80035b00061d7a23 */ /* 0x000fe20000010006 */
[----:B------:R-:W-:Y:S02]  /*0a10*/  PRMT R6, RZ, 0x5410, R17 ;  /* 0x00005410ff067816 */ /* 0x000fe40000000011 */
[----:B------:R-:W-:-:S03]  /*0a20*/  PRMT R17, RZ, 0x5410, R15 ;  /* 0x00005410ff117816 */ /* 0x000fc6000000000f */
[----:B------:R-:W-:Y:S02]  /*0a30*/  FFMA.FTZ R6, R6, c[0x0][0xd6c], R29 ;  /* 0x00035b0006067a23 */ /* 0x000fe4000001001d */
[----:B------:R-:W-:Y:S02]  /*0a40*/  FFMA.FTZ R17, R17, c[0x0][0xd68], R26 ;  /* 0x00035a0011117a23 */ /* 0x000fe4000001001a */
[----:B0-----:R-:W-:Y:S02]  /*0a50*/  FADD.FTZ R18, R28, c[0x0][0xd78] ;  /* 0x00035e001c127621 */ /* 0x001fe40000010000 */
[----:B------:R-:W-:Y:S02]  /*0a60*/  FMUL.FTZ R28, R6, R3 ;  /* 0x00000003061c7220 */ /* 0x000fe40000410000 */
[----:B------:R-:W-:Y:S02]  /*0a70*/  FMUL.FTZ R15, R17, R14 ;  /* 0x0000000e110f7220 */ /* 0x000fe40000410000 */
[----:B------:R-:W0:Y:S08]  /*0a80*/  MUFU.RCP R18, R18 ;  /* 0x0000001200127308 */ /* 0x000e300000001000 */
[----:B------:R-:W1:Y:S01]  /*0a90*/  MUFU.SQRT R28, R28 ;  /* 0x0000001c001c7308 */ /* 0x000e620000002000 */
[----:B0-----:R-:W-:-:S02]  /*0aa0*/  FMUL.FTZ R5, R5, R18 ;  /* 0x0000001205057220 */ /* 0x001fc40000410000 */
[----:B-1----:R-:W-:-:S05]  /*0ab0*/  FADD.FTZ R29, R28, c[0x0][0xd78] ;  /* 0x00035e001c1d7621 */ /* 0x002fca0000010000 */
[----:B------:R-:W0:Y:S02]  /*0ac0*/  MUFU.RCP R18, R29 ;  /* 0x0000001d00127308 */ /* 0x000e240000001000 */
[----:B0-----:R-:W-:Y:S02]  /*0ad0*/  FMUL.FTZ R15, R15, R18 ;  /* 0x000000120f0f7220 */ /* 0x001fe40000410000 */
[----:B------:R-:W-:-:S04]  /*0ae0*/  FMUL.FTZ R18, R7, R7 ;  /* 0x0000000707127220 */ /* 0x000fc80000410000 */
[----:B------:R-:W-:Y:S01]  /*0af0*/  FFMA.FTZ R26, R18, -c[0x0][0xd6c], R18 ;  /* 0x80035b00121a7a23 */ /* 0x000fe20000010012 */
[----:B------:R-:W-:-:S05]  /*0b00*/  PRMT R18, RZ, 0x5410, R27 ;  /* 0x00005410ff127816 */ /* 0x000fca000000001b */
[----:B------:R-:W-:Y:S02]  /*0b10*/  FFMA.FTZ R18, R18, c[0x0][0xd6c], R26 ;  /* 0x00035b0012127a23 */ /* 0x000fe4000001001a */
[----:B------:R-:W-:Y:S01]  /*0b20*/  FFMA.FTZ R26, R7, -c[0x0][0xd68], R7 ;  /* 0x80035a00071a7a23 */ /* 0x000fe20000010007 */
[----:B------:R-:W-:Y:S01]  /*0b30*/  PRMT R7, RZ, 0x5410, R24 ;  /* 0x00005410ff077816 */ /* 0x000fe20000000018 */
[----:B------:R-:W-:Y:S01]  /*0b40*/  FMUL.FTZ R3, R18, R3 ;  /* 0x0000000312037220 */ /* 0x000fe20000410000 */
[----:B------:R-:W-:-:S03]  /*0b50*/  PRMT R24, RZ, 0x5410, R21 ;  /* 0x00005410ff187816 */ /* 0x000fc60000000015 */
[----:B------:R-:W-:Y:S02]  /*0b60*/  FFMA.FTZ R7, R7, c[0x0][0xd68], R26 ;  /* 0x00035a0007077a23 */ /* 0x000fe4000001001a */
[----:B------:R-:W0:Y:S01]  /*0b70*/  MUFU.SQRT R3, R3 ;  /* 0x0000000300037308 */ /* 0x000e220000002000 */
[----:B------:R-:W-:Y:S02]  /*0b80*/  FFMA.FTZ R5, R24, c[0x0][0xd84], R5 ;  /* 0x0003610018057a23 */ /* 0x000fe40000010005 */
[----:B------:R-:W-:Y:S02]  /*0b90*/  FMUL.FTZ R14, R7, R14 ;  /* 0x0000000e070e7220 */ /* 0x000fe40000410000 */
[----:B0-----:R-:W-:-:S06]  /*0ba0*/  FADD.FTZ R27, R3, c[0x0][0xd78] ;  /* 0x00035e00031b7621 */ /* 0x001fcc0000010000 */
[----:B------:R-:W0:Y:S02]  /*0bb0*/  MUFU.RCP R27, R27 ;  /* 0x0000001b001b7308 */ /* 0x000e240000001000 */
[----:B0-----:R-:W-:Y:S01]  /*0bc0*/  FMUL.FTZ R29, R14, R27 ;  /* 0x0000001b0e1d7220 */ /* 0x001fe20000410000 */
[----:B------:R-:W-:Y:S02]  /*0bd0*/  PRMT R14, RZ, 0x5410, R19 ;  /* 0x00005410ff0e7816 */ /* 0x000fe40000000013 */
[----:B------:R-:W-:Y:S01]  /*0be0*/  F2FP.BF16.PACK_AB R19, R23, R4 ;  /* 0x000000041713723e */ /* 0x000fe200000010ff */
[----:B------:R-:W-:Y:S02]  /*0bf0*/  FFMA.FTZ R29, R22, c[0x0][0xd84], R29 ;  /* 0x00036100161d7a23 */ /* 0x000fe4000001001d */
[----:B------:R-:W-:Y:S01]  /*0c00*/  FFMA.FTZ R3, R14, c[0x0][0xd84], R15 ;  /* 0x000361000e037a23 */ /* 0x000fe2000001000f */
[----:B------:R-:W-:Y:S01]  /*0c10*/  PRMT R4, R19, 0x7632, R4 ;  /* 0x0000763213047816 */ /* 0x000fe20000000004 */
[----:B------:R-:W-:Y:S01]  /*0c20*/  FMUL.FTZ R15, R5, c[0x0][0xd7c] ;  /* 0x00035f00050f7a20 */ /* 0x000fe20000410000 */
[----:B------:R-:W-:Y:S01]  /*0c30*/  PRMT R5, R2, 0x7610, R5 ;  /* 0x0000761002057816 */ /* 0x000fe20000000005 */
[----:B------:R-:W-:-:S02]  /*0c40*/  FMUL.FTZ R3, R3, c[0x0][0xd7c] ;  /* 0x00035f0003037a20 */ /* 0x000fc40000410000 */
[----:B------:R-:W-:Y:S01]  /*0c50*/  FMUL.FTZ R29, R29, c[0x0][0xd7c] ;  /* 0x00035f001d1d7a20 */ /* 0x000fe20000410000 */
[----:B------:R-:W-:Y:S02]  /*0c60*/  F2FP.BF16.PACK_AB R15, R15, R16 ;  /* 0x000000100f0f723e */ /* 0x000fe400000010ff */
[----:B------:R-:W-:Y:S02]  /*0c70*/  F2FP.BF16.PACK_AB R6, R3, R6 ;  /* 0x000000060306723e */ /* 0x000fe400000010ff */
[----:B------:R-:W-:Y:S02]  /*0c80*/  PRMT R3, RZ, 0x7610, R15 ;  /* 0x00007610ff037816 */ /* 0x000fe4000000000f */
[----:B------:R-:W-:Y:S02]  /*0c90*/  F2FP.BF16.PACK_AB R18, R29, R18 ;  /* 0x000000121d12723e */ /* 0x000fe400000010ff */
[----:B------:R-:W-:Y:S01]  /*0ca0*/  PRMT R27, R6, 0x7610, R27 ;  /* 0x00007610061b7816 */ /* 0x000fe2000000001b */
        /* <DEDUP_REMOVED lines=13> */
[C---:B------:R-:W-:Y:S02]  /*0d80*/  PRMT R16, R14.reuse, 0x7632, R16 ;  /* 0x000076320e107816 */ /* 0x040fe40000000010 */
[----:B------:R-:W-:Y:S01]  /*0d90*/  PRMT R22, R14, 0x7610, R22 ;  /* 0x000076100e167816 */ /* 0x000fe20000000016 */
[----:B------:R-:W-:Y:S05]  /*0da0*/  BRA `(.L_x_774) ;  /* 0x0000060000007947 */ /* 0x000fea0003800000 */
.L_x_773:
[----:B------:R-:W-:Y:S02]  /*0db0*/  PRMT R2, RZ, 0x5410, R18 ;  /* 0x00005410ff027816 */ /* 0x000fe40000000012 */
[----:B------:R-:W-:-:S02]  /*0dc0*/  PRMT R14, RZ, 0x5410, R14 ;  /* 0x00005410ff0e7816 */ /* 0x000fc4000000000e */
[----:B------:R-:W-:Y:S01]  /*0dd0*/  PRMT R19, RZ, 0x5410, R19 ;  /* 0x00005410ff137816 */ /* 0x000fe20000000013 */
[----:B------:R-:W-:Y:S01]  /*0de0*/  FFMA.FTZ R29, R2, c[0x0][0xd84], R29 ;  /* 0x00036100021d7a23 */ /* 0x000fe2000001001d */
[----:B------:R-:W-:Y:S02]  /*0df0*/  PRMT R17, RZ, 0x5410, R17 ;  /* 0x00005410ff117816 */ /* 0x000fe40000000011 */
[----:B------:R-:W-:Y:S01]  /*0e00*/  PRMT R22, RZ, 0x5410, R22 ;  /* 0x00005410ff167816 */ /* 0x000fe20000000016 */
[C---:B------:R-:W-:Y:S01]  /*0e10*/  FMUL.FTZ R3, R29.reuse, R29 ;  /* 0x0000001d1d037220 */ /* 0x040fe20000410000 */
[----:B------:R-:W-:Y:S01]  /*0e20*/  PRMT R24, RZ, 0x5410, R24 ;  /* 0x00005410ff187816 */ /* 0x000fe20000000018 */
[----:B------:R-:W-:Y:S02]  /*0e30*/  FFMA.FTZ R29, R29, -c[0x0][0xd68], R29 ;  /* 0x80035a001d1d7a23 */ /* 0x000fe4000001001d */
[----:B------:R-:W-:Y:S01]  /*0e40*/  FFMA.FTZ R4, R3, -c[0x0][0xd6c], R3 ;  /* 0x80035b0003047a23 */ /* 0x000fe20000010003 */
[----:B------:R-:W-:Y:S01]  /*0e50*/  PRMT R3, RZ, 0x5410, R16 ;  /* 0x00005410ff037816 */ /* 0x000fe20000000010 */
[----:B------:R-:W-:-:S02]  /*0e60*/  FFMA.FTZ R29, R14, c[0x0][0xd68], R29 ;  /* 0x00035a000e1d7a23 */ /* 0x000fc4000001001d */
[----:B------:R-:W-:Y:S02]  /*0e70*/  MUFU.RCP R14, c[0x0][0xd70] ;  /* 0x00035c00000e7b08 */ /* 0x000fe40000001000 */
[----:B------:R-:W-:-:S06]  /*0e80*/  FFMA.FTZ R4, R3, c[0x0][0xd6c], R4 ;  /* 0x00035b0003047a23 */ /* 0x000fcc0000010004 */
[----:B------:R-:W0:Y:S02]  /*0e90*/  MUFU.RCP R3, c[0x0][0xd74] ;  /* 0x00035d0000037b08 */ /* 0x000e240000001000 */
[C---:B0-----:R-:W-:Y:S01]  /*0ea0*/  FMUL.FTZ R16, R4.reuse, R3 ;  /* 0x0000000304107220 */ /* 0x041fe20000410000 */
[----:B------:R-:W-:Y:S01]  /*0eb0*/  F2FP.BF16.PACK_AB R4, R4, R29 ;  /* 0x0000001d0404723e */ /* 0x000fe200000010ff */
[----:B------:R-:W-:-:S04]  /*0ec0*/  FMUL.FTZ R29, R29, R14 ;  /* 0x0000000e1d1d7220 */ /* 0x000fc80000410000 */
[----:B------:R-:W0:Y:S02]  /*0ed0*/  MUFU.SQRT R16, R16 ;  /* 0x0000001000107308 */ /* 0x000e240000002000 */
[----:B0-----:R-:W-:Y:S01]  /*0ee0*/  FADD.FTZ R18, R16, c[0x0][0xd78] ;  /* 0x00035e0010127621 */ /* 0x001fe20000010000 */
[----:B------:R-:W-:Y:S02]  /*0ef0*/  PRMT R16, RZ, 0x5410, R21 ;  /* 0x00005410ff107816 */ /* 0x000fe40000000015 */
[----:B------:R-:W-:-:S03]  /*0f00*/  PRMT R21, RZ, 0x5410, R26 ;  /* 0x00005410ff157816 */ /* 0x000fc6000000001a */
[----:B------:R-:W0:Y:S01]  /*0f10*/  MUFU.RCP R18, R18 ;  /* 0x0000001200127308 */ /* 0x000e220000001000 */
[----:B------:R-:W-:-:S04]  /*0f20*/  FMUL.FTZ R28, R16, c[0x0][0xd84] ;  /* 0x00036100101c7a20 */ /* 0x000fc80000410000 */
[----:B------:R-:W-:Y:S02]  /*0f30*/  FFMA.FTZ R5, R5, UR9, R28 ;  /* 0x0000000905057c23 */ /* 0x000fe4000801001c */
[----:B0-----:R-:W-:Y:S02]  /*0f40*/  FMUL.FTZ R29, R29, R18 ;  /* 0x000000121d1d7220 */ /* 0x001fe40000410000 */
[----:B------:R-:W-:Y:S02]  /*0f50*/  FMUL.FTZ R18, R5, R5 ;  /* 0x0000000505127220 */ /* 0x000fe40000410000 */
[----:B------:R-:W-:Y:S02]  /*0f60*/  FMUL.FTZ R29, R29, c[0x0][0xd7c] ;  /* 0x00035f001d1d7a20 */ /* 0x000fe40000410000 */
[----:B------:R-:W-:-:S03]  /*0f70*/  FFMA.FTZ R18, R18, -c[0x0][0xd6c], R18 ;  /* 0x80035b0012127a23 */ /* 0x000fc60000010012 */
[----:B------:R-:W-:Y:S01]  /*0f80*/  F2FP.BF16.PACK_AB R29, RZ, R29 ;  /* 0x0000001dff1d723e */ /* 0x000fe200000010ff */
[----:B------:R-:W-:Y:S02]  /*0f90*/  FFMA.FTZ R18, R21, c[0x0][0xd6c], R18 ;  /* 0x00035b0015127a23 */ /* 0x000fe40000010012 */
[----:B------:R-:W-:Y:S01]  /*0fa0*/  FFMA.FTZ R21, R5, -c[0x0][0xd68], R5 ;  /* 0x80035a0005157a23 */ /* 0x000fe20000010005 */
[----:B------:R-:W-:Y:S01]  /*0fb0*/  PRMT R29, RZ, 0x5410, R29 ;  /* 0x00005410ff1d7816 */ /* 0x000fe2000000001d */
[----:B------:R-:W-:-:S04]  /*0fc0*/  FMUL.FTZ R28, R18, R3 ;  /* 0x00000003121c7220 */ /* 0x000fc80000410000 */
[----:B------:R-:W-:Y:S02]  /*0fd0*/  FADD.FTZ R2, R2, -R29 ;  /* 0x8000001d02027221 */ /* 0x000fe40000010000 */
[----:B------:R-:W0:Y:S02]  /*0fe0*/  MUFU.SQRT R28, R28 ;  /* 0x0000001c001c7308 */ /* 0x000e240000002000 */
[----:B0-----:R-:W-:Y:S01]  /*0ff0*/  FADD.FTZ R26, R28, c[0x0][0xd78] ;  /* 0x00035e001c1a7621 */ /* 0x001fe20000010000 */
[----:B------:R-:W-:Y:S01]  /*1000*/  PRMT R28, RZ, 0x5410, R23 ;  /* 0x00005410ff1c7816 */ /* 0x000fe20000000017 */
[----:B------:R-:W-:-:S04]  /*1010*/  FMUL.FTZ R23, R19, c[0x0][0xd84] ;  /* 0x0003610013177a20 */ /* 0x000fc80000410000 */
[----:B------:R-:W-:Y:S01]  /*1020*/  FFMA.FTZ R23, R6, UR9, R23 ;  /* 0x0000000906177c23 */ /* 0x000fe20008010017 */
[----:B------:R-:W0:Y:S01]  /*1030*/  MUFU.RCP R26, R26 ;  /* 0x0000001a001a7308 */ /* 0x000e220000001000 */
[----:B------:R-:W-:Y:S02]  /*1040*/  FFMA.FTZ R21, R28, c[0x0][0xd68], R21 ;  /* 0x00035a001c157a23 */ /* 0x000fe40000010015 */
[----:B------:R-:W-:Y:S02]  /*1050*/  FMUL.FTZ R6, R23, R23 ;  /* 0x0000001717067220 */ /* 0x000fe40000410000 */
[----:B------:R-:W-:Y:S02]  /*1060*/  FMUL.FTZ R5, R21, R14 ;  /* 0x0000000e15057220 */ /* 0x000fe40000410000 */
[----:B------:R-:W-:-:S04]  /*1070*/  FFMA.FTZ R6, R6, -c[0x0][0xd6c], R6 ;  /* 0x80035b0006067a23 */ /* 0x000fc80000010006 */
[----:B------:R-:W-:Y:S02]  /*1080*/  FFMA.FTZ R6, R17, c[0x0][0xd6c], R6 ;  /* 0x00035b0011067a23 */ /* 0x000fe40000010006 */
[----:B------:R-:W-:Y:S02]  /*1090*/  FFMA.FTZ R17, R23, -c[0x0][0xd68], R23 ;  /* 0x80035a0017117a23 */ /* 0x000fe40000010017 */
[----:B------:R-:W-:Y:S02]  /*10a0*/  FMUL.FTZ R28, R6, R3 ;  /* 0x00000003061c7220 */ /* 0x000fe40000410000 */
[----:B0-----:R-:W-:Y:S02]  /*10b0*/  FMUL.FTZ R5, R5, R26 ;  /* 0x0000001a05057220 */ /* 0x001fe40000410000 */
[----:B------:R-:W-:Y:S02]  /*10c0*/  FMUL.FTZ R23, R22, c[0x0][0xd84] ;  /* 0x0003610016177a20 */ /* 0x000fe40000410000 */
[----:B------:R-:W0:Y:S01]  /*10d0*/  MUFU.SQRT R28, R28 ;  /* 0x0000001c001c7308 */ /* 0x000e220000002000 */
[----:B------:R-:W-:-:S02]  /*10e0*/  FMUL.FTZ R5, R5, c[0x0][0xd7c] ;  /* 0x00035f0005057a20 */ /* 0x000fc40000410000 */
[----:B------:R-:W-:-:S04]  /*10f0*/  FFMA.FTZ R7, R7, UR9, R23 ;  /* 0x0000000907077c23 */ /* 0x000fc80008010017 */
[C---:B------:R-:W-:Y:S02]  /*1100*/  FMUL.FTZ R23, R7.reuse, R7 ;  /* 0x0000000707177220 */ /* 0x040fe40000410000 */
[----:B------:R-:W-:Y:S02]  /*1110*/  FFMA.FTZ R7, R7, -c[0x0][0xd68], R7 ;  /* 0x80035a0007077a23 */ /* 0x000fe40000010007 */
[----:B------:R-:W-:Y:S02]  /*1120*/  FFMA.FTZ R23, R23, -c[0x0][0xd6c], R23 ;  /* 0x80035b0017177a23 */ /* 0x000fe40000010017 */
[----:B------:R-:W-:Y:S02]  /*1130*/  FFMA.FTZ R7, R24, c[0x0][0xd68], R7 ;  /* 0x00035a0018077a23 */ /* 0x000fe40000010007 */
[----:B0-----:R-:W-:Y:S01]  /*1140*/  FADD.FTZ R26, R28, c[0x0][0xd78] ;  /* 0x00035e001c1a7621 */ /* 0x001fe20000010000 */
[----:B------:R-:W-:-:S05]  /*1150*/  PRMT R28, RZ, 0x5410, R15 ;  /* 0x00005410ff1c7816 */ /* 0x000fca000000000f */
[----:B------:R-:W0:Y:S01]  /*1160*/  MUFU.RCP R26, R26 ;  /* 0x0000001a001a7308 */ /* 0x000e220000001000 */
[----:B------:R-:W-:-:S04]  /*1170*/  FFMA.FTZ R17, R28, c[0x0][0xd68], R17 ;  /* 0x00035a001c117a23 */ /* 0x000fc80000010011 */
[-C--:B------:R-:W-:Y:S02]  /*1180*/  FMUL.FTZ R15, R17, R14.reuse ;  /* 0x0000000e110f7220 */ /* 0x080fe40000410000 */
[----:B------:R-:W-:Y:S02]  /*1190*/  FMUL.FTZ R14, R7, R14 ;  /* 0x0000000e070e7220 */ /* 0x000fe40000410000 */
[----:B0-----:R-:W-:Y:S01]  /*11a0*/  FMUL.FTZ R15, R15, R26 ;  /* 0x0000001a0f0f7220 */ /* 0x001fe20000410000 */
[----:B------:R-:W-:-:S05]  /*11b0*/  PRMT R26, RZ, 0x5410, R27 ;  /* 0x00005410ff1a7816 */ /* 0x000fca000000001b */
[----:B------:R-:W-:-:S04]  /*11c0*/  FFMA.FTZ R26, R26, c[0x0][0xd6c], R23 ;  /* 0x00035b001a1a7a23 */ /* 0x000fc80000010017 */
[----:B------:R-:W-:Y:S02]  /*11d0*/  FMUL.FTZ R23, R26, R3 ;  /* 0x000000031a177220 */ /* 0x000fe40000410000 */
[----:B------:R-:W-:Y:S01]  /*11e0*/  FMUL.FTZ R3, R15, c[0x0][0xd7c] ;  /* 0x00035f000f037a20 */ /* 0x000fe20000410000 */
[----:B------:R-:W-:Y:S02]  /*11f0*/  F2FP.BF16.PACK_AB R15, R5, R18 ;  /* 0x00000012050f723e */ /* 0x000fe400000010ff */
[----:B------:R-:W-:Y:S01]  /*1200*/  PRMT R5, R4, 0x7610, R5 ;  /* 0x0000761004057816 */ /* 0x000fe20000000005 */
[----:B------:R-:W0:Y:S01]  /*1210*/  MUFU.SQRT R23, R23 ;  /* 0x0000001700177308 */ /* 0x000e220000002000 */
[----:B------:R-:W-:Y:S02]  /*1220*/  F2FP.BF16.PACK_AB R6, R3, R6 ;  /* 0x000000060306723e */ /* 0x000fe400000010ff */
[----:B------:R-:W-:-:S05]  /*1230*/  PRMT R3, RZ, 0x7610, R15 ;  /* 0x00007610ff037816 */ /* 0x000fca000000000f */
[----:B------:R-:W-:-:S05]  /*1240*/  FADD.FTZ R16, R16, -R3 ;  /* 0x8000000310107221 */ /* 0x000fca0000010000 */
[----:B------:R-:W-:Y:S01]  /*1250*/  F2FP.BF16.PACK_AB R16, R17, R16 ;  /* 0x000000101110723e */ /* 0x000fe200000010ff */
[----:B0-----:R-:W-:-:S06]  /*1260*/  FADD.FTZ R27, R23, c[0x0][0xd78] ;  /* 0x00035e00171b7621 */ /* 0x001fcc0000010000 */
[----:B------:R-:W0:Y:S02]  /*1270*/  MUFU.RCP R27, R27 ;  /* 0x0000001b001b7308 */ /* 0x000e240000001000 */
[----:B0-----:R-:W-:Y:S01]  /*1280*/  FMUL.FTZ R14, R14, R27 ;  /* 0x0000001b0e0e7220 */ /* 0x001fe20000410000 */
[----:B------:R-:W-:-:S03]  /*1290*/  PRMT R27, R6, 0x7610, R27 ;  /* 0x00007610061b7816 */ /* 0x000fc6000000001b */
[----:B------:R-:W-:Y:S01]  /*12a0*/  FMUL.FTZ R29, R14, c[0x0][0xd7c] ;  /* 0x00035f000e1d7a20 */ /* 0x000fe20000410000 */
[--C-:B------:R-:W-:Y:S02]  /*12b0*/  PRMT R14, RZ, 0x7610, R6.reuse ;  /* 0x00007610ff0e7816 */ /* 0x100fe40000000006 */
[----:B------:R-:W-:Y:S02]  /*12c0*/  PRMT R6, R16, 0x7610, R6 ;  /* 0x0000761010067816 */ /* 0x000fe40000000006 */
[----:B------:R-:W-:Y:S01]  /*12d0*/  F2FP.BF16.PACK_AB R26, R29, R26 ;  /* 0x0000001a1d1a723e */ /* 0x000fe200000010ff */
[----:B------:R-:W-:Y:S01]  /*12e0*/  FADD.FTZ R14, R19, -R14 ;  /* 0x8000000e130e7221 */ /* 0x000fe20000010000 */
[----:B------:R-:W-:Y:S02]  /*12f0*/  F2FP.BF16.PACK_AB R19, R21, R2 ;  /* 0x000000021513723e */ /* 0x000fe400000010ff */
[----:B------:R-:W-:Y:S02]  /*1300*/  PRMT R3, RZ, 0x7610, R26 ;  /* 0x00007610ff037816 */ /* 0x000fe4000000001a */
[----:B------:R-:W-:-:S02]  /*1310*/  F2FP.BF16.PACK_AB R14, R7, R14 ;  /* 0x0000000e070e723e */ /* 0x000fc400000010ff */
[----:B------:R-:W-:Y:S01]  /*1320*/  PRMT R29, R16, 0x7632, R29 ;  /* 0x00007632101d7816 */ /* 0x000fe2000000001d */
[--C-:B------:R-:W-:Y:S01]  /*1330*/  FADD.FTZ R22, R22, -R3.reuse ;  /* 0x8000000316167221 */ /* 0x100fe20000010000 */
[----:B------:R-:W-:Y:S02]  /*1340*/  PRMT R3, R4, 0x7632, R3 ;  /* 0x0000763204037816 */ /* 0x000fe40000000003 */
[----:B------:R-:W-:Y:S02]  /*1350*/  PRMT R2, R26, 0x7610, R2 ;  /* 0x000076101a027816 */ /* 0x000fe40000000002 */
[----:B------:R-:W-:Y:S02]  /*1360*/  F2FP.BF16.PACK_AB R22, RZ, R22 ;  /* 0x00000016ff16723e */ /* 0x000fe400000010ff */
[----:B------:R-:W-:Y:S02]  /*1370*/  PRMT R4, R19, 0x7632, R4 ;  /* 0x0000763213047816 */ /* 0x000fe40000000004 */
[----:B------:R-:W-:-:S02]  /*1380*/  PRMT R18, R22, 0x7610, R18 ;  /* 0x0000761016127816 */ /* 0x000fc40000000012 */
[C---:B------:R-:W-:Y:S02]  /*1390*/  PRMT R16, R14.reuse, 0x7632, R16 ;  /* 0x000076320e107816 */ /* 0x040fe40000000010 */
[----:B------:R-:W-:Y:S02]  /*13a0*/  PRMT R22, R14, 0x7610, R22 ;  /* 0x000076100e167816 */ /* 0x000fe40000000016 */
.L_x_774:
        /* <DEDUP_REMOVED lines=12> */
[----:B------:R-:W-:-:S02]  /*1470*/  PRMT R29, R29, 0x5410, R16 ;  /* 0x000054101d1d7816 */ /* 0x000fc40000000010 */
[----:B------:R-:W-:Y:S01]  /*1480*/  LOP3.LUT R18, R6, 0xffff, RZ, 0xc0, !PT ;  /* 0x0000ffff06127812 */ /* 0x000fe200078ec0ff */
[----:B------:R-:W-:Y:S01]  /*1490*/  IMAD.WIDE.U32 R6, R7, 0x10000, RZ ;  /* 0x0001000007067825 */ /* 0x000fe200078e00ff */
[----:B------:R-:W-:Y:S02]  /*14a0*/  LOP3.LUT R16, R4, 0xffff, RZ, 0xc0, !PT ;  /* 0x0000ffff04107812 */ /* 0x000fe400078ec0ff */
[----:B------:R-:W-:Y:S01]  /*14b0*/  LOP3.LUT R22, R15, 0xffff, RZ, 0xc0, !PT ;  /* 0x0000ffff0f167812 */ /* 0x000fe200078ec0ff */
[----:B---3--:R-:W-:Y:S01]  /*14c0*/  IMAD.U32 R4, R14, 0x10000, RZ ;  /* 0x000100000e047824 */ /* 0x008fe200078e00ff */
[----:B------:R-:W-:Y:S01]  /*14d0*/  LOP3.LUT R6, R6, R23, RZ, 0xfc, !PT ;  /* 0x0000001706067212 */ /* 0x000fe200078efcff */
[----:B------:R-:W-:Y:S01]  /*14e0*/  IMAD.WIDE.U32 R14, R18, 0x10000, RZ ;  /* 0x00010000120e7825 */ /* 0x000fe200078e00ff */
[----:B------:R-:W-:Y:S02]  /*14f0*/  PRMT R27, R27, 0x5410, R2 ;  /* 0x000054101b1b7816 */ /* 0x000fe40000000002 */
        /* <DEDUP_REMOVED lines=14> */
.L_x_775:
        /* <DEDUP_REMOVED lines=23> */
.L_x_776:
[----:B0-----:R-:W-:-:S04]  /*1750*/  IMAD.MOV.U32 R3, RZ, RZ, c[0x0][0x0] ;  /* 0x00000000ff037624 */ /* 0x001fc800078e00ff */
[----:B------:R-:W-:-:S05]  /*1760*/  IMAD R0, R3, 0x4, R0 ;  /* 0x0000000403007824 */ /* 0x000fca00078e0200 */
[----:B------:R-:W-:-:S13]  /*1770*/  ISETP.GE.AND P1, PT, R0, UR7, PT ;  /* 0x0000000700007c0c */ /* 0x000fda000bf26270 */
[----:B------:R-:W-:Y:S01]  /*1780*/  @P1 CALL.REL.NOINC `(.L_x_777) ;  /* 0x0000001000001944 */ /* 0x000fe20003c00000 */
[----:B------:R-:W-:Y:S05]  /*1790*/  BRA `(.L_x_778) ;  /* 0xffffebd000007947 */ /* 0x000fea000383ffff */
.L_x_777:
[----:B------:R-:W-:Y:S05]  /*17a0*/  EXIT ;  /* 0x000000000000794d */ /* 0x000fea0003800000 */
.L_x_779:
        /* <DEDUP_REMOVED lines=13> */
.L_x_1003:


//--------------------- .text._Z25multi_tensor_apply_kernelI18TensorListMetadataILi5EE15DistAdamFunctorIN3c108BFloat16EffEJPfffffff10adamMode_tfEEvlPViT_T0_DpT1_ --------------------------
	.section	.text._Z25multi_tensor_apply_kernelI18TensorListMetadataILi5EE15DistAdamFunctorIN3c108BFloat16EffEJPfffffff10adamMode_tfEEvlPViT_T0_DpT1_,"ax",@progbits
	.sectioninfo	@"SHI_REGISTERS=32"
	.align	128
        .global         _Z25multi_tensor_apply_kernelI18TensorListMetadataILi5EE15DistAdamFunctorIN3c108BFloat16EffEJPfffffff10adamMode_tfEEvlPViT_T0_DpT1_
        .type           _Z25multi_tensor_apply_kernelI18TensorListMetadataILi5EE15DistAdamFunctorIN3c108BFloat16EffEJPfffffff10adamMode_tfEEvlPViT_T0_DpT1_,@function
        .size           _Z25multi_tensor_apply_kernelI18TensorListMetadataILi5EE15DistAdamFunctorIN3c108BFloat16EffEJPfffffff10adamMode_tfEEvlPViT_T0_DpT1_,(.L_x_1004 - _Z25multi_tensor_apply_kernelI18TensorListMetadataILi5EE15DistAdamFunctorIN3c108BFloat16EffEJPfffffff10adamMode_tfEEvlPViT_T0_DpT1_)
        .other          _Z25multi_tensor_apply_kernelI18TensorListMetadataILi5EE15DistAdamFunctorIN3c108BFloat16EffEJPfffffff10adamMode_tfEEvlPViT_T0_DpT1_,@"STO_CUDA_ENTRY STV_DEFAULT"
_Z25multi_tensor_apply_kernelI18TensorListMetadataILi5EE15DistAdamFunctorIN3c108BFloat16EffEJPfffffff10adamMode_tfEEvlPViT_T0_DpT1_:
.text._Z25multi_tensor_apply_kernelI18TensorListMetadataILi5EE15DistAdamFunctorIN3c108BFloat16EffEJPfffffff10adamMode_tfEEvlPViT_T0_DpT1_:
[----:B------:R-:W-:Y:S02]  /*0000*/  IMAD.MOV.U32 R1, RZ, RZ, c[0x0][0x28] ;  /* 0x00000a00ff017624 */ /* 0x000fe400078e00ff */
[----:B------:R-:W-:Y:S01]  /*0010*/  IMAD.MOV.U32 R2, RZ, RZ, c[0x0][0xd60] ;  /* 0x00035800ff027624 */ /* 0x000fe200078e00ff */
[----:B------:R-:W-:Y:S01]  /*0020*/  ULDC.64 UR18, c[0x0][0x118] ;  /* 0x0000460000127ab9 */ /* 0x000fe20000000a00 */
[----:B------:R-:W-:-:S05]  /*0030*/  IMAD.MOV.U32 R3, RZ, RZ, c[0x0][0xd64] ;  /* 0x00035900ff037624 */ /* 0x000fca00078e00ff */
[----:B------:R-:W2:Y:S01]  /*0040*/  LDG.E R2, [R2.64] ;  /* 0x0000001202027981 */ /* 0x000ea2000c1e1900 */
[----:B------:R-:W0:Y:S01]  /*0050*/  S2UR UR5, SR_CTAID.X ;  /* 0x00000000000579c3 */ /* 0x000e220000002500 */
[----:B------:R-:W-:Y:S01]  /*0060*/  UMOV UR4, 0x4 ;  /* 0x0000000400047882 */ /* 0x000fe20000000000 */
[----:B------:R-:W-:Y:S01]  /*0070*/  PRMT R0, RZ, 0x7610, R0 ;  /* 0x00007610ff007816 */ /* 0x000fe20000000000 */
[----:B------:R-:W-:Y:S02]  /*0080*/  ULDC UR7, c[0x2][0x0] ;  /* 0x0080000000077ab9 */ /* 0x000fe40000000800 */
[----:B------:R-:W-:Y:S02]  /*0090*/  UMOV UR6, 0x8 ;  /* 0x0000000800067882 */ /* 0x000fe40000000000 */
[----:B0-----:R-:W-:-:S03]  /*00a0*/  UIMAD UR4, UR5, UR4, UR7 ;  /* 0x00000004050472a4 */ /* 0x001fc6000f8e0207 */
        /* <DEDUP_REMOVED lines=16> */
[----:B--2---:R0:W1:-:S12]  /*01b0*/  R2UR UR9, R2 ;  /* 0x00000000020973c2 */ /* 0x00405800000e0000 */
        /* <DEDUP_REMOVED lines=16> */
[----:B------:R-:W-:-:S05]  /*02c0*/  PLOP3.LUT P0, PT, PT, PT, UP0, 0x80, 0x0 ;  /* 0x000000000000781c */ /* 0x000fca0003f0f008 */
[----:B------:R-:W-:-:S04]  /*02d0*/  @!UP0 UIADD3 UR8, UR4, UR8, URZ ;  /* 0x0000000804088290 */ /* 0x000fc8000fffe03f */
[----:B------:R-:W-:-:S04]  /*02e0*/  @!UP0 ULOP3.LUT UP1, URZ, UR8, 0xf, URZ, 0xc0, !UPT ;  /* 0x0000000f083f8892 */ /* 0x000fc8000f82c03f */
[----:B------:R-:W-:-:S06]  /*02f0*/  @!UP0 USEL UR8, URZ, 0x1, UP1 ;  /* 0x000000013f088887 */ /* 0x000fcc0008800000 */
[----:B0-----:R-:W-:-:S05]  /*0300*/  @!P0 IMAD.U32 R2, RZ, RZ, UR8 ;  /* 0x00000008ff028e24 */ /* 0x001fca000f8e00ff */
[----:B------:R-:W-:Y:S02]  /*0310*/  @!P0 PRMT R0, R2, 0x7610, R0 ;  /* 0x0000761002008816 */ /* 0x000fe40000000000 */
.L_x_780:
[----:B0-----:R-:W0:Y:S02]  /*0320*/  S2R R2, SR_TID.X ;  /* 0x0000000000027919 */ /* 0x001e240000002100 */
[----:B0-----:R-:W-:-:S05]  /*0330*/  IMAD.SHL.U32 R2, R2, 0x4, RZ ;  /* 0x0000000402027824 */ /* 0x001fca00078e00ff */
[----:B------:R-:W-:-:S13]  /*0340*/  ISETP.GE.AND P0, PT, R2, UR7, PT ;  /* 0x0000000702007c0c */ /* 0x000fda000bf06270 */
[----:B------:R-:W-:Y:S05]  /*0350*/  @P0 EXIT ;  /* 0x000000000000094d */ /* 0x000fea0003800000 */
[----:B------:R-:W-:-:S04]  /*0360*/  PRMT R0, R0, 0x9910, RZ ;  /* 0x0000991000007816 */ /* 0x000fc800000000ff */
[----:B------:R-:W-:Y:S01]  /*0370*/  ISETP.NE.AND P0, PT, R0, RZ, PT ;  /* 0x000000ff0000720c */ /* 0x000fe20003f05270 */
[----:B------:R-:W-:-:S05]  /*0380*/  IMAD.MOV.U32 R0, RZ, RZ, R2 ;  /* 0x000000ffff007224 */ /* 0x000fca00078e0002 */
.L_x_787:
[----:B------:R-:W-:Y:S01]  /*0390*/  IADD3 R21, P1, R0, UR6, RZ ;  /* 0x0000000600157c10 */ /* 0x000fe2000ff3e0ff */
[----:B------:R-:W-:Y:S01]  /*03a0*/  IMAD.U32 R3, RZ, RZ, UR6 ;  /* 0x00000006ff037e24 */ /* 0x000fe2000f8e00ff */
[----:B------:R-:W-:-:S03]  /*03b0*/  SHF.R.S32.HI R2, RZ, 0x1f, R0 ;  /* 0x0000001fff027819 */ /* 0x000fc60000011400 */
[----:B------:R-:W-:Y:S01]  /*03c0*/  IMAD.SHL.U32 R10, R21, 0x2, RZ ;  /* 0x00000002150a7824 */ /* 0x000fe200078e00ff */
[----:B------:R-:W-:-:S04]  /*03d0*/  LEA.HI.X.SX32 R4, R3, R2, 0x1, P1 ;  /* 0x0000000203047211 */ /* 0x000fc800008f0eff */
[C---:B------:R-:W-:Y:S02]  /*03e0*/  SHF.L.U64.HI R5, R21.reuse, 0x1, R4 ;  /* 0x0000000115057819 */ /* 0x040fe40000010204 */
[C---:B------:R-:W-:Y:S01]  /*03f0*/  IADD3 R2, P1, R10.reuse, UR10, RZ ;  /* 0x0000000a0a027c10 */ /* 0x040fe2000ff3e0ff */
[----:B------:R-:W-:Y:S01]  /*0400*/  IMAD.SHL.U32 R20, R21, 0x4, RZ ;  /* 0x0000000415147824 */ /* 0x000fe200078e00ff */
[C---:B------:R-:W-:Y:S02]  /*0410*/  IADD3 R8, P2, R10.reuse, UR12, RZ ;  /* 0x0000000c0a087c10 */ /* 0x040fe4000ff5e0ff */
[C---:B------:R-:W-:Y:S02]  /*0420*/  IADD3.X R3, R5.reuse, UR11, RZ, P1, !PT ;  /* 0x0000000b05037c10 */ /* 0x040fe40008ffe4ff */
[----:B------:R-:W-:Y:S02]  /*0430*/  IADD3 R10, P1, R10, UR14, RZ ;  /* 0x0000000e0a0a7c10 */ /* 0x000fe4000ff3e0ff */
[C---:B------:R-:W-:Y:S01]  /*0440*/  IADD3.X R9, R5.reuse, UR13, RZ, P2, !PT ;  /* 0x0000000d05097c10 */ /* 0x040fe200097fe4ff */
[----:B------:R-:W2:Y:S01]  /*0450*/  @P0 LDG.E.64 R18, [R2.64] ;  /* 0x0000001202120981 */ /* 0x000ea2000c1e1b00 */
[----:B------:R-:W-:-:S02]  /*0460*/  IADD3.X R11, R5, UR15, RZ, P1, !PT ;  /* 0x0000000f050b7c10 */ /* 0x000fc40008ffe4ff */
[----:B------:R-:W-:Y:S01]  /*0470*/  SHF.L.U64.HI R21, R21, 0x2, R4 ;  /* 0x0000000215157819 */ /* 0x000fe20000010204 */
[----:B------:R-:W3:Y:S01]  /*0480*/  @P0 LDG.E.64 R14, [R8.64] ;  /* 0x00000012080e0981 */ /* 0x000ee2000c1e1b00 */
[----:B------:R-:W-:-:S03]  /*0490*/  IADD3 R12, P1, R20, UR16, RZ ;  /* 0x00000010140c7c10 */ /* 0x000fc6000ff3e0ff */
[----:B------:R-:W4:Y:S01]  /*04a0*/  @P0 LDG.E.64 R16, [R10.64] ;  /* 0x000000120a100981 */ /* 0x000f22000c1e1b00 */
[----:B------:R-:W-:-:S05]  /*04b0*/  IADD3.X R13, R21, UR17, RZ, P1, !PT ;  /* 0x00000011150d7c10 */ /* 0x000fca0008ffe4ff */
[----:B------:R0:W5:Y:S01]  /*04c0*/  @P0 LDG.E.128 R4, [R12.64] ;  /* 0x000000120c040981 */ /* 0x000162000c1e1d00 */
[--C-:B--2---:R-:W-:Y:S02]  /*04d0*/  @P0 SHF.R.U64 R22, R18, 0x10, R19.reuse ;  /* 0x0000001012160819 */ /* 0x104fe40000001213 */
        /* <DEDUP_REMOVED lines=45> */
.L_x_781:
[----:B0-----:R-:W-:Y:S01]  /*07b0*/  ISETP.NE.AND P1, PT, RZ, c[0x0][0xd80], PT ;  /* 0x00036000ff007a0c */ /* 0x001fe20003f25270 */
[----:B-1---5:R-:W-:-:S12]  /*07c0*/  FMUL.FTZ R29, R4, UR9 ;  /* 0x00000009041d7c20 */ /* 0x022fd80008410000 */
[----:B------:R-:W-:Y:S05]  /*07d0*/  @!P1 BRA `(.L_x_782) ;  /* 0x0000062000009947 */ /* 0x000fea0003800000 */
[----:B------:R-:W-:Y:S01]  /*07e0*/  FMUL.FTZ R4, R29, R29 ;  /* 0x0000001d1d047220 */ /* 0x000fe20000410000 */
[----:B------:R-:W-:Y:S01]  /*07f0*/  PRMT R12, RZ, 0x5410, R16 ;  /* 0x00005410ff0c7816 */ /* 0x000fe20000000010 */
[----:B------:R-:W-:Y:S01]  /*0800*/  FMUL.FTZ R5, R5, UR9 ;  /* 0x0000000905057c20 */ /* 0x000fe20008410000 */
[----:B------:R-:W-:Y:S01]  /*0810*/  PRMT R23, RZ, 0x5410, R23 ;  /* 0x00005410ff177816 */ /* 0x000fe20000000017 */
[----:B------:R-:W-:Y:S02]  /*0820*/  FFMA.FTZ R13, R4, -c[0x0][0xd6c], R4 ;  /* 0x80035b00040d7a23 */ /* 0x000fe40000010004 */
[----:B------:R-:W-:Y:S01]  /*0830*/  FFMA.FTZ R4, R29, -c[0x0][0xd68], R29 ;  /* 0x80035a001d047a23 */ /* 0x000fe2000001001d */
[----:B------:R-:W-:Y:S01]  /*0840*/  PRMT R29, RZ, 0x5410, R14 ;  /* 0x00005410ff1d7816 */ /* 0x000fe2000000000e */
[----:B------:R-:W-:Y:S01]  /*0850*/  FFMA.FTZ R12, R12, c[0x0][0xd6c], R13 ;  /* 0x00035b000c0c7a23 */ /* 0x000fe2000001000d */
[----:B------:R-:W-:Y:S01]  /*0860*/  MUFU.RCP R14, c[0x0][0xd70] ;  /* 0x00035c00000e7b08 */ /* 0x000fe20000001000 */
[----:B------:R-:W-:-:S02]  /*0870*/  FMUL.FTZ R7, R7, UR9 ;  /* 0x0000000907077c20 */ /* 0x000fc40008410000 */
[----:B------:R-:W-:-:S05]  /*0880*/  FFMA.FTZ R29, R29, c[0x0][0xd68], R4 ;  /* 0x00035a001d1d7a23 */ /* 0x000fca0000010004 */
        /* <DEDUP_REMOVED lines=17> */
[----:B------:R-:W-:Y:S01]  /*09a0*/  FFMA.FTZ R26, R5, -c[0x0][0xd68], R5 ;  /* 0x80035a00051a7a23 */ /* 0x000fe20000010005 */
[----:B------:R-:W-:Y:S01]  /*09b0*/  PRMT R5, RZ, 0x5410, R24 ;  /* 0x00005410ff057816 */ /* 0x000fe20000000018 */
[----:B------:R-:W-:Y:S02]  /*09c0*/  FMUL.FTZ R24, R6, UR9 ;  /* 0x0000000906187c20 */ /* 0x000fe40008410000 */
[----:B------:R-:W-:Y:S02]  /*09d0*/  FFMA.FTZ R16, R16, c[0x0][0xd6c], R29 ;  /* 0x00035b0010107a23 */ /* 0x000fe4000001001d */
[----:B------:R-:W-:-:S02]  /*09e0*/  FFMA.FTZ R5, R5, c[0x0][0xd68], R26 ;  /* 0x00035a0005057a23 */ /* 0x000fc4000001001a */
[----:B------:R-:W-:Y:S02]  /*09f0*/  FMUL.FTZ R28, R16, R13 ;  /* 0x0000000d101c7220 */ /* 0x000fe40000410000 */
[C---:B------:R-:W-:Y:S01]  /*0a00*/  FMUL.FTZ R29, R5.reuse, R14 ;  /* 0x0000000e051d7220 */ /* 0x040fe20000410000 */
[----:B------:R-:W-:Y:S01]  /*0a10*/  F2FP.BF16.PACK_AB R4, R5, R4 ;  /* 0x000000040504723e */ /* 0x000fe200000010ff */
[C---:B------:R-:W-:Y:S02]  /*0a20*/  FMUL.FTZ R26, R24.reuse, R24 ;  /* 0x00000018181a7220 */ /* 0x040fe40000410000 */
[----:B------:R-:W0:Y:S01]  /*0a30*/  MUFU.SQRT R28, R28 ;  /* 0x0000001c001c7308 */ /* 0x000e220000002000 */
[----:B------:R-:W-:Y:S02]  /*0a40*/  FFMA.FTZ R24, R24, -c[0x0][0xd68], R24 ;  /* 0x80035a0018187a23 */ /* 0x000fe40000010018 */
[----:B0-----:R-:W-:-:S06]  /*0a50*/  FADD.FTZ R18, R28, c[0x0][0xd78] ;  /* 0x00035e001c127621 */ /* 0x001fcc0000010000 */
[----:B------:R-:W0:Y:S02]  /*0a60*/  MUFU.RCP R18, R18 ;  /* 0x0000001200127308 */ /* 0x000e240000001000 */
[----:B0-----:R-:W-:Y:S01]  /*0a70*/  FMUL.FTZ R6, R29, R18 ;  /* 0x000000121d067220 */ /* 0x001fe20000410000 */
[----:B------:R-:W-:Y:S01]  /*0a80*/  PRMT R18, RZ, 0x5410, R17 ;  /* 0x00005410ff127816 */ /* 0x000fe20000000011 */
[----:B------:R-:W-:-:S04]  /*0a90*/  FFMA.FTZ R29, R26, -c[0x0][0xd6c], R26 ;  /* 0x80035b001a1d7a23 */ /* 0x000fc8000001001a */
[----:B------:R-:W-:Y:S01]  /*0aa0*/  FFMA.FTZ R18, R18, c[0x0][0xd6c], R29 ;  /* 0x00035b0012127a23 */ /* 0x000fe2000001001d */
[----:B------:R-:W-:-:S03]  /*0ab0*/  PRMT R29, RZ, 0x5410, R15 ;  /* 0x00005410ff1d7816 */ /* 0x000fc6000000000f */
[----:B------:R-:W-:Y:S02]  /*0ac0*/  FMUL.FTZ R26, R18, R13 ;  /* 0x0000000d121a7220 */ /* 0x000fe40000410000 */
[----:B------:R-:W-:-:S04]  /*0ad0*/  FFMA.FTZ R29, R29, c[0x0][0xd68], R24 ;  /* 0x00035a001d1d7a23 */ /* 0x000fc80000010018 */
[----:B------:R-:W0:Y:S01]  /*0ae0*/  MUFU.SQRT R26, R26 ;  /* 0x0000001a001a7308 */ /* 0x000e220000002000 */
[----:B------:R-:W-:Y:S02]  /*0af0*/  FMUL.FTZ R24, R29, R14 ;  /* 0x0000000e1d187220 */ /* 0x000fe40000410000 */
[----:B0-----:R-:W-:Y:S02]  /*0b00*/  FADD.FTZ R17, R26, c[0x0][0xd78] ;  /* 0x00035e001a117621 */ /* 0x001fe40000010000 */
[----:B------:R-:W-:-:S04]  /*0b10*/  FFMA.FTZ R26, R7, -c[0x0][0xd68], R7 ;  /* 0x80035a00071a7a23 */ /* 0x000fc80000010007 */
[----:B------:R-:W0:Y:S02]  /*0b20*/  MUFU.RCP R17, R17 ;  /* 0x0000001100117308 */ /* 0x000e240000001000 */
[----:B0-----:R-:W-:Y:S02]  /*0b30*/  FMUL.FTZ R15, R24, R17 ;  /* 0x00000011180f7220 */ /* 0x001fe40000410000 */
[----:B------:R-:W-:Y:S01]  /*0b40*/  FMUL.FTZ R24, R7, R7 ;  /* 0x0000000707187220 */ /* 0x000fe20000410000 */
[--C-:B------:R-:W-:Y:S02]  /*0b50*/  PRMT R7, RZ, 0x5410, R25.reuse ;  /* 0x00005410ff077816 */ /* 0x100fe40000000019 */
[----:B------:R-:W-:Y:S01]  /*0b60*/  PRMT R25, R4, 0x7610, R25 ;  /* 0x0000761004197816 */ /* 0x000fe20000000019 */
[----:B------:R-:W-:Y:S01]  /*0b70*/  FFMA.FTZ R28, R24, -c[0x0][0xd6c], R24 ;  /* 0x80035b00181c7a23 */ /* 0x000fe20000010018 */
[----:B------:R-:W-:Y:S01]  /*0b80*/  PRMT R24, RZ, 0x5410, R27 ;  /* 0x00005410ff187816 */ /* 0x000fe2000000001b */
[----:B------:R-:W-:-:S04]  /*0b90*/  FFMA.FTZ R7, R7, c[0x0][0xd68], R26 ;  /* 0x00035a0007077a23 */ /* 0x000fc8000001001a */
[----:B------:R-:W-:Y:S02]  /*0ba0*/  FFMA.FTZ R24, R24, c[0x0][0xd6c], R28 ;  /* 0x00035b0018187a23 */ /* 0x000fe4000001001c */
[----:B------:R-:W-:Y:S02]  /*0bb0*/  FMUL.FTZ R14, R7, R14 ;  /* 0x0000000e070e7220 */ /* 0x000fe40000410000 */
        /* <DEDUP_REMOVED lines=25> */
[----:B------:R-:W-:Y:S02]  /*0d50*/  F2FP.BF16.PACK_AB R18, RZ, R18 ;  /* 0x00000012ff12723e */ /* 0x000fe400000010ff */
        /* <DEDUP_REMOVED lines=10> */
.L_x_782:
[----:B------:R-:W-:Y:S02]  /*0e00*/  PRMT R4, RZ, 0x5410, R18 ;  /* 0x00005410ff047816 */ /* 0x000fe40000000012 */
        /* <DEDUP_REMOVED lines=14> */
[----:B------:R-:W-:Y:S08]  /*0ef0*/  MUFU.RCP R14, c[0x0][0xd70] ;  /* 0x00035c00000e7b08 */ /* 0x000ff00000001000 */
[----:B------:R-:W0:Y:S02]  /*0f00*/  MUFU.RCP R13, c[0x0][0xd74] ;  /* 0x00035d00000d7b08 */ /* 0x000e240000001000 */
[C---:B0-----:R-:W-:Y:S01]  /*0f10*/  FMUL.FTZ R16, R12.reuse, R13 ;  /* 0x0000000d0c107220 */ /* 0x041fe20000410000 */
[----:B------:R-:W-:Y:S01]  /*0f20*/  F2FP.BF16.PACK_AB R12, R12, R29 ;  /* 0x0000001d0c0c723e */ /* 0x000fe200000010ff */
[----:B------:R-:W-:-:S04]  /*0f30*/  FMUL.FTZ R29, R29, R14 ;  /* 0x0000000e1d1d7220 */ /* 0x000fc80000410000 */
[----:B------:R-:W0:Y:S02]  /*0f40*/  MUFU.SQRT R16, R16 ;  /* 0x0000001000107308 */ /* 0x000e240000002000 */
[----:B0-----:R-:W-:Y:S02]  /*0f50*/  FADD.FTZ R18, R16, c[0x0][0xd78] ;  /* 0x00035e0010127621 */ /* 0x001fe40000010000 */
[----:B------:R-:W-:-:S04]  /*0f60*/  FMUL.FTZ R16, R22, c[0x0][0xd84] ;  /* 0x0003610016107a20 */ /* 0x000fc80000410000 */
[----:B------:R-:W0:Y:S01]  /*0f70*/  MUFU.RCP R18, R18 ;  /* 0x0000001200127308 */ /* 0x000e220000001000 */
[----:B------:R-:W-:-:S04]  /*0f80*/  FFMA.FTZ R5, R5, UR9, R16 ;  /* 0x0000000905057c23 */ /* 0x000fc80008010010 */
[C---:B------:R-:W-:Y:S02]  /*0f90*/  FMUL.FTZ R16, R5.reuse, R5 ;  /* 0x0000000505107220 */ /* 0x040fe40000410000 */
[----:B------:R-:W-:Y:S02]  /*0fa0*/  FFMA.FTZ R5, R5, -c[0x0][0xd68], R5 ;  /* 0x80035a0005057a23 */ /* 0x000fe40000010005 */
[----:B------:R-:W-:Y:S02]  /*0fb0*/  FFMA.FTZ R16, R16, -c[0x0][0xd6c], R16 ;  /* 0x80035b0010107a23 */ /* 0x000fe40000010010 */
[----:B------:R-:W-:Y:S02]  /*0fc0*/  FFMA.FTZ R5, R24, c[0x0][0xd68], R5 ;  /* 0x00035a0018057a23 */ /* 0x000fe40000010005 */
[----:B0-----:R-:W-:-:S04]  /*0fd0*/  FMUL.FTZ R29, R29, R18 ;  /* 0x000000121d1d7220 */ /* 0x001fc80000410000 */
[----:B------:R-:W-:-:S05]  /*0fe0*/  FMUL.FTZ R29, R29, c[0x0][0xd7c] ;  /* 0x00035f001d1d7a20 */ /* 0x000fca0000410000 */
[----:B------:R-:W-:-:S04]  /*0ff0*/  F2FP.BF16.PACK_AB R29, RZ, R29 ;  /* 0x0000001dff1d723e */ /* 0x000fc800000010ff */
[----:B------:R-:W-:-:S05]  /*1000*/  PRMT R29, RZ, 0x5410, R29 ;  /* 0x00005410ff1d7816 */ /* 0x000fca000000001d */
[----:B------:R-:W-:Y:S01]  /*1010*/  FADD.FTZ R4, R4, -R29 ;  /* 0x8000001d04047221 */ /* 0x000fe20000010000 */
[----:B------:R-:W-:-:S04]  /*1020*/  PRMT R29, RZ, 0x5410, R26 ;  /* 0x00005410ff1d7816 */ /* 0x000fc8000000001a */
[----:B------:R-:W-:Y:S01]  /*1030*/  F2FP.BF16.PACK_AB R4, R5, R4 ;  /* 0x000000040504723e */ /* 0x000fe200000010ff */
[----:B------:R-:W-:Y:S02]  /*1040*/  FFMA.FTZ R16, R29, c[0x0][0xd6c], R16 ;  /* 0x00035b001d107a23 */ /* 0x000fe40000010010 */
[----:B------:R-:W-:Y:S02]  /*1050*/  FMUL.FTZ R29, R5, R14 ;  /* 0x0000000e051d7220 */ /* 0x000fe40000410000 */
[----:B------:R-:W-:-:S06]  /*1060*/  FMUL.FTZ R26, R16, R13 ;  /* 0x0000000d101a7220 */ /* 0x000fcc0000410000 */
[----:B------:R-:W0:Y:S02]  /*1070*/  MUFU.SQRT R26, R26 ;  /* 0x0000001a001a7308 */ /* 0x000e240000002000 */
[----:B0-----:R-:W-:-:S06]  /*1080*/  FADD.FTZ R28, R26, c[0x0][0xd78] ;  /* 0x00035e001a1c7621 */ /* 0x001fcc0000010000 */
[----:B------:R-:W0:Y:S02]  /*1090*/  MUFU.RCP R18, R28 ;  /* 0x0000001c00127308 */ /* 0x000e240000001000 */
[----:B0-----:R-:W-:Y:S02]  /*10a0*/  FMUL.FTZ R18, R29, R18 ;  /* 0x000000121d127220 */ /* 0x001fe40000410000 */
[----:B------:R-:W-:-:S04]  /*10b0*/  FMUL.FTZ R29, R19, c[0x0][0xd84] ;  /* 0x00036100131d7a20 */ /* 0x000fc80000410000 */
[----:B------:R-:W-:-:S04]  /*10c0*/  FFMA.FTZ R24, R6, UR9, R29 ;  /* 0x0000000906187c23 */ /* 0x000fc8000801001d */
[C---:B------:R-:W-:Y:S02]  /*10d0*/  FMUL.FTZ R6, R24.reuse, R24 ;  /* 0x0000001818067220 */ /* 0x040fe40000410000 */
[----:B------:R-:W-:Y:S01]  /*10e0*/  FFMA.FTZ R29, R24, -c[0x0][0xd68], R24 ;  /* 0x80035a00181d7a23 */ /* 0x000fe20000010018 */
[----:B------:R-:W-:Y:S01]  /*10f0*/  PRMT R24, RZ, 0x5410, R15 ;  /* 0x00005410ff187816 */ /* 0x000fe2000000000f */
[----:B------:R-:W-:-:S04]  /*1100*/  FFMA.FTZ R6, R6, -c[0x0][0xd6c], R6 ;  /* 0x80035b0006067a23 */ /* 0x000fc80000010006 */
        /* <DEDUP_REMOVED lines=12> */
[C---:B------:R-:W-:Y:S02]  /*11d0*/  FMUL.FTZ R24, R7.reuse, R7 ;  /* 0x0000000707187220 */ /* 0x040fe40000410000 */
[----:B------:R-:W-:Y:S01]  /*11e0*/  FFMA.FTZ R7, R7, -c[0x0][0xd68], R7 ;  /* 0x80035a0007077a23 */ /* 0x000fe20000010007 */
[----:B------:R-:W-:Y:S01]  /*11f0*/  PRMT R15, R6, 0x7610, R15 ;  /* 0x00007610060f7816 */ /* 0x000fe2000000000f */
[----:B------:R-:W-:-:S04]  /*1200*/  FFMA.FTZ R24, R24, -c[0x0][0xd6c], R24 ;  /* 0x80035b0018187a23 */ /* 0x000fc80000010018 */
[----:B------:R-:W-:-:S04]  /*1210*/  FFMA.FTZ R24, R27, c[0x0][0xd6c], R24 ;  /* 0x00035b001b187a23 */ /* 0x000fc80000010018 */
[----:B------:R-:W-:-:S06]  /*1220*/  FMUL.FTZ R17, R24, R13 ;  /* 0x0000000d18117220 */ /* 0x000fcc0000410000 */
[----:B------:R-:W0:Y:S02]  /*1230*/  MUFU.SQRT R17, R17 ;  /* 0x0000001100117308 */ /* 0x000e240000002000 */
[----:B0-----:R-:W-:Y:S01]  /*1240*/  FADD.FTZ R26, R17, c[0x0][0xd78] ;  /* 0x00035e00111a7621 */ /* 0x001fe20000010000 */
[----:B------:R-:W-:-:S05]  /*1250*/  PRMT R17, R12, 0x7610, R17 ;  /* 0x000076100c117816 */ /* 0x000fca0000000011 */
        /* <DEDUP_REMOVED lines=14> */
[--C-:B------:R-:W-:Y:S01]  /*1340*/  FADD.FTZ R22, R22, -R13.reuse ;  /* 0x8000000d16167221 */ /* 0x100fe20000010000 */
[----:B------:R-:W-:Y:S01]  /*1350*/  PRMT R13, R12, 0x7632, R13 ;  /* 0x000076320c0d7816 */ /* 0x000fe2000000000d */
[----:B------:R-:W-:Y:S01]  /*1360*/  FADD.FTZ R18, R23, -R18 ;  /* 0x8000001217127221 */ /* 0x000fe20000010000 */
[----:B------:R-:W-:Y:S02]  /*1370*/  PRMT R19, R16, 0x7610, R19 ;  /* 0x0000761010137816 */ /* 0x000fe40000000013 */
[----:B------:R-:W-:Y:S02]  /*1380*/  F2FP.BF16.PACK_AB R22, R29, R22 ;  /* 0x000000161d16723e */ /* 0x000fe400000010ff */
[----:B------:R-:W-:-:S02]  /*1390*/  F2FP.BF16.PACK_AB R18, RZ, R18 ;  /* 0x00000012ff12723e */ /* 0x000fc400000010ff */
[----:B------:R-:W-:Y:S02]  /*13a0*/  PRMT R12, R24, 0x7610, R12 ;  /* 0x00007610180c7816 */ /* 0x000fe4000000000c */
[----:B------:R-:W-:Y:S02]  /*13b0*/  PRMT R23, R18, 0x7610, R23 ;  /* 0x0000761012177816 */ /* 0x000fe40000000017 */
[C---:B------:R-:W-:Y:S02]  /*13c0*/  PRMT R29, R4.reuse, 0x7632, R29 ;  /* 0x00007632041d7816 */ /* 0x040fe4000000001d */
[----:B------:R-:W-:Y:S02]  /*13d0*/  PRMT R25, R4, 0x7610, R25 ;  /* 0x0000761004197816 */ /* 0x000fe40000000019 */
[C---:B------:R-:W-:Y:S02]  /*13e0*/  PRMT R27, R22.reuse, 0x7632, R27 ;  /* 0x00007632161b7816 */ /* 0x040fe4000000001b */
[----:B------:R-:W-:-:S02]  /*13f0*/  PRMT R16, R22, 0x7610, R16 ;  /* 0x0000761016107816 */ /* 0x000fc40000000010 */
[C---:B------:R-:W-:Y:S02]  /*1400*/  PRMT R14, R7.reuse, 0x7632, R14 ;  /* 0x00007632070e7816 */ /* 0x040fe4000000000e */
[----:B------:R-:W-:Y:S02]  /*1410*/  PRMT R18, R7, 0x7610, R18 ;  /* 0x0000761007127816 */ /* 0x000fe40000000012 */
.L_x_783:
[----:B------:R-:W-:Y:S02]  /*1420*/  IADD3 R20, P1, R20, UR4, RZ ;  /* 0x0000000414147c10 */ /* 0x000fe4000ff3e0ff */
[----:B------:R-:W-:Y:S02]  /*1430*/  PRMT R4, RZ, 0x5410, R25 ;  /* 0x00005410ff047816 */ /* 0x000fe40000000019 */
[----:B------:R-:W-:Y:S02]  /*1440*/  IADD3.X R21, R21, UR5, RZ, P1, !PT ;  /* 0x0000000515157c10 */ /* 0x000fe40008ffe4ff */
[----:B------:R-:W-:Y:S02]  /*1450*/  PRMT R5, RZ, 0x5410, R16 ;  /* 0x00005410ff057816 */ /* 0x000fe40000000010 */
[----:B------:R-:W-:-:S02]  /*1460*/  PRMT R6, RZ, 0x5410, R18 ;  /* 0x00005410ff067816 */ /* 0x000fc40000000012 */
[----:B------:R-:W-:Y:S01]  /*1470*/  PRMT R7, RZ, 0x5410, R23 ;  /* 0x00005410ff077816 */ /* 0x000fe20000000017 */
[----:B------:R-:W-:Y:S05]  /*1480*/  @!P0 BRA `(.L_x_784) ;  /* 0x0000014000008947 */ /* 0x000fea0003800000 */
[----:B------:R-:W-:Y:S02]  /*1490*/  LOP3.LUT R22, R16, 0xffff, RZ, 0xc0, !PT ;  /* 0x0000ffff10167812 */ /* 0x000fe400078ec0ff */
[----:B------:R-:W-:Y:S02]  /*14a0*/  PRMT R18, R18, 0x5410, R23 ;  /* 0x0000541012127816 */ /* 0x000fe40000000017 */
[----:B------:R-:W-:Y:S01]  /*14b0*/  LOP3.LUT R29, R29, 0xffff, RZ, 0xc0, !PT ;  /* 0x0000ffff1d1d7812 */ /* 0x000fe200078ec0ff */
[----:B------:R-:W-:Y:S01]  /*14c0*/  IMAD.WIDE.U32 R22, R22, 0x10000, RZ ;  /* 0x0001000016167825 */ /* 0x000fe200078e00ff */
[----:B------:R-:W-:-:S04]  /*14d0*/  LOP3.LUT R24, R19, 0xffff, RZ, 0xc0, !PT ;  /* 0x0000ffff13187812 */ /* 0x000fc800078ec0ff */
[----:B------:R-:W-:Y:S02]  /*14e0*/  LOP3.LUT R19, R18, R23, RZ, 0xfc, !PT ;  /* 0x0000001712137212 */ /* 0x000fe400078efcff */
[----:B------:R-:W-:Y:S01]  /*14f0*/  LOP3.LUT R18, R22, 0xffff, R25, 0xf8, !PT ;  /* 0x0000ffff16127812 */ /* 0x000fe200078ef819 */
[----:B------:R-:W-:Y:S01]  /*1500*/  IMAD.WIDE.U32 R22, R29, 0x10000, RZ ;  /* 0x000100001d167825 */ /* 0x000fe200078e00ff */
[----:B------:R-:W-:Y:S02]  /*1510*/  PRMT R29, R27, 0x5410, R14 ;  /* 0x000054101b1d7816 */ /* 0x000fe4000000000e */
[----:B------:R-:W-:Y:S01]  /*1520*/  PRMT R27, R15, 0x5410, R12 ;  /* 0x000054100f1b7816 */ /* 0x000fe2000000000c */
[----:B------:R-:W-:Y:S01]  /*1530*/  IMAD.WIDE.U32 R24, R24, 0x10000, RZ ;  /* 0x0001000018187825 */ /* 0x000fe200078e00ff */
[----:B------:R-:W-:Y:S01]  /*1540*/  LOP3.LUT R15, R29, R23, RZ, 0xfc, !PT ;  /* 0x000000171d0f7212 */ /* 0x000fe200078efcff */
[----:B------:R0:W-:Y:S01]  /*1550*/  STG.E.64 [R2.64], R18 ;  /* 0x0000001202007986 */ /* 0x0001e2000c101b12 */
[----:B------:R-:W-:-:S02]  /*1560*/  LOP3.LUT R14, R22, 0xffff, R17, 0xf8, !PT ;  /* 0x0000ffff160e7812 */ /* 0x000fc400078ef811 */
[----:B------:R-:W-:Y:S02]  /*1570*/  LOP3.LUT R17, R27, R25, RZ, 0xfc, !PT ;  /* 0x000000191b117212 */ /* 0x000fe400078efcff */
[----:B------:R-:W-:Y:S01]  /*1580*/  LOP3.LUT R16, R24, 0xffff, R13, 0xf8, !PT ;  /* 0x0000ffff18107812 */ /* 0x000fe200078ef80d */
[----:B------:R0:W-:Y:S04]  /*1590*/  STG.E.64 [R8.64], R14 ;  /* 0x0000000e08007986 */ /* 0x0001e8000c101b12 */
[----:B------:R0:W-:Y:S04]  /*15a0*/  STG.E.64 [R10.64], R16 ;  /* 0x000000100a007986 */ /* 0x0001e8000c101b12 */
[----:B------:R0:W-:Y:S01]  /*15b0*/  STG.E.128 [R20.64], R4 ;  /* 0x0000000414007986 */ /* 0x0001e2000c101d12 */
[----:B------:R-:W-:Y:S05]  /*15c0*/  BRA `(.L_x_785) ;  /* 0x0000017000007947 */ /* 0x000fea0003800000 */
.L_x_784:
        /* <DEDUP_REMOVED lines=23> */
.L_x_785:
[----:B0-----:R-:W-:-:S04]  /*1740*/  IMAD.MOV.U32 R3, RZ, RZ, c[0x0][0x0] ;  /* 0x00000000ff037624 */ /* 0x001fc800078e00ff */
[----:B------:R-:W-:-:S05]  /*1750*/  IMAD R0, R3, 0x4, R0 ;  /* 0x0000000403007824 */ /* 0x000fca00078e0200 */
[----:B------:R-:W-:-:S13]  /*1760*/  ISETP.GE.AND P1, PT, R0, UR7, PT ;  /* 0x0000000700007c0c */ /* 0x000fda000bf26270 */
[----:B------:R-:W-:Y:S01]  /*1770*/  @P1 CALL.REL.NOINC `(.L_x_786) ;  /* 0x0000001000001944 */ /* 0x000fe20003c00000 */
[----:B------:R-:W-:Y:S05]  /*1780*/  BRA `(.L_x_787) ;  /* 0xffffec0000007947 */ /* 0x000fea000383ffff */
.L_x_786:
[----:B------:R-:W-:Y:S05]  /*1790*/  EXIT ;  /* 0x000000000000794d */ /* 0x000fea0003800000 */
.L_x_788:
        /* <DEDUP_REMOVED lines=14> */
.L_x_1004:


//--------------------- .text._Z25multi_tensor_apply_kernelI18TensorListMetadataILi5EE15DistAdamFunctorIN3c104HalfENS3_8BFloat16ES5_EJPfffffff10adamMode_tfEEvlPViT_T0_DpT1_ --------------------------
	.section	.text._Z25multi_tensor_apply_kernelI18TensorListMetadataILi5EE15DistAdamFunctorIN3c104HalfENS3_8BFloat16ES5_EJPfffffff10adamMode_tfEEvlPViT_T0_DpT1_,"ax",@progbits
	.sectioninfo	@"SHI_REGISTERS=32"
	.align	128
        .global         _Z25multi_tensor_apply_kernelI18TensorListMetadataILi5EE15DistAdamFunctorIN3c104HalfENS3_8BFloat16ES5_EJPfffffff10adamMode_tfEEvlPViT_T0_DpT1_
        .type           _Z25multi_tensor_apply_kernelI18TensorListMetadataILi5EE15DistAdamFunctorIN3c104HalfENS3_8BFloat16ES5_EJPfffffff10adamMode_tfEEvlPViT_T0_DpT1_,@function
        .size           _Z25multi_tensor_apply_kernelI18TensorListMetadataILi5EE15DistAdamFunctorIN3c104HalfENS3_8BFloat16ES5_EJPfffffff10adamMode_tfEEvlPViT_T0_DpT1_,(.L_x_1005 - _Z25multi_tensor_apply_kernelI18TensorListMetadataILi5EE15DistAdamFunctorIN3c104HalfENS3_8BFloat16ES5_EJPfffffff10adamMode_tfEEvlPViT_T0_DpT1_)
        .other          _Z25multi_tensor_apply_kernelI18TensorListMetadataILi5EE15DistAdamFunctorIN3c104HalfENS3_8BFloat16ES5_EJPfffffff10adamMode_tfEEvlPViT_T0_DpT1_,@"STO_CUDA_ENTRY STV_DEFAULT"
_Z25multi_tensor_apply_kernelI18TensorListMetadataILi5EE15DistAdamFunctorIN3c104HalfENS3_8BFloat16ES5_EJPfffffff10adamMode_tfEEvlPViT_T0_DpT1_:
.text._Z25multi_tensor_apply_kernelI18TensorListMetadataILi5EE15DistAdamFunctorIN3c104HalfENS3_8BFloat16ES5_EJPfffffff10adamMode_tfEEvlPViT_T0_DpT1_:
        /* <DEDUP_REMOVED lines=51> */
.L_x_789:
[----:B------:R-:W-:Y:S05]  /*0330*/  @P0 EXIT ;  /* 0x000000000000094d */ /* 0x000fea0003800000 */
[----:B------:R-:W-:-:S04]  /*0340*/  PRMT R0, R0, 0x9910, RZ ;  /* 0x0000991000007816 */ /* 0x000fc800000000ff */
[----:B------:R-:W-:Y:S01]  /*0350*/  ISETP.NE.AND P0, PT, R0, RZ, PT ;  /* 0x000000ff0000720c */ /* 0x000fe20003f05270 */
[----:B------:R-:W-:-:S05]  /*0360*/  IMAD.MOV.U32 R0, RZ, RZ, R2 ;  /* 0x000000ffff007224 */ /* 0x000fca00078e0002 */
.L_x_796:
        /* <DEDUP_REMOVED lines=66> */
.L_x_790:
[----:B------:R-:W-:Y:S02]  /*0790*/  ISETP.NE.AND P1, PT, RZ, c[0x0][0xd80], PT ;  /* 0x00036000ff007a0c */ /* 0x000fe40003f25270 */
[----:B-----5:R-:W-:-:S05]  /*07a0*/  PRMT R12, RZ, 0x5410, R12 ;  /* 0x00005410ff0c7816 */ /* 0x020fca000000000c */
[----:B-1----:R-:W-:-:S06]  /*07b0*/  FMUL.FTZ R29, R12, UR9 ;  /* 0x000000090c1d7c20 */ /* 0x002fcc0008410000 */
[----:B------:R-:W-:Y:S05]  /*07c0*/  @!P1 BRA `(.L_x_791) ;  /* 0x0000062000009947 */ /* 0x000fea0003800000 */
[C---:B0-----:R-:W-:Y:S01]  /*07d0*/  FMUL.FTZ R8, R29.reuse, R29 ;  /* 0x0000001d1d087220 */ /* 0x041fe20000410000 */
[----:B------:R-:W-:Y:S01]  /*07e0*/  HADD2.F32 R9, -RZ, R10.H0_H0 ;  /* 0x2000000aff097230 */ /* 0x000fe20000004100 */
[----:B------:R-:W-:Y:S01]  /*07f0*/  FFMA.FTZ R29, R29, -c[0x0][0xd68], R29 ;  /* 0x80035a001d1d7a23 */ /* 0x000fe2000001001d */
[----:B------:R-:W-:Y:S01]  /*0800*/  HADD2.F32 R12, -RZ, R14.H0_H0 ;  /* 0x2000000eff0c7230 */ /* 0x000fe20000004100 */
[----:B------:R-:W-:Y:S01]  /*0810*/  FFMA.FTZ R8, R8, -c[0x0][0xd6c], R8 ;  /* 0x80035b0008087a23 */ /* 0x000fe20000010008 */
[----:B------:R-:W0:Y:S01]  /*0820*/  MUFU.RCP R14, c[0x0][0xd70] ;  /* 0x00035c00000e7b08 */ /* 0x000e220000001000 */
[----:B------:R-:W-:Y:S01]  /*0830*/  HADD2.F32 R24, -RZ, R24.H0_H0 ;  /* 0x20000018ff187230 */ /* 0x000fe20000004100 */
[----:B------:R-:W-:Y:S01]  /*0840*/  PRMT R13, RZ, 0x5410, R13 ;  /* 0x00005410ff0d7816 */ /* 0x000fe2000000000d */
[----:B------:R-:W-:Y:S01]  /*0850*/  FFMA.FTZ R9, R9, c[0x0][0xd6c], R8 ;  /* 0x00035b0009097a23 */ /* 0x000fe20000010008 */
[----:B------:R-:W-:Y:S01]  /*0860*/  HADD2.F32 R11, -RZ, R11.H0_H0 ;  /* 0x2000000bff0b7230 */ /* 0x000fe20000004100 */
[----:B------:R-:W-:Y:S01]  /*0870*/  FFMA.FTZ R12, R12, c[0x0][0xd68], R29 ;  /* 0x00035a000c0c7a23 */ /* 0x000fe2000001001d */
[----:B------:R-:W-:Y:S01]  /*0880*/  HADD2.F32 R15, -RZ, R15.H0_H0 ;  /* 0x2000000fff0f7230 */ /* 0x000fe20000004100 */
[----:B------:R-:W-:Y:S01]  /*0890*/  FMUL.FTZ R13, R13, UR9 ;  /* 0x000000090d0d7c20 */ /* 0x000fe20008410000 */
[----:B------:R-:W1:Y:S01]  /*08a0*/  MUFU.RCP R8, c[0x0][0xd74] ;  /* 0x00035d0000087b08 */ /* 0x000e620000001000 */
[----:B------:R-:W-:Y:S01]  /*08b0*/  HADD2.F32 R25, -RZ, R25.H0_H0 ;  /* 0x20000019ff197230 */ /* 0x000fe20000004100 */
[----:B------:R-:W-:Y:S01]  /*08c0*/  F2FP.PACK_AB R10, R9, R12 ;  /* 0x0000000c090a723e */ /* 0x000fe200000000ff */
[----:B------:R-:W-:-:S02]  /*08d0*/  HADD2.F32 R23, -RZ, R23.H0_H0 ;  /* 0x20000017ff177230 */ /* 0x000fc40000004100 */
[----:B------:R-:W-:Y:S01]  /*08e0*/  HADD2.F32 R21, -RZ, R21.H0_H0 ;  /* 0x20000015ff157230 */ /* 0x000fe20000004100 */
[----:B0-----:R-:W-:Y:S02]  /*08f0*/  FMUL.FTZ R12, R12, R14 ;  /* 0x0000000e0c0c7220 */ /* 0x001fe40000410000 */
[----:B-1----:R-:W-:-:S06]  /*0900*/  FMUL.FTZ R28, R9, R8 ;  /* 0x00000008091c7220 */ /* 0x002fcc0000410000 */
[----:B------:R-:W0:Y:S02]  /*0910*/  MUFU.SQRT R28, R28 ;  /* 0x0000001c001c7308 */ /* 0x000e240000002000 */
[----:B0-----:R-:W-:-:S06]  /*0920*/  FADD.FTZ R29, R28, c[0x0][0xd78] ;  /* 0x00035e001c1d7621 */ /* 0x001fcc0000010000 */
[----:B------:R-:W0:Y:S02]  /*0930*/  MUFU.RCP R29, R29 ;  /* 0x0000001d001d7308 */ /* 0x000e240000001000 */
[----:B0-----:R-:W-:Y:S01]  /*0940*/  FMUL.FTZ R9, R12, R29 ;  /* 0x0000001d0c097220 */ /* 0x001fe20000410000 */
[----:B------:R-:W-:Y:S01]  /*0950*/  HADD2.F32 R12, -RZ, R18.H0_H0 ;  /* 0x20000012ff0c7230 */ /* 0x000fe20000004100 */
[----:B------:R-:W-:Y:S01]  /*0960*/  PRMT R18, RZ, 0x5410, R26 ;  /* 0x00005410ff127816 */ /* 0x000fe2000000001a */
[----:B------:R-:W-:Y:S01]  /*0970*/  HADD2.F32 R29, -RZ, R22.H0_H0 ;  /* 0x20000016ff1d7230 */ /* 0x000fe20000004100 */
[----:B------:R-:W-:Y:S02]  /*0980*/  FMUL.FTZ R22, R13, R13 ;  /* 0x0000000d0d167220 */ /* 0x000fe40000410000 */
[----:B------:R-:W-:Y:S02]  /*0990*/  FFMA.FTZ R9, R12, c[0x0][0xd84], R9 ;  /* 0x000361000c097a23 */ /* 0x000fe40000010009 */
[----:B------:R-:W-:-:S02]  /*09a0*/  FMUL.FTZ R18, R18, UR9 ;  /* 0x0000000912127c20 */ /* 0x000fc40008410000 */
[----:B------:R-:W-:Y:S02]  /*09b0*/  FMUL.FTZ R9, R9, c[0x0][0xd7c] ;  /* 0x00035f0009097a20 */ /* 0x000fe40000410000 */
[----:B------:R-:W-:-:S03]  /*09c0*/  FFMA.FTZ R22, R22, -c[0x0][0xd6c], R22 ;  /* 0x80035b0016167a23 */ /* 0x000fc60000010016 */
[----:B------:R-:W-:Y:S01]  /*09d0*/  F2FP.PACK_AB R9, RZ, R9 ;  /* 0x00000009ff09723e */ /* 0x000fe200000000ff */
[----:B------:R-:W-:-:S04]  /*09e0*/  FFMA.FTZ R11, R11, c[0x0][0xd6c], R22 ;  /* 0x00035b000b0b7a23 */ /* 0x000fc80000010016 */
[----:B------:R-:W-:-:S05]  /*09f0*/  HADD2.F32 R9, -RZ, R9.H0_H0 ;  /* 0x20000009ff097230 */ /* 0x000fca0000004100 */
[----:B------:R-:W-:Y:S02]  /*0a00*/  FADD.FTZ R12, R12, -R9 ;  /* 0x800000090c0c7221 */ /* 0x000fe40000010000 */
[C---:B------:R-:W-:Y:S02]  /*0a10*/  FMUL.FTZ R9, R18.reuse, R18 ;  /* 0x0000001212097220 */ /* 0x040fe40000410000 */
[----:B------:R-:W-:Y:S02]  /*0a20*/  FFMA.FTZ R18, R18, -c[0x0][0xd68], R18 ;  /* 0x80035a0012127a23 */ /* 0x000fe40000010012 */
[----:B------:R-:W-:Y:S02]  /*0a30*/  FFMA.FTZ R9, R9, -c[0x0][0xd6c], R9 ;  /* 0x80035b0009097a23 */ /* 0x000fe40000010009 */
[----:B------:R-:W-:Y:S02]  /*0a40*/  FFMA.FTZ R29, R29, c[0x0][0xd68], R18 ;  /* 0x00035a001d1d7a23 */ /* 0x000fe40000010012 */
[----:B------:R-:W-:-:S02]  /*0a50*/  FFMA.FTZ R9, R24, c[0x0][0xd6c], R9 ;  /* 0x00035b0018097a23 */ /* 0x000fc40000010009 */
[C---:B------:R-:W-:Y:S01]  /*0a60*/  FMUL.FTZ R18, R29.reuse, R14 ;  /* 0x0000000e1d127220 */ /* 0x040fe20000410000 */
[----:B------:R-:W-:Y:S01]  /*0a70*/  F2FP.PACK_AB R12, R29, R12 ;  /* 0x0000000c1d0c723e */ /* 0x000fe200000000ff */
[----:B------:R-:W-:-:S06]  /*0a80*/  FMUL.FTZ R26, R9, R8 ;  /* 0x00000008091a7220 */ /* 0x000fcc0000410000 */
[----:B------:R-:W0:Y:S02]  /*0a90*/  MUFU.SQRT R26, R26 ;  /* 0x0000001a001a7308 */ /* 0x000e240000002000 */
[----:B0-----:R-:W-:Y:S02]  /*0aa0*/  FADD.FTZ R24, R26, c[0x0][0xd78] ;  /* 0x00035e001a187621 */ /* 0x001fe40000010000 */
[----:B------:R-:W-:-:S04]  /*0ab0*/  FMUL.FTZ R26, R11, R8 ;  /* 0x000000080b1a7220 */ /* 0x000fc80000410000 */
[----:B------:R-:W0:Y:S08]  /*0ac0*/  MUFU.RCP R24, R24 ;  /* 0x0000001800187308 */ /* 0x000e300000001000 */
[----:B------:R-:W1:Y:S01]  /*0ad0*/  MUFU.SQRT R26, R26 ;  /* 0x0000001a001a7308 */ /* 0x000e620000002000 */
[----:B0-----:R-:W-:Y:S02]  /*0ae0*/  FMUL.FTZ R18, R18, R24 ;  /* 0x0000001812127220 */ /* 0x001fe40000410000 */
[----:B------:R-:W-:-:S04]  /*0af0*/  FFMA.FTZ R24, R13, -c[0x0][0xd68], R13 ;  /* 0x80035a000d187a23 */ /* 0x000fc8000001000d */
[----:B------:R-:W-:Y:S01]  /*0b00*/  FFMA.FTZ R13, R15, c[0x0][0xd68], R24 ;  /* 0x00035a000f0d7a23 */ /* 0x000fe20000010018 */
[----:B------:R-:W-:Y:S01]  /*0b10*/  PRMT R24, RZ, 0x5410, R27 ;  /* 0x00005410ff187816 */ /* 0x000fe2000000001b */
[----:B-1----:R-:W-:Y:S02]  /*0b20*/  FADD.FTZ R22, R26, c[0x0][0xd78] ;  /* 0x00035e001a167621 */ /* 0x002fe40000010000 */
[----:B------:R-:W-:Y:S02]  /*0b30*/  FMUL.FTZ R15, R13, R14 ;  /* 0x0000000e0d0f7220 */ /* 0x000fe40000410000 */
[----:B------:R-:W-:Y:S02]  /*0b40*/  FMUL.FTZ R24, R24, UR9 ;  /* 0x0000000918187c20 */ /* 0x000fe40008410000 */
[----:B------:R-:W0:Y:S02]  /*0b50*/  MUFU.RCP R22, R22 ;  /* 0x0000001600167308 */ /* 0x000e240000001000 */
[----:B------:R-:W-:-:S02]  /*0b60*/  FMUL.FTZ R27, R24, R24 ;  /* 0x00000018181b7220 */ /* 0x000fc40000410000 */
[----:B------:R-:W-:Y:S02]  /*0b70*/  FFMA.FTZ R24, R24, -c[0x0][0xd68], R24 ;  /* 0x80035a0018187a23 */ /* 0x000fe40000010018 */
[----:B------:R-:W-:Y:S01]  /*0b80*/  FFMA.FTZ R26, R27, -c[0x0][0xd6c], R27 ;  /* 0x80035b001b1a7a23 */ /* 0x000fe2000001001b */
[----:B------:R-:W-:Y:S01]  /*0b90*/  HADD2.F32 R27, -RZ, R20.H0_H0 ;  /* 0x20000014ff1b7230 */ /* 0x000fe20000004100 */
[----:B------:R-:W-:Y:S02]  /*0ba0*/  FFMA.FTZ R23, R23, c[0x0][0xd68], R24 ;  /* 0x00035a0017177a23 */ /* 0x000fe40000010018 */
[----:B------:R-:W-:Y:S02]  /*0bb0*/  FFMA.FTZ R25, R25, c[0x0][0xd6c], R26 ;  /* 0x00035b0019197a23 */ /* 0x000fe4000001001a */
[----:B------:R-:W-:Y:S02]  /*0bc0*/  FMUL.FTZ R14, R23, R14 ;  /* 0x0000000e170e7220 */ /* 0x000fe40000410000 */
[----:B------:R-:W-:Y:S01]  /*0bd0*/  FMUL.FTZ R26, R25, R8 ;  /* 0x00000008191a7220 */ /* 0x000fe20000410000 */
[----:B------:R-:W-:Y:S01]  /*0be0*/  HADD2.F32 R8, -RZ, R19.H0_H0 ;  /* 0x20000013ff087230 */ /* 0x000fe20000004100 */
[----:B0-----:R-:W-:-:S02]  /*0bf0*/  FMUL.FTZ R15, R15, R22 ;  /* 0x000000160f0f7220 */ /* 0x001fc40000410000 */
[----:B------:R-:W-:Y:S02]  /*0c00*/  FFMA.FTZ R18, R27, c[0x0][0xd84], R18 ;  /* 0x000361001b127a23 */ /* 0x000fe40000010012 */
[----:B------:R-:W0:Y:S01]  /*0c10*/  MUFU.SQRT R26, R26 ;  /* 0x0000001a001a7308 */ /* 0x000e220000002000 */
[----:B------:R-:W-:Y:S02]  /*0c20*/  FFMA.FTZ R15, R8, c[0x0][0xd84], R15 ;  /* 0x00036100080f7a23 */ /* 0x000fe4000001000f */
[----:B------:R-:W-:Y:S02]  /*0c30*/  FMUL.FTZ R18, R18, c[0x0][0xd7c] ;  /* 0x00035f0012127a20 */ /* 0x000fe40000410000 */
[----:B0-----:R-:W-:-:S06]  /*0c40*/  FADD.FTZ R22, R26, c[0x0][0xd78] ;  /* 0x00035e001a167621 */ /* 0x001fcc0000010000 */
[----:B------:R-:W0:Y:S02]  /*0c50*/  MUFU.RCP R22, R22 ;  /* 0x0000001600167308 */ /* 0x000e240000001000 */
[----:B0-----:R-:W-:-:S04]  /*0c60*/  FMUL.FTZ R14, R14, R22 ;  /* 0x000000160e0e7220 */ /* 0x001fc80000410000 */
[----:B------:R-:W-:Y:S02]  /*0c70*/  FFMA.FTZ R19, R21, c[0x0][0xd84], R14 ;  /* 0x0003610015137a23 */ /* 0x000fe4000001000e */
[----:B------:R-:W-:Y:S01]  /*0c80*/  FMUL.FTZ R14, R15, c[0x0][0xd7c] ;  /* 0x00035f000f0e7a20 */ /* 0x000fe20000410000 */
[----:B------:R-:W-:Y:S01]  /*0c90*/  F2FP.PACK_AB R15, R18, R9 ;  /* 0x00000009120f723e */ /* 0x000fe200000000ff */
[----:B------:R-:W-:-:S03]  /*0ca0*/  FMUL.FTZ R20, R19, c[0x0][0xd7c] ;  /* 0x00035f0013147a20 */ /* 0x000fc60000410000 */
[----:B------:R-:W-:Y:S01]  /*0cb0*/  F2FP.PACK_AB R19, R14, R11 ;  /* 0x0000000b0e13723e */ /* 0x000fe200000000ff */
[----:B------:R-:W-:Y:S01]  /*0cc0*/  HADD2.F32 R18, -RZ, R15.H1_H1 ;  /* 0x3000000fff127230 */ /* 0x000fe20000004100 */
[----:B------:R-:W-:Y:S02]  /*0cd0*/  F2FP.PACK_AB R25, R20, R25 ;  /* 0x000000191419723e */ /* 0x000fe400000000ff */
[----:B------:R-:W-:Y:S01]  /*0ce0*/  PRMT R11, R10, 0x7610, R11 ;  /* 0x000076100a0b7816 */ /* 0x000fe2000000000b */
[----:B------:R-:W-:Y:S01]  /*0cf0*/  HADD2.F32 R9, -RZ, R19.H1_H1 ;  /* 0x30000013ff097230 */ /* 0x000fe20000004100 */
[----:B------:R-:W-:Y:S01]  /*0d00*/  FADD.FTZ R18, R27, -R18 ;  /* 0x800000121b127221 */ /* 0x000fe20000010000 */
[----:B------:R-:W-:-:S03]  /*0d10*/  HADD2.F32 R20, -RZ, R25.H1_H1 ;  /* 0x30000019ff147230 */ /* 0x000fc60000004100 */
[--C-:B------:R-:W-:Y:S01]  /*0d20*/  FADD.FTZ R14, R8, -R9.reuse ;  /* 0x80000009080e7221 */ /* 0x100fe20000010000 */
[----:B------:R-:W-:Y:S01]  /*0d30*/  PRMT R8, R25, 0x7610, R8 ;  /* 0x0000761019087816 */ /* 0x000fe20000000008 */
[----:B------:R-:W-:Y:S01]  /*0d40*/  FADD.FTZ R20, R21, -R20 ;  /* 0x8000001415147221 */ /* 0x000fe20000010000 */
[----:B------:R-:W-:Y:S02]  /*0d50*/  F2FP.PACK_AB R18, R13, R18 ;  /* 0x000000120d12723e */ /* 0x000fe400000000ff */
[----:B------:R-:W-:Y:S02]  /*0d60*/  PRMT R9, R10, 0x7632, R9 ;  /* 0x000076320a097816 */ /* 0x000fe40000000009 */
[----:B------:R-:W-:Y:S02]  /*0d70*/  F2FP.PACK_AB R25, RZ, R20 ;  /* 0x00000014ff19723e */ /* 0x000fe400000000ff */
[----:B------:R-:W-:Y:S02]  /*0d80*/  F2FP.PACK_AB R20, R23, R14 ;  /* 0x0000000e1714723e */ /* 0x000fe400000000ff */
[----:B------:R-:W-:-:S02]  /*0d90*/  PRMT R27, R18, 0x7632, R27 ;  /* 0x00007632121b7816 */ /* 0x000fc4000000001b */
[----:B------:R-:W-:Y:S02]  /*0da0*/  PRMT R14, R18, 0x7610, R14 ;  /* 0x00007610120e7816 */ /* 0x000fe4000000000e */
[C---:B------:R-:W-:Y:S02]  /*0db0*/  PRMT R13, R12.reuse, 0x7632, R13 ;  /* 0x000076320c0d7816 */ /* 0x040fe4000000000d */
[----:B------:R-:W-:Y:S02]  /*0dc0*/  PRMT R21, R12, 0x7610, R21 ;  /* 0x000076100c157816 */ /* 0x000fe40000000015 */
[----:B------:R-:W-:Y:S01]  /*0dd0*/  PRMT R18, R20, 0x7632, R18 ;  /* 0x0000763214127816 */ /* 0x000fe20000000012 */
[----:B------:R-:W-:Y:S05]  /*0de0*/  BRA `(.L_x_792) ;  /* 0x0000064000007947 */ /* 0x000fea0003800000 */
.L_x_791:
[----:B0-----:R-:W-:Y:S01]  /*0df0*/  HADD2.F32 R8, -RZ, R18.H0_H0 ;  /* 0x20000012ff087230 */ /* 0x001fe20000004100 */
[----:B------:R-:W-:Y:S01]  /*0e00*/  PRMT R13, RZ, 0x5410, R13 ;  /* 0x00005410ff0d7816 */ /* 0x000fe2000000000d */
[----:B------:R-:W-:Y:S02]  /*0e10*/  HADD2.F32 R12, -RZ, R10.H0_H0 ;  /* 0x2000000aff0c7230 */ /* 0x000fe40000004100 */
[----:B------:R-:W-:Y:S01]  /*0e20*/  HADD2.F32 R14, -RZ, R14.H0_H0 ;  /* 0x2000000eff0e7230 */ /* 0x000fe20000004100 */
[----:B------:R-:W-:Y:S01]  /*0e30*/  FFMA.FTZ R29, R8, c[0x0][0xd84], R29 ;  /* 0x00036100081d7a23 */ /* 0x000fe2000001001d */
[----:B------:R-:W-:-:S02]  /*0e40*/  HADD2.F32 R20, -RZ, R20.H0_H0 ;  /* 0x20000014ff147230 */ /* 0x000fc40000004100 */
[----:B------:R-:W-:Y:S01]  /*0e50*/  HADD2.F32 R22, -RZ, R22.H0_H0 ;  /* 0x20000016ff167230 */ /* 0x000fe20000004100 */
[C---:B------:R-:W-:Y:S01]  /*0e60*/  FMUL.FTZ R9, R29.reuse, R29 ;  /* 0x0000001d1d097220 */ /* 0x040fe20000410000 */
[----:B------:R-:W-:Y:S01]  /*0e70*/  HADD2.F32 R19, -RZ, R19.H0_H0 ;  /* 0x20000013ff137230 */ /* 0x000fe20000004100 */
[----:B------:R-:W-:Y:S01]  /*0e80*/  FFMA.FTZ R29, R29, -c[0x0][0xd68], R29 ;  /* 0x80035a001d1d7a23 */ /* 0x000fe2000001001d */
[----:B------:R-:W-:Y:S01]  /*0e90*/  HADD2.F32 R11, -RZ, R11.H0_H0 ;  /* 0x2000000bff0b7230 */ /* 0x000fe20000004100 */
[----:B------:R-:W-:Y:S01]  /*0ea0*/  FFMA.FTZ R10, R9, -c[0x0][0xd6c], R9 ;  /* 0x80035b00090a7a23 */ /* 0x000fe20000010009 */
[----:B------:R-:W-:Y:S01]  /*0eb0*/  HADD2.F32 R21, -RZ, R21.H0_H0 ;  /* 0x20000015ff157230 */ /* 0x000fe20000004100 */
[----:B------:R-:W0:Y:S01]  /*0ec0*/  MUFU.RCP R9, c[0x0][0xd74] ;  /* 0x00035d0000097b08 */ /* 0x000e220000001000 */
[----:B------:R-:W-:Y:S01]  /*0ed0*/  FFMA.FTZ R29, R14, c[0x0][0xd68], R29 ;  /* 0x00035a000e1d7a23 */ /* 0x000fe2000001001d */
[----:B------:R-:W-:Y:S01]  /*0ee0*/  HADD2.F32 R25, -RZ, R25.H0_H0 ;  /* 0x20000019ff197230 */ /* 0x000fe20000004100 */
[----:B------:R-:W-:-:S05]  /*0ef0*/  FFMA.FTZ R10, R12, c[0x0][0xd6c], R10 ;  /* 0x00035b000c0a7a23 */ /* 0x000fca000001000a */
[----:B------:R-:W1:Y:S01]  /*0f00*/  MUFU.RCP R12, c[0x0][0xd70] ;  /* 0x00035c00000c7b08 */ /* 0x000e620000001000 */
[C---:B0-----:R-:W-:Y:S01]  /*0f10*/  FMUL.FTZ R14, R10.reuse, R9 ;  /* 0x000000090a0e7220 */ /* 0x041fe20000410000 */
[----:B------:R-:W-:-:S06]  /*0f20*/  F2FP.PACK_AB R10, R10, R29 ;  /* 0x0000001d0a0a723e */ /* 0x000fcc00000000ff */
[----:B------:R-:W0:Y:S01]  /*0f30*/  MUFU.SQRT R14, R14 ;  /* 0x0000000e000e7308 */ /* 0x000e220000002000 */
[----:B-1----:R-:W-:Y:S02]  /*0f40*/  FMUL.FTZ R29, R29, R12 ;  /* 0x0000000c1d1d7220 */ /* 0x002fe40000410000 */
[----:B0-----:R-:W-:Y:S02]  /*0f50*/  FADD.FTZ R18, R14, c[0x0][0xd78] ;  /* 0x00035e000e127621 */ /* 0x001fe40000010000 */
[----:B------:R-:W-:-:S04]  /*0f60*/  FMUL.FTZ R14, R20, c[0x0][0xd84] ;  /* 0x00036100140e7a20 */ /* 0x000fc80000410000 */
[----:B------:R-:W0:Y:S02]  /*0f70*/  MUFU.RCP R18, R18 ;  /* 0x0000001200127308 */ /* 0x000e240000001000 */
[----:B0-----:R-:W-:-:S04]  /*0f80*/  FMUL.FTZ R29, R29, R18 ;  /* 0x000000121d1d7220 */ /* 0x001fc80000410000 */
[----:B------:R-:W-:-:S05]  /*0f90*/  FMUL.FTZ R29, R29, c[0x0][0xd7c] ;  /* 0x00035f001d1d7a20 */ /* 0x000fca0000410000 */
[----:B------:R-:W-:-:S05]  /*0fa0*/  F2FP.PACK_AB R29, RZ, R29 ;  /* 0x0000001dff1d723e */ /* 0x000fca00000000ff */
[----:B------:R-:W-:-:S05]  /*0fb0*/  HADD2.F32 R29, -RZ, R29.H0_H0 ;  /* 0x2000001dff1d7230 */ /* 0x000fca0000004100 */
[----:B------:R-:W-:Y:S01]  /*0fc0*/  FADD.FTZ R8, R8, -R29 ;  /* 0x8000001d08087221 */ /* 0x000fe20000010000 */
[----:B------:R-:W-:-:S05]  /*0fd0*/  PRMT R29, RZ, 0x5410, R26 ;  /* 0x00005410ff1d7816 */ /* 0x000fca000000001a */
[----:B------:R-:W-:Y:S01]  /*0fe0*/  FFMA.FTZ R26, R29, UR9, R14 ;  /* 0x000000091d1a7c23 */ /* 0x000fe2000801000e */
[----:B------:R-:W-:-:S03]  /*0ff0*/  HADD2.F32 R29, -RZ, R24.H0_H0 ;  /* 0x20000018ff1d7230 */ /* 0x000fc60000004100 */
        /* <DEDUP_REMOVED lines=9> */
[----:B------:R-:W-:Y:S01]  /*1090*/  HADD2.F32 R24, -RZ, R15.H0_H0 ;  /* 0x2000000fff187230 */ /* 0x000fe20000004100 */
[----:B------:R-:W-:-:S03]  /*10a0*/  FMUL.FTZ R15, R21, c[0x0][0xd84] ;  /* 0x00036100150f7a20 */ /* 0x000fc60000410000 */
[----:B------:R-:W0:Y:S02]  /*10b0*/  MUFU.RCP R18, R28 ;  /* 0x0000001c00127308 */ /* 0x000e240000001000 */
[----:B0-----:R-:W-:Y:S02]  /*10c0*/  FMUL.FTZ R18, R22, R18 ;  /* 0x0000001216127220 */ /* 0x001fe40000410000 */
[----:B------:R-:W-:-:S04]  /*10d0*/  FMUL.FTZ R22, R19, c[0x0][0xd84] ;  /* 0x0003610013167a20 */ /* 0x000fc80000410000 */
        /* <DEDUP_REMOVED lines=12> */
[----:B-1----:R-:W-:Y:S01]  /*11a0*/  FMUL.FTZ R11, R24, R11 ;  /* 0x0000000b180b7220 */ /* 0x002fe20000410000 */
[----:B------:R-:W-:-:S03]  /*11b0*/  PRMT R24, RZ, 0x5410, R27 ;  /* 0x00005410ff187816 */ /* 0x000fc6000000001b */
[----:B------:R-:W-:Y:S02]  /*11c0*/  FMUL.FTZ R11, R11, c[0x0][0xd7c] ;  /* 0x00035f000b0b7a20 */ /* 0x000fe40000410000 */
[----:B------:R-:W-:-:S03]  /*11d0*/  FFMA.FTZ R15, R24, UR9, R15 ;  /* 0x00000009180f7c23 */ /* 0x000fc6000801000f */
[----:B------:R-:W-:Y:S01]  /*11e0*/  F2FP.PACK_AB R22, R11, R22 ;  /* 0x000000160b16723e */ /* 0x000fe200000000ff */
[C---:B------:R-:W-:Y:S01]  /*11f0*/  FMUL.FTZ R24, R15.reuse, R15 ;  /* 0x0000000f0f187220 */ /* 0x040fe20000410000 */
[----:B------:R-:W-:Y:S01]  /*1200*/  PRMT R11, R10, 0x7610, R11 ;  /* 0x000076100a0b7816 */ /* 0x000fe2000000000b */
        /* <DEDUP_REMOVED lines=11> */
[----:B------:R-:W-:Y:S01]  /*12c0*/  FMUL.FTZ R15, R12, c[0x0][0xd7c] ;  /* 0x00035f000c0f7a20 */ /* 0x000fe20000410000 */
[----:B------:R-:W-:Y:S02]  /*12d0*/  HADD2.F32 R12, -RZ, R22.H1_H1 ;  /* 0x30000016ff0c7230 */ /* 0x000fe40000004100 */
[----:B------:R-:W-:Y:S02]  /*12e0*/  F2FP.PACK_AB R14, R9, R14 ;  /* 0x0000000e090e723e */ /* 0x000fe400000000ff */
[----:B------:R-:W-:Y:S01]  /*12f0*/  F2FP.PACK_AB R24, R15, R24 ;  /* 0x000000180f18723e */ /* 0x000fe200000000ff */
[----:B------:R-:W-:Y:S01]  /*1300*/  FADD.FTZ R12, R19, -R12 ;  /* 0x8000000c130c7221 */ /* 0x000fe20000010000 */
[----:B------:R-:W-:Y:S01]  /*1310*/  PRMT R15, R14, 0x7610, R15 ;  /* 0x000076100e0f7816 */ /* 0x000fe2000000000f */
[----:B------:R-:W-:Y:S01]  /*1320*/  HADD2.F32 R9, -RZ, R14.H1_H1 ;  /* 0x3000000eff097230 */ /* 0x000fe20000004100 */
[----:B------:R-:W-:Y:S01]  /*1330*/  PRMT R19, R22, 0x7610, R19 ;  /* 0x0000761016137816 */ /* 0x000fe20000000013 */
[----:B------:R-:W-:Y:S01]  /*1340*/  HADD2.F32 R18, -RZ, R24.H1_H1 ;  /* 0x30000018ff127230 */ /* 0x000fe20000004100 */
[----:B------:R-:W-:-:S02]  /*1350*/  F2FP.PACK_AB R12, R23, R12 ;  /* 0x0000000c170c723e */ /* 0x000fc400000000ff */
[--C-:B------:R-:W-:Y:S01]  /*1360*/  FADD.FTZ R20, R20, -R9.reuse ;  /* 0x8000000914147221 */ /* 0x100fe20000010000 */
[----:B------:R-:W-:Y:S01]  /*1370*/  PRMT R9, R10, 0x7632, R9 ;  /* 0x000076320a097816 */ /* 0x000fe20000000009 */
[----:B------:R-:W-:Y:S01]  /*1380*/  FADD.FTZ R18, R21, -R18 ;  /* 0x8000001215127221 */ /* 0x000fe20000010000 */
[----:B------:R-:W-:Y:S02]  /*1390*/  F2FP.PACK_AB R21, R29, R8 ;  /* 0x000000081d15723e */ /* 0x000fe400000000ff */
[----:B------:R-:W-:Y:S02]  /*13a0*/  F2FP.PACK_AB R20, R13, R20 ;  /* 0x000000140d14723e */ /* 0x000fe400000000ff */
[----:B------:R-:W-:Y:S02]  /*13b0*/  F2FP.PACK_AB R18, RZ, R18 ;  /* 0x00000012ff12723e */ /* 0x000fe400000000ff */
[----:B------:R-:W-:Y:S02]  /*13c0*/  PRMT R27, R20, 0x7632, R27 ;  /* 0x00007632141b7816 */ /* 0x000fe4000000001b */
[----:B------:R-:W-:-:S02]  /*13d0*/  PRMT R25, R18, 0x7610, R25 ;  /* 0x0000761012197816 */ /* 0x000fc40000000019 */
[----:B------:R-:W-:Y:S02]  /*13e0*/  PRMT R14, R20, 0x7610, R14 ;  /* 0x00007610140e7816 */ /* 0x000fe4000000000e */
[----:B------:R-:W-:Y:S02]  /*13f0*/  PRMT R8, R24, 0x7610, R8 ;  /* 0x0000761018087816 */ /* 0x000fe40000000008 */
[----:B------:R-:W-:Y:S02]  /*1400*/  PRMT R13, R21, 0x7632, R13 ;  /* 0x00007632150d7816 */ /* 0x000fe4000000000d */
[C---:B------:R-:W-:Y:S02]  /*1410*/  PRMT R18, R12.reuse, 0x7632, R18 ;  /* 0x000076320c127816 */ /* 0x040fe40000000012 */
[----:B------:R-:W-:Y:S02]  /*1420*/  PRMT R20, R12, 0x7610, R20 ;  /* 0x000076100c147816 */ /* 0x000fe40000000014 */
.L_x_792:
[----:B------:R-:W-:Y:S01]  /*1430*/  HADD2.F32 R23, -RZ, R21.H0_H0 ;  /* 0x20000015ff177230 */ /* 0x000fe20000004100 */
[----:B------:R-:W-:Y:S01]  /*1440*/  IADD3 R16, P1, R16, UR4, RZ ;  /* 0x0000000410107c10 */ /* 0x000fe2000ff3e0ff */
[----:B------:R-:W-:-:S02]  /*1450*/  HADD2.F32 R12, -RZ, R14.H0_H0 ;  /* 0x2000000eff0c7230 */ /* 0x000fc40000004100 */
[----:B------:R-:W-:Y:S01]  /*1460*/  HADD2.F32 R10, -RZ, R20.H0_H0 ;  /* 0x20000014ff0a7230 */ /* 0x000fe20000004100 */
[----:B------:R-:W-:Y:S01]  /*1470*/  IADD3.X R17, R17, UR5, RZ, P1, !PT ;  /* 0x0000000511117c10 */ /* 0x000fe20008ffe4ff */
[----:B------:R-:W-:Y:S01]  /*1480*/  HADD2.F32 R29, -RZ, R25.H0_H0 ;  /* 0x20000019ff1d7230 */ /* 0x000fe20000004100 */
[----:B------:R-:W0:Y:S08]  /*1490*/  F2F.BF16.F32 R23, R23 ;  /* 0x0000001700177304 */ /* 0x000e300000202000 */
[----:B------:R-:W1:Y:S08]  /*14a0*/  F2F.BF16.F32 R12, R12 ;  /* 0x0000000c000c7304 */ /* 0x000e700000202000 */
[----:B------:R-:W2:Y:S08]  /*14b0*/  F2F.BF16.F32 R10, R10 ;  /* 0x0000000a000a7304 */ /* 0x000eb00000202000 */
[----:B------:R-:W3:Y:S01]  /*14c0*/  F2F.BF16.F32 R29, R29 ;  /* 0x0000001d001d7304 */ /* 0x000ee20000202000 */
        /* <DEDUP_REMOVED lines=25> */
.L_x_793:
        /* <DEDUP_REMOVED lines=23> */
.L_x_794:
[----:B0-----:R-:W-:-:S04]  /*17d0*/  IMAD.MOV.U32 R3, RZ, RZ, c[0x0][0x0] ;  /* 0x00000000ff037624 */ /* 0x001fc800078e00ff */
[----:B------:R-:W-:-:S05]  /*17e0*/  IMAD R0, R3, 0x4, R0 ;  /* 0x0000000403007824 */ /* 0x000fca00078e0200 */
[----:B------:R-:W-:-:S13]  /*17f0*/  ISETP.GE.AND P1, PT, R0, UR7, PT ;  /* 0x0000000700007c0c */ /* 0x000fda000bf26270 */
[----:B------:R-:W-:Y:S01]  /*1800*/  @P1 CALL.REL.NOINC `(.L_x_795) ;  /* 0x0000001000001944 */ /* 0x000fe20003c00000 */
[----:B------:R-:W-:Y:S05]  /*1810*/  BRA `(.L_x_796) ;  /* 0xffffeb5000007947 */ /* 0x000fea000383ffff */
.L_x_795:
[----:B------:R-:W-:Y:S05]  /*1820*/  EXIT ;  /* 0x000000000000794d */ /* 0x000fea0003800000 */
.L_x_797:
        /* <DEDUP_REMOVED lines=13> */
.L_x_1005:


//--------------------- .text._Z25multi_tensor_apply_kernelI18TensorListMetadataILi5EE15DistAdamFunctorIN3c104HalfENS3_8BFloat16ES4_EJPfffffff10adamMode_tfEEvlPViT_T0_DpT1_ --------------------------
	.section	.text._Z25multi_tensor_apply_kernelI18TensorListMetadataILi5EE15DistAdamFunctorIN3c104HalfENS3_8BFloat16ES4_EJPfffffff10adamMode_tfEEvlPViT_T0_DpT1_,"ax",@progbits
	.sectioninfo	@"SHI_REGISTERS=32"
	.align	128
        .global         _Z25multi_tensor_apply_kernelI18TensorListMetadataILi5EE15DistAdamFunctorIN3c104HalfENS3_8BFloat16ES4_EJPfffffff10adamMode_tfEEvlPViT_T0_DpT1_
        .type           _Z25multi_tensor_apply_kernelI18TensorListMetadataILi5EE15DistAdamFunctorIN3c104HalfENS3_8BFloat16ES4_EJPfffffff10adamMode_tfEEvlPViT_T0_DpT1_,@function
        .size           _Z25multi_tensor_apply_kernelI18TensorListMetadataILi5EE15DistAdamFunctorIN3c104HalfENS3_8BFloat16ES4_EJPfffffff10adamMode_tfEEvlPViT_T0_DpT1_,(.L_x_1006 - _Z25multi_tensor_apply_kernelI18TensorListMetadataILi5EE15DistAdamFunctorIN3c104HalfENS3_8BFloat16ES4_EJPfffffff10adamMode_tfEEvlPViT_T0_DpT1_)
        .other          _Z25multi_tensor_apply_kernelI18TensorListMetadataILi5EE15DistAdamFunctorIN3c104HalfENS3_8BFloat16ES4_EJPfffffff10adamMode_tfEEvlPViT_T0_DpT1_,@"STO_CUDA_ENTRY STV_DEFAULT"
_Z25multi_tensor_apply_kernelI18TensorListMetadataILi5EE15DistAdamFunctorIN3c104HalfENS3_8BFloat16ES4_EJPfffffff10adamMode_tfEEvlPViT_T0_DpT1_:
.text._Z25multi_tensor_apply_kernelI18TensorListMetadataILi5EE15DistAdamFunctorIN3c104HalfENS3_8BFloat16ES4_EJPfffffff10adamMode_tfEEvlPViT_T0_DpT1_:
        /* <DEDUP_REMOVED lines=51> */
.L_x_798:
[----:B------:R-:W-:Y:S05]  /*0330*/  @P0 EXIT ;  /* 0x000000000000094d */ /* 0x000fea0003800000 */
[----:B------:R-:W-:-:S04]  /*0340*/  PRMT R0, R0, 0x9910, RZ ;  /* 0x0000991000007816 */ /* 0x000fc800000000ff */
[----:B------:R-:W-:Y:S01]  /*0350*/  ISETP.NE.AND P0, PT, R0, RZ, PT ;  /* 0x000000ff0000720c */ /* 0x000fe20003f05270 */
[----:B------:R-:W-:-:S05]  /*0360*/  IMAD.MOV.U32 R0, RZ, RZ, R2 ;  /* 0x000000ffff007224 */ /* 0x000fca00078e0002 */
.L_x_805:
        /* <DEDUP_REMOVED lines=66> */
.L_x_799:
[----:B------:R-:W-:Y:S02]  /*0790*/  ISETP.NE.AND P1, PT, RZ, c[0x0][0xd80], PT ;  /* 0x00036000ff007a0c */ /* 0x000fe40003f25270 */
[----:B0----5:R-:W-:-:S05]  /*07a0*/  PRMT R9, RZ, 0x5410, R12 ;  /* 0x00005410ff097816 */ /* 0x021fca000000000c */
[----:B-1----:R-:W-:-:S06]  /*07b0*/  FMUL.FTZ R9, R9, UR9 ;  /* 0x0000000909097c20 */ /* 0x002fcc0008410000 */
[----:B------:R-:W-:Y:S05]  /*07c0*/  @!P1 BRA `(.L_x_800) ;  /* 0x0000065000009947 */ /* 0x000fea0003800000 */
[C---:B------:R-:W-:Y:S01]  /*07d0*/  FMUL.FTZ R8, R9.reuse, R9 ;  /* 0x0000000909087220 */ /* 0x040fe20000410000 */
        /* <DEDUP_REMOVED lines=8> */
[----:B------:R-:W0:Y:S01]  /*0860*/  MUFU.RCP R8, c[0x0][0xd74] ;  /* 0x00035d0000087b08 */ /* 0x000e220000001000 */
[----:B------:R-:W-:Y:S01]  /*0870*/  FFMA.FTZ R12, R12, c[0x0][0xd68], R9 ;  /* 0x00035a000c0c7a23 */ /* 0x000fe20000010009 */
[----:B------:R-:W-:-:S02]  /*0880*/  HADD2.F32 R20, -RZ, R20.H0_H0 ;  /* 0x20000014ff147230 */ /* 0x000fc40000004100 */
[----:B------:R-:W-:Y:S02]  /*0890*/  HADD2.F32 R21, -RZ, R21.H0_H0 ;  /* 0x20000015ff157230 */ /* 0x000fe40000004100 */
[C---:B------:R-:W-:Y:S02]  /*08a0*/  F2FP.PACK_AB R10, R29.reuse, R12 ;  /* 0x0000000c1d0a723e */ /* 0x040fe400000000ff */
[----:B------:R-:W1:Y:S01]  /*08b0*/  MUFU.RCP R9, c[0x0][0xd70] ;  /* 0x00035c0000097b08 */ /* 0x000e620000001000 */
[----:B0-----:R-:W-:-:S07]  /*08c0*/  FMUL.FTZ R14, R29, R8 ;  /* 0x000000081d0e7220 */ /* 0x001fce0000410000 */
[----:B------:R-:W0:Y:S01]  /*08d0*/  MUFU.SQRT R14, R14 ;  /* 0x0000000e000e7308 */ /* 0x000e220000002000 */
[----:B-1----:R-:W-:Y:S02]  /*08e0*/  FMUL.FTZ R12, R12, R9 ;  /* 0x000000090c0c7220 */ /* 0x002fe40000410000 */
[----:B0-----:R-:W-:Y:S01]  /*08f0*/  FADD.FTZ R28, R14, c[0x0][0xd78] ;  /* 0x00035e000e1c7621 */ /* 0x001fe20000010000 */
[----:B------:R-:W-:-:S05]  /*0900*/  PRMT R14, RZ, 0x5410, R26 ;  /* 0x00005410ff0e7816 */ /* 0x000fca000000001a */
[----:B------:R-:W0:Y:S01]  /*0910*/  MUFU.RCP R28, R28 ;  /* 0x0000001c001c7308 */ /* 0x000e220000001000 */
[----:B------:R-:W-:Y:S02]  /*0920*/  FMUL.FTZ R14, R14, UR9 ;  /* 0x000000090e0e7c20 */ /* 0x000fe40008410000 */
[----:B0-----:R-:W-:Y:S01]  /*0930*/  FMUL.FTZ R29, R12, R28 ;  /* 0x0000001c0c1d7220 */ /* 0x001fe20000410000 */
[----:B------:R-:W-:Y:S01]  /*0940*/  HADD2.F32 R12, -RZ, R18.H0_H0 ;  /* 0x20000012ff0c7230 */ /* 0x000fe20000004100 */
[C---:B------:R-:W-:Y:S02]  /*0950*/  FMUL.FTZ R18, R14.reuse, R14 ;  /* 0x0000000e0e127220 */ /* 0x040fe40000410000 */
[----:B------:R-:W-:Y:S02]  /*0960*/  FFMA.FTZ R14, R14, -c[0x0][0xd68], R14 ;  /* 0x80035a000e0e7a23 */ /* 0x000fe4000001000e */
[----:B------:R-:W-:Y:S02]  /*0970*/  FFMA.FTZ R29, R12, c[0x0][0xd84], R29 ;  /* 0x000361000c1d7a23 */ /* 0x000fe4000001001d */
[----:B------:R-:W-:-:S02]  /*0980*/  FFMA.FTZ R18, R18, -c[0x0][0xd6c], R18 ;  /* 0x80035b0012127a23 */ /* 0x000fc40000010012 */
[----:B------:R-:W-:Y:S02]  /*0990*/  FMUL.FTZ R29, R29, c[0x0][0xd7c] ;  /* 0x00035f001d1d7a20 */ /* 0x000fe40000410000 */
[----:B------:R-:W-:Y:S01]  /*09a0*/  FFMA.FTZ R14, R22, c[0x0][0xd68], R14 ;  /* 0x00035a00160e7a23 */ /* 0x000fe2000001000e */
[----:B------:R-:W-:Y:S02]  /*09b0*/  PRMT R22, RZ, 0x5410, R13 ;  /* 0x00005410ff167816 */ /* 0x000fe4000000000d */
[----:B------:R-:W-:Y:S01]  /*09c0*/  F2FP.PACK_AB R29, RZ, R29 ;  /* 0x0000001dff1d723e */ /* 0x000fe200000000ff */
[----:B------:R-:W-:Y:S02]  /*09d0*/  FMUL.FTZ R13, R14, R9 ;  /* 0x000000090e0d7220 */ /* 0x000fe40000410000 */
[----:B------:R-:W-:Y:S02]  /*09e0*/  FMUL.FTZ R22, R22, UR9 ;  /* 0x0000000916167c20 */ /* 0x000fe40008410000 */
[----:B------:R-:W-:-:S02]  /*09f0*/  HADD2.F32 R29, -RZ, R29.H0_H0 ;  /* 0x2000001dff1d7230 */ /* 0x000fc40000004100 */
[----:B------:R-:W-:-:S03]  /*0a00*/  FMUL.FTZ R26, R22, R22 ;  /* 0x00000016161a7220 */ /* 0x000fc60000410000 */
[----:B------:R-:W-:Y:S01]  /*0a10*/  FADD.FTZ R12, R12, -R29 ;  /* 0x8000001d0c0c7221 */ /* 0x000fe20000010000 */
[----:B------:R-:W-:Y:S01]  /*0a20*/  HADD2.F32 R29, -RZ, R24.H0_H0 ;  /* 0x20000018ff1d7230 */ /* 0x000fe20000004100 */
[----:B------:R-:W-:-:S03]  /*0a30*/  FFMA.FTZ R26, R26, -c[0x0][0xd6c], R26 ;  /* 0x80035b001a1a7a23 */ /* 0x000fc6000001001a */
[----:B------:R-:W-:Y:S01]  /*0a40*/  F2FP.PACK_AB R12, R14, R12 ;  /* 0x0000000c0e0c723e */ /* 0x000fe200000000ff */
[----:B------:R-:W-:Y:S02]  /*0a50*/  FFMA.FTZ R29, R29, c[0x0][0xd6c], R18 ;  /* 0x00035b001d1d7a23 */ /* 0x000fe40000010012 */
[----:B------:R-:W-:Y:S02]  /*0a60*/  FFMA.FTZ R11, R11, c[0x0][0xd6c], R26 ;  /* 0x00035b000b0b7a23 */ /* 0x000fe4000001001a */
[-C--:B------:R-:W-:Y:S02]  /*0a70*/  FMUL.FTZ R24, R29, R8.reuse ;  /* 0x000000081d187220 */ /* 0x080fe40000410000 */
[----:B------:R-:W-:-:S04]  /*0a80*/  FMUL.FTZ R26, R11, R8 ;  /* 0x000000080b1a7220 */ /* 0x000fc80000410000 */
[----:B------:R-:W0:Y:S08]  /*0a90*/  MUFU.SQRT R24, R24 ;  /* 0x0000001800187308 */ /* 0x000e300000002000 */
[----:B------:R-:W1:Y:S01]  /*0aa0*/  MUFU.SQRT R26, R26 ;  /* 0x0000001a001a7308 */ /* 0x000e620000002000 */
[----:B0-----:R-:W-:-:S07]  /*0ab0*/  FADD.FTZ R18, R24, c[0x0][0xd78] ;  /* 0x00035e0018127621 */ /* 0x001fce0000010000 */
[----:B------:R-:W0:Y:S01]  /*0ac0*/  MUFU.RCP R18, R18 ;  /* 0x0000001200127308 */ /* 0x000e220000001000 */
[----:B-1----:R-:W-:-:S07]  /*0ad0*/  FADD.FTZ R24, R26, c[0x0][0xd78] ;  /* 0x00035e001a187621 */ /* 0x002fce0000010000 */
[----:B------:R-:W1:Y:S01]  /*0ae0*/  MUFU.RCP R24, R24 ;  /* 0x0000001800187308 */ /* 0x000e620000001000 */
[----:B0-----:R-:W-:Y:S01]  /*0af0*/  FMUL.FTZ R13, R13, R18 ;  /* 0x000000120d0d7220 */ /* 0x001fe20000410000 */
[----:B------:R-:W-:Y:S01]  /*0b00*/  HADD2.F32 R18, -RZ, R15.H0_H0 ;  /* 0x2000000fff127230 */ /* 0x000fe20000004100 */
[----:B------:R-:W-:Y:S01]  /*0b10*/  FFMA.FTZ R15, R22, -c[0x0][0xd68], R22 ;  /* 0x80035a00160f7a23 */ /* 0x000fe20000010016 */
[----:B------:R-:W-:Y:S01]  /*0b20*/  PRMT R22, RZ, 0x5410, R27 ;  /* 0x00005410ff167816 */ /* 0x000fe2000000001b */
[----:B------:R-:W-:Y:S02]  /*0b30*/  FFMA.FTZ R13, R20, c[0x0][0xd84], R13 ;  /* 0x00036100140d7a23 */ /* 0x000fe4000001000d */
[----:B------:R-:W-:Y:S02]  /*0b40*/  FFMA.FTZ R18, R18, c[0x0][0xd68], R15 ;  /* 0x00035a0012127a23 */ /* 0x000fe4000001000f */
[----:B------:R-:W-:Y:S02]  /*0b50*/  FMUL.FTZ R22, R22, UR9 ;  /* 0x0000000916167c20 */ /* 0x000fe40008410000 */
[----:B------:R-:W-:-:S02]  /*0b60*/  FMUL.FTZ R15, R18, R9 ;  /* 0x00000009120f7220 */ /* 0x000fc40000410000 */
[----:B------:R-:W-:Y:S02]  /*0b70*/  FMUL.FTZ R27, R22, R22 ;  /* 0x00000016161b7220 */ /* 0x000fe40000410000 */
[----:B-1----:R-:W-:Y:S02]  /*0b80*/  FMUL.FTZ R15, R15, R24 ;  /* 0x000000180f0f7220 */ /* 0x002fe40000410000 */
[----:B------:R-:W-:-:S04]  /*0b90*/  FFMA.FTZ R26, R27, -c[0x0][0xd6c], R27 ;  /* 0x80035b001b1a7a23 */ /* 0x000fc8000001001b */
[----:B------:R-:W-:-:S04]  /*0ba0*/  FFMA.FTZ R25, R25, c[0x0][0xd6c], R26 ;  /* 0x00035b0019197a23 */ /* 0x000fc8000001001a */
[----:B------:R-:W-:Y:S01]  /*0bb0*/  FMUL.FTZ R26, R25, R8 ;  /* 0x00000008191a7220 */ /* 0x000fe20000410000 */
[----:B------:R-:W-:Y:S01]  /*0bc0*/  HADD2.F32 R8, -RZ, R23.H0_H0 ;  /* 0x20000017ff087230 */ /* 0x000fe20000004100 */
[----:B------:R-:W-:Y:S01]  /*0bd0*/  FFMA.FTZ R23, R22, -c[0x0][0xd68], R22 ;  /* 0x80035a0016177a23 */ /* 0x000fe20000010016 */
[----:B------:R-:W-:-:S03]  /*0be0*/  HADD2.F32 R22, -RZ, R19.H0_H0 ;  /* 0x20000013ff167230 */ /* 0x000fc60000004100 */
[----:B------:R-:W0:Y:S01]  /*0bf0*/  MUFU.SQRT R26, R26 ;  /* 0x0000001a001a7308 */ /* 0x000e220000002000 */
[----:B------:R-:W-:Y:S02]  /*0c00*/  FFMA.FTZ R8, R8, c[0x0][0xd68], R23 ;  /* 0x00035a0008087a23 */ /* 0x000fe40000010017 */
[----:B------:R-:W-:Y:S02]  /*0c10*/  FFMA.FTZ R15, R22, c[0x0][0xd84], R15 ;  /* 0x00036100160f7a23 */ /* 0x000fe4000001000f */
[----:B------:R-:W-:Y:S02]  /*0c20*/  FMUL.FTZ R9, R8, R9 ;  /* 0x0000000908097220 */ /* 0x000fe40000410000 */
[----:B0-----:R-:W-:Y:S02]  /*0c30*/  FADD.FTZ R24, R26, c[0x0][0xd78] ;  /* 0x00035e001a187621 */ /* 0x001fe40000010000 */
[----:B------:R-:W-:-:S04]  /*0c40*/  FMUL.FTZ R26, R15, c[0x0][0xd7c] ;  /* 0x00035f000f1a7a20 */ /* 0x000fc80000410000 */
[----:B------:R-:W0:Y:S01]  /*0c50*/  MUFU.RCP R24, R24 ;  /* 0x0000001800187308 */ /* 0x000e220000001000 */
[----:B------:R-:W-:-:S04]  /*0c60*/  F2FP.PACK_AB R11, R26, R11 ;  /* 0x0000000b1a0b723e */ /* 0x000fc800000000ff */
[----:B------:R-:W-:Y:S01]  /*0c70*/  PRMT R19, R11, 0x7610, R19 ;  /* 0x000076100b137816 */ /* 0x000fe20000000013 */
[----:B------:R-:W-:Y:S01]  /*0c80*/  HADD2.F32 R15, -RZ, R11.H1_H1 ;  /* 0x3000000bff0f7230 */ /* 0x000fe20000004100 */
[----:B------:R-:W-:-:S04]  /*0c90*/  PRMT R11, R12, 0x7610, R11 ;  /* 0x000076100c0b7816 */ /* 0x000fc8000000000b */
[----:B------:R-:W-:Y:S02]  /*0ca0*/  FADD.FTZ R15, R22, -R15 ;  /* 0x8000000f160f7221 */ /* 0x000fe40000010000 */
[----:B0-----:R-:W-:Y:S01]  /*0cb0*/  FMUL.FTZ R28, R9, R24 ;  /* 0x00000018091c7220 */ /* 0x001fe20000410000 */
[C---:B------:R-:W-:Y:S01]  /*0cc0*/  PRMT R9, R10.reuse, 0x7610, R9 ;  /* 0x000076100a097816 */ /* 0x040fe20000000009 */
[----:B------:R-:W-:Y:S01]  /*0cd0*/  FMUL.FTZ R24, R13, c[0x0][0xd7c] ;  /* 0x00035f000d187a20 */ /* 0x000fe20000410000 */
[----:B------:R-:W-:Y:S01]  /*0ce0*/  PRMT R13, R10, 0x7632, R13 ;  /* 0x000076320a0d7816 */ /* 0x000fe2000000000d */
[----:B------:R-:W-:-:S03]  /*0cf0*/  FFMA.FTZ R28, R21, c[0x0][0xd84], R28 ;  /* 0x00036100151c7a23 */ /* 0x000fc6000001001c */
[----:B------:R-:W-:Y:S01]  /*0d00*/  F2FP.PACK_AB R29, R24, R29 ;  /* 0x0000001d181d723e */ /* 0x000fe200000000ff */
[----:B------:R-:W-:-:S04]  /*0d10*/  FMUL.FTZ R28, R28, c[0x0][0xd7c] ;  /* 0x00035f001c1c7a20 */ /* 0x000fc80000410000 */
[----:B------:R-:W-:Y:S01]  /*0d20*/  HADD2.F32 R23, -RZ, R29.H1_H1 ;  /* 0x3000001dff177230 */ /* 0x000fe20000004100 */
[----:B------:R-:W-:-:S04]  /*0d30*/  F2FP.PACK_AB R25, R28, R25 ;  /* 0x000000191c19723e */ /* 0x000fc800000000ff */
[----:B------:R-:W-:Y:S01]  /*0d40*/  FADD.FTZ R23, R20, -R23 ;  /* 0x8000001714177221 */ /* 0x000fe20000010000 */
[----:B------:R-:W-:Y:S01]  /*0d50*/  HADD2.F32 R24, -RZ, R25.H1_H1 ;  /* 0x30000019ff187230 */ /* 0x000fe20000004100 */
[----:B------:R-:W-:Y:S02]  /*0d60*/  PRMT R10, R25, 0x7610, R10 ;  /* 0x00007610190a7816 */ /* 0x000fe4000000000a */
[----:B------:R-:W-:Y:S02]  /*0d70*/  PRMT R25, R12, 0x7632, R25 ;  /* 0x000076320c197816 */ /* 0x000fe40000000019 */
[----:B------:R-:W-:Y:S01]  /*0d80*/  FADD.FTZ R24, R21, -R24 ;  /* 0x8000001815187221 */ /* 0x000fe20000010000 */
[----:B------:R-:W-:Y:S02]  /*0d90*/  PRMT R21, R29, 0x7610, R21 ;  /* 0x000076101d157816 */ /* 0x000fe40000000015 */
[----:B------:R-:W-:Y:S02]  /*0da0*/  F2FP.PACK_AB R18, R18, R23 ;  /* 0x000000171212723e */ /* 0x000fe400000000ff */
[----:B------:R-:W-:-:S02]  /*0db0*/  F2FP.PACK_AB R24, RZ, R24 ;  /* 0x00000018ff18723e */ /* 0x000fc400000000ff */
[----:B------:R-:W-:Y:S02]  /*0dc0*/  F2FP.PACK_AB R29, R8, R15 ;  /* 0x0000000f081d723e */ /* 0x000fe400000000ff */
[----:B------:R-:W-:Y:S02]  /*0dd0*/  PRMT R15, R24, 0x7610, R15 ;  /* 0x00007610180f7816 */ /* 0x000fe4000000000f */
[C---:B------:R-:W-:Y:S02]  /*0de0*/  PRMT R23, R18.reuse, 0x7632, R23 ;  /* 0x0000763212177816 */ /* 0x040fe40000000017 */
[----:B------:R-:W-:Y:S02]  /*0df0*/  PRMT R27, R18, 0x7610, R27 ;  /* 0x00007610121b7816 */ /* 0x000fe4000000001b */
[----:B------:R-:W-:Y:S01]  /*0e00*/  PRMT R8, R29, 0x7632, R8 ;  /* 0x000076321d087816 */ /* 0x000fe20000000008 */
[----:B------:R-:W-:Y:S05]  /*0e10*/  BRA `(.L_x_801) ;  /* 0x0000064000007947 */ /* 0x000fea0003800000 */
.L_x_800:
[----:B------:R-:W-:Y:S01]  /*0e20*/  HADD2.F32 R18, -RZ, R18.H0_H0 ;  /* 0x20000012ff127230 */ /* 0x000fe20000004100 */
[----:B------:R-:W-:Y:S01]  /*0e30*/  PRMT R13, RZ, 0x5410, R13 ;  /* 0x00005410ff0d7816 */ /* 0x000fe2000000000d */
[----:B------:R-:W-:-:S02]  /*0e40*/  HADD2.F32 R10, -RZ, R10.H0_H0 ;  /* 0x2000000aff0a7230 */ /* 0x000fc40000004100 */
[----:B------:R-:W-:Y:S01]  /*0e50*/  HADD2.F32 R29, -RZ, R14.H0_H0 ;  /* 0x2000000eff1d7230 */ /* 0x000fe20000004100 */
[----:B------:R-:W-:Y:S01]  /*0e60*/  FFMA.FTZ R12, R18, c[0x0][0xd84], R9 ;  /* 0x00036100120c7a23 */ /* 0x000fe20000010009 */
[----:B------:R-:W-:Y:S02]  /*0e70*/  HADD2.F32 R20, -RZ, R20.H0_H0 ;  /* 0x20000014ff147230 */ /* 0x000fe40000004100 */
[----:B------:R-:W-:Y:S01]  /*0e80*/  HADD2.F32 R22, -RZ, R22.H0_H0 ;  /* 0x20000016ff167230 */ /* 0x000fe20000004100 */
[----:B------:R-:W-:Y:S01]  /*0e90*/  FMUL.FTZ R8, R12, R12 ;  /* 0x0000000c0c087220 */ /* 0x000fe20000410000 */
[----:B------:R-:W-:Y:S02]  /*0ea0*/  HADD2.F32 R19, -RZ, R19.H0_H0 ;  /* 0x20000013ff137230 */ /* 0x000fe40000004100 */
[----:B------:R-:W-:Y:S01]  /*0eb0*/  HADD2.F32 R15, -RZ, R15.H0_H0 ;  /* 0x2000000fff0f7230 */ /* 0x000fe20000004100 */
[----:B------:R-:W-:Y:S01]  /*0ec0*/  FFMA.FTZ R9, R8, -c[0x0][0xd6c], R8 ;  /* 0x80035b0008097a23 */ /* 0x000fe20000010008 */
[----:B------:R-:W-:Y:S01]  /*0ed0*/  HADD2.F32 R21, -RZ, R21.H0_H0 ;  /* 0x20000015ff157230 */ /* 0x000fe20000004100 */
[----:B------:R-:W0:Y:S02]  /*0ee0*/  MUFU.RCP R8, c[0x0][0xd74] ;  /* 0x00035d0000087b08 */ /* 0x000e240000001000 */
[----:B------:R-:W-:-:S02]  /*0ef0*/  FFMA.FTZ R9, R10, c[0x0][0xd6c], R9 ;  /* 0x00035b000a097a23 */ /* 0x000fc40000010009 */
[----:B------:R-:W-:-:S04]  /*0f00*/  FFMA.FTZ R10, R12, -c[0x0][0xd68], R12 ;  /* 0x80035a000c0a7a23 */ /* 0x000fc8000001000c */
[----:B------:R-:W1:Y:S01]  /*0f10*/  MUFU.RCP R12, c[0x0][0xd70] ;  /* 0x00035c00000c7b08 */ /* 0x000e620000001000 */
[----:B------:R-:W-:Y:S02]  /*0f20*/  FFMA.FTZ R10, R29, c[0x0][0xd68], R10 ;  /* 0x00035a001d0a7a23 */ /* 0x000fe4000001000a */
[----:B0-----:R-:W-:-:S03]  /*0f30*/  FMUL.FTZ R14, R9, R8 ;  /* 0x00000008090e7220 */ /* 0x001fc60000410000 */
[----:B------:R-:W-:-:S03]  /*0f40*/  F2FP.PACK_AB R9, R9, R10 ;  /* 0x0000000a0909723e */ /* 0x000fc600000000ff */
[----:B------:R-:W0:Y:S01]  /*0f50*/  MUFU.SQRT R14, R14 ;  /* 0x0000000e000e7308 */ /* 0x000e220000002000 */
[----:B-1----:R-:W-:Y:S02]  /*0f60*/  FMUL.FTZ R10, R10, R12 ;  /* 0x0000000c0a0a7220 */ /* 0x002fe40000410000 */
[----:B0-----:R-:W-:Y:S02]  /*0f70*/  FADD.FTZ R28, R14, c[0x0][0xd78] ;  /* 0x00035e000e1c7621 */ /* 0x001fe40000010000 */
[----:B------:R-:W-:-:S03]  /*0f80*/  FMUL.FTZ R14, R20, c[0x0][0xd84] ;  /* 0x00036100140e7a20 */ /* 0x000fc60000410000 */
        /* <DEDUP_REMOVED lines=16> */
[C---:B------:R-:W-:Y:S01]  /*1090*/  FMUL.FTZ R22, R29.reuse, R12 ;  /* 0x0000000c1d167220 */ /* 0x040fe20000410000 */
[----:B------:R-:W-:Y:S01]  /*10a0*/  F2FP.PACK_AB R29, R29, R10 ;  /* 0x0000000a1d1d723e */ /* 0x000fe200000000ff */
[----:B0-----:R-:W-:-:S05]  /*10b0*/  FADD.FTZ R28, R24, c[0x0][0xd78] ;  /* 0x00035e00181c7621 */ /* 0x001fca0000010000 */
[----:B------:R-:W0:Y:S02]  /*10c0*/  MUFU.RCP R18, R28 ;  /* 0x0000001c00127308 */ /* 0x000e240000001000 */
[----:B0-----:R-:W-:Y:S02]  /*10d0*/  FMUL.FTZ R18, R22, R18 ;  /* 0x0000001216127220 */ /* 0x001fe40000410000 */
[----:B------:R-:W-:-:S04]  /*10e0*/  FMUL.FTZ R22, R19, c[0x0][0xd84] ;  /* 0x0003610013167a20 */ /* 0x000fc80000410000 */
[----:B------:R-:W-:Y:S01]  /*10f0*/  FFMA.FTZ R24, R13, UR9, R22 ;  /* 0x000000090d187c23 */ /* 0x000fe20008010016 */
[----:B------:R-:W-:-:S03]  /*1100*/  HADD2.F32 R22, -RZ, R11.H0_H0 ;  /* 0x2000000bff167230 */ /* 0x000fc60000004100 */
[C---:B------:R-:W-:Y:S02]  /*1110*/  FMUL.FTZ R13, R24.reuse, R24 ;  /* 0x00000018180d7220 */ /* 0x040fe40000410000 */
[----:B------:R-:W-:Y:S01]  /*1120*/  FFMA.FTZ R11, R24, -c[0x0][0xd68], R24 ;  /* 0x80035a00180b7a23 */ /* 0x000fe20000010018 */
[----:B------:R-:W-:Y:S01]  /*1130*/  PRMT R24, RZ, 0x5410, R27 ;  /* 0x00005410ff187816 */ /* 0x000fe2000000001b */
[----:B------:R-:W-:Y:S02]  /*1140*/  FFMA.FTZ R13, R13, -c[0x0][0xd6c], R13 ;  /* 0x80035b000d0d7a23 */ /* 0x000fe4000001000d */
[----:B------:R-:W-:Y:S02]  /*1150*/  FFMA.FTZ R11, R15, c[0x0][0xd68], R11 ;  /* 0x00035a000f0b7a23 */ /* 0x000fe4000001000b */
[----:B------:R-:W-:Y:S02]  /*1160*/  FFMA.FTZ R13, R22, c[0x0][0xd6c], R13 ;  /* 0x00035b00160d7a23 */ /* 0x000fe4000001000d */
[----:B------:R-:W-:-:S02]  /*1170*/  FMUL.FTZ R15, R11, R12 ;  /* 0x0000000c0b0f7220 */ /* 0x000fc40000410000 */
[----:B------:R-:W-:-:S06]  /*1180*/  FMUL.FTZ R26, R13, R8 ;  /* 0x000000080d1a7220 */ /* 0x000fcc0000410000 */
[----:B------:R-:W0:Y:S02]  /*1190*/  MUFU.SQRT R26, R26 ;  /* 0x0000001a001a7308 */ /* 0x000e240000002000 */
[----:B0-----:R-:W-:Y:S01]  /*11a0*/  FADD.FTZ R28, R26, c[0x0][0xd78] ;  /* 0x00035e001a1c7621 */ /* 0x001fe20000010000 */
[----:B------:R-:W-:-:S05]  /*11b0*/  HADD2.F32 R26, -RZ, R25.H0_H0 ;  /* 0x20000019ff1a7230 */ /* 0x000fca0000004100 */
[----:B------:R-:W0:Y:S02]  /*11c0*/  MUFU.RCP R22, R28 ;  /* 0x0000001c00167308 */ /* 0x000e240000001000 */
[----:B0-----:R-:W-:Y:S02]  /*11d0*/  FMUL.FTZ R22, R15, R22 ;  /* 0x000000160f167220 */ /* 0x001fe40000410000 */
[----:B------:R-:W-:-:S04]  /*11e0*/  FMUL.FTZ R15, R21, c[0x0][0xd84] ;  /* 0x00036100150f7a20 */ /* 0x000fc80000410000 */
[----:B------:R-:W-:-:S04]  /*11f0*/  FFMA.FTZ R15, R24, UR9, R15 ;  /* 0x00000009180f7c23 */ /* 0x000fc8000801000f */
[C---:B------:R-:W-:Y:S02]  /*1200*/  FMUL.FTZ R24, R15.reuse, R15 ;  /* 0x0000000f0f187220 */ /* 0x040fe40000410000 */
[----:B------:R-:W-:Y:S02]  /*1210*/  FFMA.FTZ R15, R15, -c[0x0][0xd68], R15 ;  /* 0x80035a000f0f7a23 */ /* 0x000fe4000001000f */
[----:B------:R-:W-:-:S04]  /*1220*/  FFMA.FTZ R25, R24, -c[0x0][0xd6c], R24 ;  /* 0x80035b0018197a23 */ /* 0x000fc80000010018 */
[----:B------:R-:W-:-:S04]  /*1230*/  FFMA.FTZ R25, R26, c[0x0][0xd6c], R25 ;  /* 0x00035b001a197a23 */ /* 0x000fc80000010019 */
[----:B------:R-:W-:Y:S01]  /*1240*/  FMUL.FTZ R24, R25, R8 ;  /* 0x0000000819187220 */ /* 0x000fe20000410000 */
[----:B------:R-:W-:Y:S01]  /*1250*/  HADD2.F32 R8, -RZ, R23.H0_H0 ;  /* 0x20000017ff087230 */ /* 0x000fe20000004100 */
[----:B------:R-:W-:-:S04]  /*1260*/  FMUL.FTZ R23, R18, c[0x0][0xd7c] ;  /* 0x00035f0012177a20 */ /* 0x000fc80000410000 */
[----:B------:R-:W0:Y:S01]  /*1270*/  MUFU.SQRT R24, R24 ;  /* 0x0000001800187308 */ /* 0x000e220000002000 */
[----:B------:R-:W-:Y:S01]  /*1280*/  FFMA.FTZ R15, R8, c[0x0][0xd68], R15 ;  /* 0x00035a00080f7a23 */ /* 0x000fe2000001000f */
[----:B------:R-:W-:Y:S01]  /*1290*/  F2FP.PACK_AB R14, R23, R14 ;  /* 0x0000000e170e723e */ /* 0x000fe200000000ff */
[----:B------:R-:W-:Y:S02]  /*12a0*/  FMUL.FTZ R8, R22, c[0x0][0xd7c] ;  /* 0x00035f0016087a20 */ /* 0x000fe40000410000 */
[----:B------:R-:W-:-:S03]  /*12b0*/  FMUL.FTZ R12, R15, R12 ;  /* 0x0000000c0f0c7220 */ /* 0x000fc60000410000 */
[----:B------:R-:W-:Y:S01]  /*12c0*/  F2FP.PACK_AB R8, R8, R13 ;  /* 0x0000000d0808723e */ /* 0x000fe200000000ff */
[----:B------:R-:W-:-:S05]  /*12d0*/  HADD2.F32 R13, -RZ, R14.H1_H1 ;  /* 0x3000000eff0d7230 */ /* 0x000fca0000004100 */
[--C-:B------:R-:W-:Y:S01]  /*12e0*/  FADD.FTZ R20, R20, -R13.reuse ;  /* 0x8000000d14147221 */ /* 0x100fe20000010000 */
[----:B------:R-:W-:Y:S01]  /*12f0*/  PRMT R13, R9, 0x7632, R13 ;  /* 0x00007632090d7816 */ /* 0x000fe2000000000d */
[----:B0-----:R-:W-:-:S03]  /*1300*/  FADD.FTZ R26, R24, c[0x0][0xd78] ;  /* 0x00035e00181a7621 */ /* 0x001fc60000010000 */
[----:B------:R-:W-:Y:S01]  /*1310*/  F2FP.PACK_AB R20, R11, R20 ;  /* 0x000000140b14723e */ /* 0x000fe200000000ff */
[----:B------:R-:W0:Y:S01]  /*1320*/  MUFU.RCP R27, R26 ;  /* 0x0000001a001b7308 */ /* 0x000e220000001000 */
[----:B------:R-:W-:Y:S02]  /*1330*/  PRMT R11, R29, 0x7610, R11 ;  /* 0x000076101d0b7816 */ /* 0x000fe4000000000b */
[----:B------:R-:W-:Y:S01]  /*1340*/  PRMT R23, R20, 0x7632, R23 ;  /* 0x0000763214177816 */ /* 0x000fe20000000017 */
[----:B0-----:R-:W-:Y:S01]  /*1350*/  FMUL.FTZ R12, R12, R27 ;  /* 0x0000001b0c0c7220 */ /* 0x001fe20000410000 */
[----:B------:R-:W-:-:S03]  /*1360*/  PRMT R27, R20, 0x7610, R27 ;  /* 0x00007610141b7816 */ /* 0x000fc6000000001b */
[----:B------:R-:W-:-:S05]  /*1370*/  FMUL.FTZ R12, R12, c[0x0][0xd7c] ;  /* 0x00035f000c0c7a20 */ /* 0x000fca0000410000 */
[----:B------:R-:W-:Y:S01]  /*1380*/  F2FP.PACK_AB R25, R12, R25 ;  /* 0x000000190c19723e */ /* 0x000fe200000000ff */
[----:B------:R-:W-:-:S03]  /*1390*/  HADD2.F32 R12, -RZ, R8.H1_H1 ;  /* 0x30000008ff0c7230 */ /* 0x000fc60000004100 */
[----:B------:R-:W-:Y:S01]  /*13a0*/  PRMT R10, R25, 0x7610, R10 ;  /* 0x00007610190a7816 */ /* 0x000fe2000000000a */
[----:B------:R-:W-:Y:S01]  /*13b0*/  HADD2.F32 R18, -RZ, R25.H1_H1 ;  /* 0x30000019ff127230 */ /* 0x000fe20000004100 */
[----:B------:R-:W-:Y:S01]  /*13c0*/  FADD.FTZ R12, R19, -R12 ;  /* 0x8000000c130c7221 */ /* 0x000fe20000010000 */
[----:B------:R-:W-:Y:S02]  /*13d0*/  PRMT R19, R8, 0x7610, R19 ;  /* 0x0000761008137816 */ /* 0x000fe40000000013 */
[----:B------:R-:W-:Y:S01]  /*13e0*/  PRMT R25, R29, 0x7632, R25 ;  /* 0x000076321d197816 */ /* 0x000fe20000000019 */
[----:B------:R-:W-:Y:S01]  /*13f0*/  FADD.FTZ R18, R21, -R18 ;  /* 0x8000001215127221 */ /* 0x000fe20000010000 */
[----:B------:R-:W-:Y:S02]  /*1400*/  F2FP.PACK_AB R12, R15, R12 ;  /* 0x0000000c0f0c723e */ /* 0x000fe400000000ff */
[----:B------:R-:W-:Y:S02]  /*1410*/  PRMT R21, R14, 0x7610, R21 ;  /* 0x000076100e157816 */ /* 0x000fe40000000015 */
[----:B------:R-:W-:-:S02]  /*1420*/  F2FP.PACK_AB R18, RZ, R18 ;  /* 0x00000012ff12723e */ /* 0x000fc400000000ff */
[----:B------:R-:W-:Y:S02]  /*1430*/  PRMT R8, R12, 0x7632, R8 ;  /* 0x000076320c087816 */ /* 0x000fe40000000008 */
[----:B------:R-:W-:Y:S02]  /*1440*/  PRMT R15, R18, 0x7610, R15 ;  /* 0x00007610120f7816 */ /* 0x000fe4000000000f */
[----:B------:R-:W-:Y:S02]  /*1450*/  PRMT R29, R12, 0x7610, R29 ;  /* 0x000076100c1d7816 */ /* 0x000fe4000000001d */
.L_x_801:
        /* <DEDUP_REMOVED lines=23> */
.L_x_802:
        /* <DEDUP_REMOVED lines=23> */
.L_x_803:
[----:B0-----:R-:W-:-:S04]  /*1740*/  IMAD.MOV.U32 R3, RZ, RZ, c[0x0][0x0] ;  /* 0x00000000ff037624 */ /* 0x001fc800078e00ff */
[----:B------:R-:W-:-:S05]  /*1750*/  IMAD R0, R3, 0x4, R0 ;  /* 0x0000000403007824 */ /* 0x000fca00078e0200 */
[----:B------:R-:W-:-:S13]  /*1760*/  ISETP.GE.AND P1, PT, R0, UR7, PT ;  /* 0x0000000700007c0c */ /* 0x000fda000bf26270 */
[----:B------:R-:W-:Y:S01]  /*1770*/  @P1 CALL.REL.NOINC `(.L_x_804) ;  /* 0x0000001000001944 */ /* 0x000fe20003c00000 */
[----:B------:R-:W-:Y:S05]  /*1780*/  BRA `(.L_x_805) ;  /* 0xffffebe000007947 */ /* 0x000fea000383ffff */
.L_x_804:
[----:B------:R-:W-:Y:S05]  /*1790*/  EXIT ;  /* 0x000000000000794d */ /* 0x000fea0003800000 */
.L_x_806:
        /* <DEDUP_REMOVED lines=14> */
.L_x_1006:


//--------------------- .text._Z25multi_tensor_apply_kernelI18TensorListMetadataILi5EE15DistAdamFunctorIN3c104HalfENS3_8BFloat16EfEJPfffffff10adamMode_tfEEvlPViT_T0_DpT1_ --------------------------
	.section	.text._Z25multi_tensor_apply_kernelI18TensorListMetadataILi5EE15DistAdamFunctorIN3c104HalfENS3_8BFloat16EfEJPfffffff10adamMode_tfEEvlPViT_T0_DpT1_,"ax",@progbits
	.sectioninfo	@"SHI_REGISTERS=32"
	.align	128
        .global         _Z25multi_tensor_apply_kernelI18TensorListMetadataILi5EE15DistAdamFunctorIN3c104HalfENS3_8BFloat16EfEJPfffffff10adamMode_tfEEvlPViT_T0_DpT1_
        .type           _Z25multi_tensor_apply_kernelI18TensorListMetadataILi5EE15DistAdamFunctorIN3c104HalfENS3_8BFloat16EfEJPfffffff10adamMode_tfEEvlPViT_T0_DpT1_,@function
        .size           _Z25multi_tensor_apply_kernelI18TensorListMetadataILi5EE15DistAdamFunctorIN3c104HalfENS3_8BFloat16EfEJPfffffff10adamMode_tfEEvlPViT_T0_DpT1_,(.L_x_1007 - _Z25multi_tensor_apply_kernelI18TensorListMetadataILi5EE15DistAdamFunctorIN3c104HalfENS3_8BFloat16EfEJPfffffff10adamMode_tfEEvlPViT_T0_DpT1_)
        .other          _Z25multi_tensor_apply_kernelI18TensorListMetadataILi5EE15DistAdamFunctorIN3c104HalfENS3_8BFloat16EfEJPfffffff10adamMode_tfEEvlPViT_T0_DpT1_,@"STO_CUDA_ENTRY STV_DEFAULT"
_Z25multi_tensor_apply_kernelI18TensorListMetadataILi5EE15DistAdamFunctorIN3c104HalfENS3_8BFloat16EfEJPfffffff10adamMode_tfEEvlPViT_T0_DpT1_:
.text._Z25multi_tensor_apply_kernelI18TensorListMetadataILi5EE15DistAdamFunctorIN3c104HalfENS3_8BFloat16EfEJPfffffff10adamMode_tfEEvlPViT_T0_DpT1_:
        /* <DEDUP_REMOVED lines=51> */
.L_x_807:
[----:B------:R-:W-:Y:S05]  /*0330*/  @P0 EXIT ;  /* 0x000000000000094d */ /* 0x000fea0003800000 */
[----:B------:R-:W-:-:S04]  /*0340*/  PRMT R0, R0, 0x9910, RZ ;  /* 0x0000991000007816 */ /* 0x000fc800000000ff */
[----:B------:R-:W-:Y:S01]  /*0350*/  ISETP.NE.AND P0, PT, R0, RZ, PT ;  /* 0x000000ff0000720c */ /* 0x000fe20003f05270 */
[----:B------:R-:W-:-:S05]  /*0360*/  IMAD.MOV.U32 R0, RZ, RZ, R2 ;  /* 0x000000ffff007224 */ /* 0x000fca00078e0002 */
.L_x_814:
[----:B------:R-:W-:Y:S01]  /*0370*/  IADD3 R17, P1, R0, UR6, RZ ;  /* 0x0000000600117c10 */ /* 0x000fe2000ff3e0ff */
[----:B0-----:R-:W-:Y:S01]  /*0380*/  IMAD.U32 R3, RZ, RZ, UR6 ;  /* 0x00000006ff037e24 */ /* 0x001fe2000f8e00ff */
[----:B------:R-:W-:-:S03]  /*0390*/  SHF.R.S32.HI R16, RZ, 0x1f, R0 ;  /* 0x0000001fff107819 */ /* 0x000fc60000011400 */
[----:B------:R-:W-:Y:S01]  /*03a0*/  IMAD.SHL.U32 R4, R17, 0x2, RZ ;  /* 0x0000000211047824 */ /* 0x000fe200078e00ff */
[----:B------:R-:W-:-:S04]  /*03b0*/  LEA.HI.X.SX32 R16, R3, R16, 0x1, P1 ;  /* 0x0000001003107211 */ /* 0x000fc800008f0eff */
[C---:B------:R-:W-:Y:S02]  /*03c0*/  IADD3 R2, P1, R4.reuse, UR10, RZ ;  /* 0x0000000a04027c10 */ /* 0x040fe4000ff3e0ff */
[----:B------:R-:W-:Y:S02]  /*03d0*/  SHF.L.U64.HI R5, R17, 0x1, R16 ;  /* 0x0000000111057819 */ /* 0x000fe40000010210 */
[C---:B------:R-:W-:Y:S02]  /*03e0*/  IADD3 R8, P2, R4.reuse, UR12, RZ ;  /* 0x0000000c04087c10 */ /* 0x040fe4000ff5e0ff */
[C---:B------:R-:W-:Y:S02]  /*03f0*/  IADD3.X R3, R5.reuse, UR11, RZ, P1, !PT ;  /* 0x0000000b05037c10 */ /* 0x040fe40008ffe4ff */
        /* <DEDUP_REMOVED lines=57> */
.L_x_808:
        /* <DEDUP_REMOVED lines=9> */
[----:B------:R-:W-:Y:S01]  /*0820*/  MUFU.RCP R12, c[0x0][0xd70] ;  /* 0x00035c00000c7b08 */ /* 0x000fe20000001000 */
[----:B------:R-:W-:Y:S01]  /*0830*/  HADD2.F32 R4, -RZ, R18.H0_H0 ;  /* 0x20000012ff047230 */ /* 0x000fe20000004100 */
[----:B------:R-:W-:Y:S01]  /*0840*/  PRMT R18, RZ, 0x5410, R26 ;  /* 0x00005410ff127816 */ /* 0x000fe2000000001a */
[----:B------:R-:W-:Y:S01]  /*0850*/  FFMA.FTZ R6, R6, c[0x0][0xd6c], R5 ;  /* 0x00035b0006067a23 */ /* 0x000fe20000010005 */
[----:B------:R-:W-:Y:S01]  /*0860*/  HADD2.F32 R24, -RZ, R24.H0_H0 ;  /* 0x20000018ff187230 */ /* 0x000fe20000004100 */
[----:B------:R-:W-:Y:S01]  /*0870*/  FFMA.FTZ R29, R14, c[0x0][0xd68], R29 ;  /* 0x00035a000e1d7a23 */ /* 0x000fe2000001001d */
[----:B------:R-:W-:Y:S01]  /*0880*/  HADD2.F32 R7, -RZ, R7.H0_H0 ;  /* 0x20000007ff077230 */ /* 0x000fe20000004100 */
[----:B------:R-:W-:Y:S01]  /*0890*/  FMUL.FTZ R18, R18, UR9 ;  /* 0x0000000912127c20 */ /* 0x000fe20008410000 */
[----:B------:R-:W0:Y:S01]  /*08a0*/  MUFU.RCP R5, c[0x0][0xd74] ;  /* 0x00035d0000057b08 */ /* 0x000e220000001000 */
[----:B------:R-:W-:-:S02]  /*08b0*/  HADD2.F32 R25, -RZ, R25.H0_H0 ;  /* 0x20000019ff197230 */ /* 0x000fc40000004100 */
[----:B------:R-:W-:Y:S02]  /*08c0*/  HADD2.F32 R21, -RZ, R21.H0_H0 ;  /* 0x20000015ff157230 */ /* 0x000fe40000004100 */
[----:B------:R-:W-:Y:S01]  /*08d0*/  HADD2.F32 R20, -RZ, R20.H0_H0 ;  /* 0x20000014ff147230 */ /* 0x000fe20000004100 */
[C---:B0-----:R-:W-:Y:S01]  /*08e0*/  FMUL.FTZ R14, R6.reuse, R5 ;  /* 0x00000005060e7220 */ /* 0x041fe20000410000 */
[----:B------:R-:W-:Y:S01]  /*08f0*/  F2FP.PACK_AB R6, R6, R29 ;  /* 0x0000001d0606723e */ /* 0x000fe200000000ff */
[----:B------:R-:W-:-:S04]  /*0900*/  FMUL.FTZ R29, R29, R12 ;  /* 0x0000000c1d1d7220 */ /* 0x000fc80000410000 */
[----:B------:R-:W0:Y:S02]  /*0910*/  MUFU.SQRT R14, R14 ;  /* 0x0000000e000e7308 */ /* 0x000e240000002000 */
[----:B0-----:R-:W-:Y:S02]  /*0920*/  FADD.FTZ R28, R14, c[0x0][0xd78] ;  /* 0x00035e000e1c7621 */ /* 0x001fe40000010000 */
[C---:B------:R-:W-:Y:S02]  /*0930*/  FMUL.FTZ R14, R18.reuse, R18 ;  /* 0x00000012120e7220 */ /* 0x040fe40000410000 */
[----:B------:R-:W-:Y:S02]  /*0940*/  FFMA.FTZ R18, R18, -c[0x0][0xd68], R18 ;  /* 0x80035a0012127a23 */ /* 0x000fe40000010012 */
[----:B------:R-:W0:Y:S02]  /*0950*/  MUFU.RCP R28, R28 ;  /* 0x0000001c001c7308 */ /* 0x000e240000001000 */
[----:B0-----:R-:W-:-:S04]  /*0960*/  FMUL.FTZ R29, R29, R28 ;  /* 0x0000001c1d1d7220 */ /* 0x001fc80000410000 */
[----:B------:R-:W-:-:S04]  /*0970*/  FFMA.FTZ R29, R4, c[0x0][0xd84], R29 ;  /* 0x00036100041d7a23 */ /* 0x000fc8000001001d */
[----:B------:R-:W-:-:S05]  /*0980*/  FMUL.FTZ R29, R29, c[0x0][0xd7c] ;  /* 0x00035f001d1d7a20 */ /* 0x000fca0000410000 */
[----:B------:R-:W-:-:S05]  /*0990*/  F2FP.PACK_AB R29, RZ, R29 ;  /* 0x0000001dff1d723e */ /* 0x000fca00000000ff */
[----:B------:R-:W-:-:S05]  /*09a0*/  HADD2.F32 R29, -RZ, R29.H0_H0 ;  /* 0x2000001dff1d7230 */ /* 0x000fca0000004100 */
[----:B------:R-:W-:Y:S02]  /*09b0*/  FADD.FTZ R4, R4, -R29 ;  /* 0x8000001d04047221 */ /* 0x000fe40000010000 */
[----:B------:R-:W-:-:S04]  /*09c0*/  FFMA.FTZ R29, R14, -c[0x0][0xd6c], R14 ;  /* 0x80035b000e1d7a23 */ /* 0x000fc8000001000e */
[----:B------:R-:W-:Y:S01]  /*09d0*/  FFMA.FTZ R14, R24, c[0x0][0xd6c], R29 ;  /* 0x00035b00180e7a23 */ /* 0x000fe2000001001d */
[----:B------:R-:W-:Y:S01]  /*09e0*/  HADD2.F32 R29, -RZ, R22.H0_H0 ;  /* 0x20000016ff1d7230 */ /* 0x000fe20000004100 */
[----:B------:R-:W-:Y:S02]  /*09f0*/  PRMT R22, RZ, 0x5410, R13 ;  /* 0x00005410ff167816 */ /* 0x000fe4000000000d */
[----:B------:R-:W-:Y:S02]  /*0a00*/  FMUL.FTZ R26, R14, R5 ;  /* 0x000000050e1a7220 */ /* 0x000fe40000410000 */
[----:B------:R-:W-:Y:S02]  /*0a10*/  FFMA.FTZ R29, R29, c[0x0][0xd68], R18 ;  /* 0x00035a001d1d7a23 */ /* 0x000fe40000010012 */
[----:B------:R-:W-:Y:S02]  /*0a20*/  FMUL.FTZ R22, R22, UR9 ;  /* 0x0000000916167c20 */ /* 0x000fe40008410000 */
[----:B------:R-:W0:Y:S01]  /*0a30*/  MUFU.SQRT R26, R26 ;  /* 0x0000001a001a7308 */ /* 0x000e220000002000 */
[C---:B------:R-:W-:Y:S01]  /*0a40*/  FMUL.FTZ R13, R29.reuse, R12 ;  /* 0x0000000c1d0d7220 */ /* 0x040fe20000410000 */
[----:B------:R-:W-:Y:S01]  /*0a50*/  F2FP.PACK_AB R4, R29, R4 ;  /* 0x000000041d04723e */ /* 0x000fe200000000ff */
[----:B------:R-:W-:-:S02]  /*0a60*/  FMUL.FTZ R18, R22, R22 ;  /* 0x0000001616127220 */ /* 0x000fc40000410000 */
[----:B------:R-:W-:Y:S01]  /*0a70*/  FFMA.FTZ R22, R22, -c[0x0][0xd68], R22 ;  /* 0x80035a0016167a23 */ /* 0x000fe20000010016 */
[----:B------:R-:W-:Y:S01]  /*0a80*/  PRMT R29, R4, 0x7632, R29 ;  /* 0x00007632041d7816 */ /* 0x000fe2000000001d */
[----:B------:R-:W-:-:S04]  /*0a90*/  FFMA.FTZ R18, R18, -c[0x0][0xd6c], R18 ;  /* 0x80035b0012127a23 */ /* 0x000fc80000010012 */
[----:B------:R-:W-:Y:S01]  /*0aa0*/  FFMA.FTZ R18, R7, c[0x0][0xd6c], R18 ;  /* 0x00035b0007127a23 */ /* 0x000fe20000010012 */
[----:B------:R-:W-:-:S03]  /*0ab0*/  HADD2.F32 R7, -RZ, R15.H0_H0 ;  /* 0x2000000fff077230 */ /* 0x000fc60000004100 */
[----:B------:R-:W-:Y:S02]  /*0ac0*/  FMUL.FTZ R28, R18, R5 ;  /* 0x00000005121c7220 */ /* 0x000fe40000410000 */
[----:B0-----:R-:W-:Y:S01]  /*0ad0*/  FADD.FTZ R24, R26, c[0x0][0xd78] ;  /* 0x00035e001a187621 */ /* 0x001fe20000010000 */
[----:B------:R-:W-:Y:S01]  /*0ae0*/  PRMT R26, RZ, 0x5410, R27 ;  /* 0x00005410ff1a7816 */ /* 0x000fe2000000001b */
[----:B------:R-:W-:Y:S02]  /*0af0*/  FFMA.FTZ R7, R7, c[0x0][0xd68], R22 ;  /* 0x00035a0007077a23 */ /* 0x000fe40000010016 */
[----:B------:R-:W-:Y:S02]  /*0b00*/  MUFU.SQRT R28, R28 ;  /* 0x0000001c001c7308 */ /* 0x000fe40000002000 */
[----:B------:R-:W-:Y:S02]  /*0b10*/  FMUL.FTZ R26, R26, UR9 ;  /* 0x000000091a1a7c20 */ /* 0x000fe40008410000 */
[----:B------:R-:W-:-:S02]  /*0b20*/  FMUL.FTZ R15, R7, R12 ;  /* 0x0000000c070f7220 */ /* 0x000fc40000410000 */
[C---:B------:R-:W-:Y:S02]  /*0b30*/  FMUL.FTZ R22, R26.reuse, R26 ;  /* 0x0000001a1a167220 */ /* 0x040fe40000410000 */
[----:B------:R-:W0:Y:S01]  /*0b40*/  MUFU.RCP R24, R24 ;  /* 0x0000001800187308 */ /* 0x000e220000001000 */
[----:B------:R-:W-:Y:S02]  /*0b50*/  FFMA.FTZ R26, R26, -c[0x0][0xd68], R26 ;  /* 0x80035a001a1a7a23 */ /* 0x000fe4000001001a */
[----:B------:R-:W-:-:S04]  /*0b60*/  FFMA.FTZ R22, R22, -c[0x0][0xd6c], R22 ;  /* 0x80035b0016167a23 */ /* 0x000fc80000010016 */
[----:B------:R-:W-:-:S04]  /*0b70*/  FFMA.FTZ R22, R25, c[0x0][0xd6c], R22 ;  /* 0x00035b0019167a23 */ /* 0x000fc80000010016 */
[----:B------:R-:W-:Y:S01]  /*0b80*/  FMUL.FTZ R25, R22, R5 ;  /* 0x0000000516197220 */ /* 0x000fe20000410000 */
[----:B------:R-:W-:Y:S01]  /*0b90*/  HADD2.F32 R5, -RZ, R23.H0_H0 ;  /* 0x20000017ff057230 */ /* 0x000fe20000004100 */
[----:B0-----:R-:W-:-:S04]  /*0ba0*/  FMUL.FTZ R13, R13, R24 ;  /* 0x000000180d0d7220 */ /* 0x001fc80000410000 */
[----:B------:R-:W-:Y:S01]  /*0bb0*/  MUFU.SQRT R25, R25 ;  /* 0x0000001900197308 */ /* 0x000fe20000002000 */
[----:B------:R-:W-:Y:S02]  /*0bc0*/  FADD.FTZ R24, R28, c[0x0][0xd78] ;  /* 0x00035e001c187621 */ /* 0x000fe40000010000 */
[----:B------:R-:W-:Y:S02]  /*0bd0*/  FFMA.FTZ R5, R5, c[0x0][0xd68], R26 ;  /* 0x00035a0005057a23 */ /* 0x000fe4000001001a */
[----:B------:R-:W-:Y:S02]  /*0be0*/  FFMA.FTZ R13, R20, c[0x0][0xd84], R13 ;  /* 0x00036100140d7a23 */ /* 0x000fe4000001000d */
[----:B------:R-:W-:Y:S01]  /*0bf0*/  FMUL.FTZ R23, R5, R12 ;  /* 0x0000000c05177220 */ /* 0x000fe20000410000 */
[----:B------:R-:W0:Y:S01]  /*0c00*/  MUFU.RCP R24, R24 ;  /* 0x0000001800187308 */ /* 0x000e220000001000 */
[----:B------:R-:W-:Y:S01]  /*0c10*/  HADD2.F32 R12, -RZ, R19.H0_H0 ;  /* 0x20000013ff0c7230 */ /* 0x000fe20000004100 */
[----:B------:R-:W-:-:S05]  /*0c20*/  FMUL.FTZ R13, R13, c[0x0][0xd7c] ;  /* 0x00035f000d0d7a20 */ /* 0x000fca0000410000 */
[----:B------:R-:W-:-:S05]  /*0c30*/  F2FP.PACK_AB R14, R13, R14 ;  /* 0x0000000e0d0e723e */ /* 0x000fca00000000ff */
[----:B------:R-:W-:Y:S01]  /*0c40*/  HADD2.F32 R13, -RZ, R14.H1_H1 ;  /* 0x3000000eff0d7230 */ /* 0x000fe20000004100 */
[----:B0-----:R-:W-:Y:S02]  /*0c50*/  FMUL.FTZ R15, R15, R24 ;  /* 0x000000180f0f7220 */ /* 0x001fe40000410000 */
[----:B------:R-:W-:Y:S01]  /*0c60*/  FADD.FTZ R24, R25, c[0x0][0xd78] ;  /* 0x00035e0019187621 */ /* 0x000fe20000010000 */
[----:B------:R-:W-:Y:S01]  /*0c70*/  PRMT R25, R4, 0x7610, R25 ;  /* 0x0000761004197816 */ /* 0x000fe20000000019 */
[----:B------:R-:W-:Y:S02]  /*0c80*/  FFMA.FTZ R15, R12, c[0x0][0xd84], R15 ;  /* 0x000361000c0f7a23 */ /* 0x000fe4000001000f */
[----:B------:R-:W-:Y:S02]  /*0c90*/  FADD.FTZ R20, R20, -R13 ;  /* 0x8000000d14147221 */ /* 0x000fe40000010000 */
[----:B------:R-:W0:Y:S01]  /*0ca0*/  MUFU.RCP R24, R24 ;  /* 0x0000001800187308 */ /* 0x000e220000001000 */
[----:B------:R-:W-:-:S02]  /*0cb0*/  FMUL.FTZ R15, R15, c[0x0][0xd7c] ;  /* 0x00035f000f0f7a20 */ /* 0x000fc40000410000 */
[----:B------:R-:W-:-:S03]  /*0cc0*/  F2FP.PACK_AB R7, R7, R20 ;  /* 0x000000140707723e */ /* 0x000fc600000000ff */
[----:B------:R-:W-:Y:S02]  /*0cd0*/  F2FP.PACK_AB R18, R15, R18 ;  /* 0x000000120f12723e */ /* 0x000fe400000000ff */
[----:B------:R-:W-:-:S03]  /*0ce0*/  PRMT R27, R7, 0x7632, R27 ;  /* 0x00007632071b7816 */ /* 0x000fc6000000001b */
[----:B------:R-:W-:Y:S01]  /*0cf0*/  HADD2.F32 R15, -RZ, R18.H1_H1 ;  /* 0x30000012ff0f7230 */ /* 0x000fe20000004100 */
[----:B0-----:R-:W-:Y:S01]  /*0d00*/  FMUL.FTZ R26, R23, R24 ;  /* 0x00000018171a7220 */ /* 0x001fe20000410000 */
[----:B------:R-:W-:-:S03]  /*0d10*/  PRMT R23, R14, 0x7610, R23 ;  /* 0x000076100e177816 */ /* 0x000fc60000000017 */
[--C-:B------:R-:W-:Y:S01]  /*0d20*/  FADD.FTZ R12, R12, -R15.reuse ;  /* 0x8000000f0c0c7221 */ /* 0x100fe20000010000 */
[----:B------:R-:W-:Y:S01]  /*0d30*/  PRMT R15, R6, 0x7632, R15 ;  /* 0x00007632060f7816 */ /* 0x000fe2000000000f */
[----:B------:R-:W-:-:S03]  /*0d40*/  FFMA.FTZ R26, R21, c[0x0][0xd84], R26 ;  /* 0x00036100151a7a23 */ /* 0x000fc6000001001a */
[----:B------:R-:W-:Y:S01]  /*0d50*/  F2FP.PACK_AB R12, R5, R12 ;  /* 0x0000000c050c723e */ /* 0x000fe200000000ff */
[----:B------:R-:W-:-:S05]  /*0d60*/  FMUL.FTZ R19, R26, c[0x0][0xd7c] ;  /* 0x00035f001a137a20 */ /* 0x000fca0000410000 */
[----:B------:R-:W-:Y:S02]  /*0d70*/  F2FP.PACK_AB R22, R19, R22 ;  /* 0x000000161316723e */ /* 0x000fe400000000ff */
[----:B------:R-:W-:Y:S02]  /*0d80*/  PRMT R19, R18, 0x7610, R19 ;  /* 0x0000761012137816 */ /* 0x000fe40000000013 */
[----:B------:R-:W-:Y:S01]  /*0d90*/  PRMT R14, R22, 0x7610, R14 ;  /* 0x00007610160e7816 */ /* 0x000fe2000000000e */
[----:B------:R-:W-:Y:S01]  /*0da0*/  HADD2.F32 R24, -RZ, R22.H1_H1 ;  /* 0x30000016ff187230 */ /* 0x000fe20000004100 */
[----:B------:R-:W-:Y:S02]  /*0db0*/  PRMT R22, R7, 0x7610, R22 ;  /* 0x0000761007167816 */ /* 0x000fe40000000016 */
[----:B------:R-:W-:Y:S02]  /*0dc0*/  PRMT R18, R12, 0x7632, R18 ;  /* 0x000076320c127816 */ /* 0x000fe40000000012 */
[----:B------:R-:W-:Y:S01]  /*0dd0*/  FADD.FTZ R24, R21, -R24 ;  /* 0x8000001815187221 */ /* 0x000fe20000010000 */
[----:B------:R-:W-:-:S04]  /*0de0*/  PRMT R21, R6, 0x7610, R21 ;  /* 0x0000761006157816 */ /* 0x000fc80000000015 */
[----:B------:R-:W-:-:S04]  /*0df0*/  F2FP.PACK_AB R24, RZ, R24 ;  /* 0x00000018ff18723e */ /* 0x000fc800000000ff */
[----:B------:R-:W-:Y:S02]  /*0e00*/  PRMT R20, R24, 0x7610, R20 ;  /* 0x0000761018147816 */ /* 0x000fe40000000014 */
[----:B------:R-:W-:Y:S01]  /*0e10*/  PRMT R24, R12, 0x7610, R24 ;  /* 0x000076100c187816 */ /* 0x000fe20000000018 */
[----:B------:R-:W-:Y:S05]  /*0e20*/  BRA `(.L_x_810) ;  /* 0x0000065000007947 */ /* 0x000fea0003800000 */
.L_x_809:
[----:B0-----:R-:W-:Y:S01]  /*0e30*/  HADD2.F32 R4, -RZ, R18.H0_H0 ;  /* 0x20000012ff047230 */ /* 0x001fe20000004100 */
[----:B------:R-:W-:Y:S01]  /*0e40*/  PRMT R13, RZ, 0x5410, R13 ;  /* 0x00005410ff0d7816 */ /* 0x000fe2000000000d */
        /* <DEDUP_REMOVED lines=14> */
[----:B------:R-:W-:Y:S01]  /*0f30*/  FFMA.FTZ R6, R12, c[0x0][0xd6c], R6 ;  /* 0x00035b000c067a23 */ /* 0x000fe20000010006 */
[----:B------:R-:W-:-:S04]  /*0f40*/  HADD2.F32 R25, -RZ, R25.H0_H0 ;  /* 0x20000019ff197230 */ /* 0x000fc80000004100 */
        /* <DEDUP_REMOVED lines=24> */
[----:B------:R-:W-:-:S04]  /*10d0*/  F2FP.PACK_AB R4, R29, R4 ;  /* 0x000000041d04723e */ /* 0x000fc800000000ff */
[----:B------:R-:W-:Y:S01]  /*10e0*/  PRMT R29, R4, 0x7632, R29 ;  /* 0x00007632041d7816 */ /* 0x000fe2000000001d */
[----:B0-----:R-:W-:-:S04]  /*10f0*/  FADD.FTZ R28, R24, c[0x0][0xd78] ;  /* 0x00035e00181c7621 */ /* 0x001fc80000010000 */
[----:B------:R-:W0:Y:S02]  /*1100*/  MUFU.RCP R18, R28 ;  /* 0x0000001c00127308 */ /* 0x000e240000001000 */
[----:B0-----:R-:W-:Y:S02]  /*1110*/  FMUL.FTZ R18, R22, R18 ;  /* 0x0000001216127220 */ /* 0x001fe40000410000 */
[----:B------:R-:W-:-:S04]  /*1120*/  FMUL.FTZ R22, R19, c[0x0][0xd84] ;  /* 0x0003610013167a20 */ /* 0x000fc80000410000 */
[----:B------:R-:W-:-:S04]  /*1130*/  FFMA.FTZ R24, R13, UR9, R22 ;  /* 0x000000090d187c23 */ /* 0x000fc80008010016 */
        /* <DEDUP_REMOVED lines=9> */
[----:B0-----:R-:W-:-:S05]  /*11d0*/  FADD.FTZ R28, R26, c[0x0][0xd78] ;  /* 0x00035e001a1c7621 */ /* 0x001fca0000010000 */
[----:B------:R0:W1:Y:S02]  /*11e0*/  MUFU.RCP R13, R28 ;  /* 0x0000001c000d7308 */ /* 0x0000640000001000 */
[----:B0-----:R-:W-:Y:S01]  /*11f0*/  HADD2.F32 R28, -RZ, R23.H0_H0 ;  /* 0x20000017ff1c7230 */ /* 0x001fe20000004100 */
[----:B-1----:R-:W-:Y:S01]  /*1200*/  FMUL.FTZ R13, R24, R13 ;  /* 0x0000000d180d7220 */ /* 0x002fe20000410000 */
[----:B------:R-:W-:-:S03]  /*1210*/  PRMT R24, RZ, 0x5410, R27 ;  /* 0x00005410ff187816 */ /* 0x000fc6000000001b */
[----:B------:R-:W-:Y:S02]  /*1220*/  FMUL.FTZ R13, R13, c[0x0][0xd7c] ;  /* 0x00035f000d0d7a20 */ /* 0x000fe40000410000 */
[----:B------:R-:W-:-:S03]  /*1230*/  FFMA.FTZ R15, R24, UR9, R15 ;  /* 0x00000009180f7c23 */ /* 0x000fc6000801000f */
[----:B------:R-:W-:Y:S01]  /*1240*/  F2FP.PACK_AB R22, R13, R22 ;  /* 0x000000160d16723e */ /* 0x000fe200000000ff */
        /* <DEDUP_REMOVED lines=8> */
[----:B------:R-:W-:Y:S02]  /*12d0*/  F2FP.PACK_AB R14, R15, R14 ;  /* 0x0000000e0f0e723e */ /* 0x000fe400000000ff */
[----:B------:R-:W-:Y:S01]  /*12e0*/  FMUL.FTZ R12, R5, R12 ;  /* 0x0000000c050c7220 */ /* 0x000fe20000410000 */
[----:B------:R-:W-:-:S02]  /*12f0*/  PRMT R15, R6, 0x7632, R15 ;  /* 0x00007632060f7816 */ /* 0x000fc4000000000f */
[----:B------:R-:W-:-:S05]  /*1300*/  HADD2.F32 R13, -RZ, R14.H1_H1 ;  /* 0x3000000eff0d7230 */ /* 0x000fca0000004100 */
[----:B------:R-:W-:Y:S02]  /*1310*/  FADD.FTZ R20, R20, -R13 ;  /* 0x8000000d14147221 */ /* 0x000fe40000010000 */
[----:B0-----:R-:W-:Y:S01]  /*1320*/  FADD.FTZ R26, R25, c[0x0][0xd78] ;  /* 0x00035e00191a7621 */ /* 0x001fe20000010000 */
[----:B------:R-:W-:Y:S02]  /*1330*/  PRMT R25, R4, 0x7610, R25 ;  /* 0x0000761004197816 */ /* 0x000fe40000000019 */
[----:B------:R-:W-:Y:S01]  /*1340*/  F2FP.PACK_AB R7, R7, R20 ;  /* 0x000000140707723e */ /* 0x000fe200000000ff */
[----:B------:R-:W0:Y:S02]  /*1350*/  MUFU.RCP R27, R26 ;  /* 0x0000001a001b7308 */ /* 0x000e240000001000 */
[----:B0-----:R-:W-:Y:S01]  /*1360*/  FMUL.FTZ R12, R12, R27 ;  /* 0x0000001b0c0c7220 */ /* 0x001fe20000410000 */
[----:B------:R-:W-:-:S03]  /*1370*/  PRMT R27, R7, 0x7632, R27 ;  /* 0x00007632071b7816 */ /* 0x000fc6000000001b */
[----:B------:R-:W-:Y:S01]  /*1380*/  FMUL.FTZ R23, R12, c[0x0][0xd7c] ;  /* 0x00035f000c177a20 */ /* 0x000fe20000410000 */
[----:B------:R-:W-:-:S04]  /*1390*/  HADD2.F32 R12, -RZ, R22.H1_H1 ;  /* 0x30000016ff0c7230 */ /* 0x000fc80000004100 */
[----:B------:R-:W-:Y:S01]  /*13a0*/  F2FP.PACK_AB R24, R23, R24 ;  /* 0x000000181718723e */ /* 0x000fe200000000ff */
[----:B------:R-:W-:Y:S01]  /*13b0*/  FADD.FTZ R12, R19, -R12 ;  /* 0x8000000c130c7221 */ /* 0x000fe20000010000 */
[----:B------:R-:W-:Y:S02]  /*13c0*/  PRMT R23, R14, 0x7610, R23 ;  /* 0x000076100e177816 */ /* 0x000fe40000000017 */
[----:B------:R-:W-:Y:S01]  /*13d0*/  PRMT R19, R22, 0x7610, R19 ;  /* 0x0000761016137816 */ /* 0x000fe20000000013 */
[----:B------:R-:W-:Y:S01]  /*13e0*/  HADD2.F32 R18, -RZ, R24.H1_H1 ;  /* 0x30000018ff127230 */ /* 0x000fe20000004100 */
[----:B------:R-:W-:Y:S02]  /*13f0*/  F2FP.PACK_AB R12, R5, R12 ;  /* 0x0000000c050c723e */ /* 0x000fe400000000ff */
[----:B------:R-:W-:Y:S02]  /*1400*/  PRMT R14, R24, 0x7610, R14 ;  /* 0x00007610180e7816 */ /* 0x000fe4000000000e */
[----:B------:R-:W-:Y:S01]  /*1410*/  FADD.FTZ R18, R21, -R18 ;  /* 0x8000001215127221 */ /* 0x000fe20000010000 */
[----:B------:R-:W-:-:S02]  /*1420*/  PRMT R21, R6, 0x7610, R21 ;  /* 0x0000761006157816 */ /* 0x000fc40000000015 */
[----:B------:R-:W-:Y:S02]  /*1430*/  PRMT R22, R7, 0x7610, R22 ;  /* 0x0000761007167816 */ /* 0x000fe40000000016 */
[----:B------:R-:W-:Y:S02]  /*1440*/  F2FP.PACK_AB R18, RZ, R18 ;  /* 0x00000012ff12723e */ /* 0x000fe400000000ff */
[----:B------:R-:W-:Y:S02]  /*1450*/  PRMT R24, R12, 0x7610, R24 ;  /* 0x000076100c187816 */ /* 0x000fe40000000018 */
[----:B------:R-:W-:Y:S02]  /*1460*/  PRMT R20, R18, 0x7610, R20 ;  /* 0x0000761012147816 */ /* 0x000fe40000000014 */
[----:B------:R-:W-:Y:S02]  /*1470*/  PRMT R18, R12, 0x7632, R18 ;  /* 0x000076320c127816 */ /* 0x000fe40000000012 */
.L_x_810:
[C---:B------:R-:W-:Y:S01]  /*1480*/  LEA R12, P1, R17.reuse, UR4, 0x2 ;  /* 0x00000004110c7c11 */ /* 0x040fe2000f8210ff */
[----:B------:R-:W-:Y:S02]  /*1490*/  HADD2.F32 R4, -RZ, R25.H0_H0 ;  /* 0x20000019ff047230 */ /* 0x000fe40000004100 */
[----:B------:R-:W-:Y:S01]  /*14a0*/  HADD2.F32 R5, -RZ, R22.H0_H0 ;  /* 0x20000016ff057230 */ /* 0x000fe20000004100 */
[----:B------:R-:W-:Y:S01]  /*14b0*/  LEA.HI.X R13, R17, UR5, R16, 0x2, P1 ;  /* 0x00000005110d7c11 */ /* 0x000fe200088f1410 */
[----:B------:R-:W-:-:S02]  /*14c0*/  HADD2.F32 R6, -RZ, R24.H0_H0 ;  /* 0x20000018ff067230 */ /* 0x000fc40000004100 */
[----:B------:R-:W-:Y:S01]  /*14d0*/  HADD2.F32 R7, -RZ, R20.H0_H0 ;  /* 0x20000014ff077230 */ /* 0x000fe20000004100 */
[----:B------:R-:W-:Y:S05]  /*14e0*/  @!P0 BRA `(.L_x_811) ;  /* 0x0000014000008947 */ /* 0x000fea0003800000 */
[----:B------:R-:W-:Y:S02]  /*14f0*/  LOP3.LUT R16, R22, 0xffff, RZ, 0xc0, !PT ;  /* 0x0000ffff16107812 */ /* 0x000fe400078ec0ff */
[----:B------:R-:W-:Y:S02]  /*1500*/  PRMT R20, R24, 0x5410, R20 ;  /* 0x0000541018147816 */ /* 0x000fe40000000014 */
[----:B------:R-:W-:Y:S01]  /*1510*/  LOP3.LUT R22, R29, 0xffff, RZ, 0xc0, !PT ;  /* 0x0000ffff1d167812 */ /* 0x000fe200078ec0ff */
[----:B------:R-:W-:Y:S01]  /*1520*/  IMAD.WIDE.U32 R16, R16, 0x10000, RZ ;  /* 0x0001000010107825 */ /* 0x000fe200078e00ff */
[----:B------:R-:W-:Y:S02]  /*1530*/  LOP3.LUT R24, R23, 0xffff, RZ, 0xc0, !PT ;  /* 0x0000ffff17187812 */ /* 0x000fe400078ec0ff */
[----:B------:R-:W-:Y:S01]  /*1540*/  PRMT R29, R27, 0x5410, R18 ;  /* 0x000054101b1d7816 */ /* 0x000fe20000000012 */
[----:B------:R-:W-:Y:S01]  /*1550*/  IMAD.WIDE.U32 R22, R22, 0x10000, RZ ;  /* 0x0001000016167825 */ /* 0x000fe200078e00ff */
[----:B------:R-:W-:-:S02]  /*1560*/  LOP3.LUT R16, R16, 0xffff, R25, 0xf8, !PT ;  /* 0x0000ffff10107812 */ /* 0x000fc400078ef819 */
[----:B------:R-:W-:Y:S01]  /*1570*/  PRMT R27, R19, 0x5410, R14 ;  /* 0x00005410131b7816 */ /* 0x000fe2000000000e */
[----:B------:R-:W-:Y:S01]  /*1580*/  IMAD.WIDE.U32 R24, R24, 0x10000, RZ ;  /* 0x0001000018187825 */ /* 0x000fe200078e00ff */
[----:B------:R-:W-:Y:S02]  /*1590*/  LOP3.LUT R17, R20, R17, RZ, 0xfc, !PT ;  /* 0x0000001114117212 */ /* 0x000fe400078efcff */
        /* <DEDUP_REMOVED lines=9> */
.L_x_811:
        /* <DEDUP_REMOVED lines=23> */
.L_x_812:
[----:B0-----:R-:W-:-:S04]  /*17a0*/  IMAD.MOV.U32 R3, RZ, RZ, c[0x0][0x0] ;  /* 0x00000000ff037624 */ /* 0x001fc800078e00ff */
[----:B------:R-:W-:-:S05]  /*17b0*/  IMAD R0, R3, 0x4, R0 ;  /* 0x0000000403007824 */ /* 0x000fca00078e0200 */
[----:B------:R-:W-:-:S13]  /*17c0*/  ISETP.GE.AND P1, PT, R0, UR7, PT ;  /* 0x0000000700007c0c */ /* 0x000fda000bf26270 */
[----:B------:R-:W-:Y:S01]  /*17d0*/  @P1 CALL.REL.NOINC `(.L_x_813) ;  /* 0x0000001000001944 */ /* 0x000fe20003c00000 */
[----:B------:R-:W-:Y:S05]  /*17e0*/  BRA `(.L_x_814) ;  /* 0xffffeb8000007947 */ /* 0x000fea000383ffff */
.L_x_813:
[----:B------:R-:W-:Y:S05]  /*17f0*/  EXIT ;  /* 0x000000000000794d */ /* 0x000fea0003800000 */
.L_x_815:
        /* <DEDUP_REMOVED lines=16> */
.L_x_1007:


//--------------------- .text._Z25multi_tensor_apply_kernelI18TensorListMetadataILi5EE15DistAdamFunctorIN3c104HalfES4_NS3_8BFloat16EEJPfffffff10adamMode_tfEEvlPViT_T0_DpT1_ --------------------------
	.section	.text._Z25multi_tensor_apply_kernelI18TensorListMetadataILi5EE15DistAdamFunctorIN3c104HalfES4_NS3_8BFloat16EEJPfffffff10adamMode_tfEEvlPViT_T0_DpT1_,"ax",@progbits
	.sectioninfo	@"SHI_REGISTERS=32"
	.align	128
        .global         _Z25multi_tensor_apply_kernelI18TensorListMetadataILi5EE15DistAdamFunctorIN3c104HalfES4_NS3_8BFloat16EEJPfffffff10adamMode_tfEEvlPViT_T0_DpT1_
        .type           _Z25multi_tensor_apply_kernelI18TensorListMetadataILi5EE15DistAdamFunctorIN3c104HalfES4_NS3_8BFloat16EEJPfffffff10adamMode_tfEEvlPViT_T0_DpT1_,@function
        .size           _Z25multi_tensor_apply_kernelI18TensorListMetadataILi5EE15DistAdamFunctorIN3c104HalfES4_NS3_8BFloat16EEJPfffffff10adamMode_tfEEvlPViT_T0_DpT1_,(.L_x_1008 - _Z25multi_tensor_apply_kernelI18TensorListMetadataILi5EE15DistAdamFunctorIN3c104HalfES4_NS3_8BFloat16EEJPfffffff10adamMode_tfEEvlPViT_T0_DpT1_)
        .other          _Z25multi_tensor_apply_kernelI18TensorListMetadataILi5EE15DistAdamFunctorIN3c104HalfES4_NS3_8BFloat16EEJPfffffff10adamMode_tfEEvlPViT_T0_DpT1_,@"STO_CUDA_ENTRY STV_DEFAULT"
_Z25multi_tensor_apply_kernelI18TensorListMetadataILi5EE15DistAdamFunctorIN3c104HalfES4_NS3_8BFloat16EEJPfffffff10adamMode_tfEEvlPViT_T0_DpT1_:
.text._Z25multi_tensor_apply_kernelI18TensorListMetadataILi5EE15DistAdamFunctorIN3c104HalfES4_NS3_8BFloat16EEJPfffffff10adamMode_tfEEvlPViT_T0_DpT1_:
[----:B------:R-:W-:Y:S02]  /*0000*/  IMAD.MOV.U32 R1, RZ, RZ, c[0x0][0x28] ;  /* 0x00000a00ff017624 */ /* 0x000fe400078e00ff */
[----:B------:R-:W-:Y:S01]  /*0010*/  MOV R3, c[0x0][0xd64] ;  /* 0x0003590000037a02 */ /* 0x000fe20000000f00 */
[----:B------:R-:W-:Y:S01]  /*0020*/  IMAD.MOV.U32 R2, RZ, RZ, c[0x0][0xd60] ;  /* 0x00035800ff027624 */ /* 0x000fe200078e00ff */
[----:B------:R-:W-:-:S04]  /*0030*/  ULDC.64 UR18, c[0x0][0x118] ;  /* 0x0000460000127ab9 */ /* 0x000fc80000000a00 */
        /* <DEDUP_REMOVED lines=47> */
.L_x_816:
[----:B------:R-:W-:Y:S05]  /*0330*/  @P0 EXIT ;  /* 0x000000000000094d */ /* 0x000fea0003800000 */
[----:B------:R-:W-:-:S04]  /*0340*/  PRMT R0, R0, 0x9910, RZ ;  /* 0x0000991000007816 */ /* 0x000fc800000000ff */
[----:B------:R-:W-:Y:S02]  /*0350*/  ISETP.NE.AND P0, PT, R0, RZ, PT ;  /* 0x000000ff0000720c */ /* 0x000fe40003f05270 */
[----:B------:R-:W-:-:S04]  /*0360*/  MOV R0, R2 ;  /* 0x0000000200007202 */ /* 0x000fc80000000f00 */
.L_x_823:
        /* <DEDUP_REMOVED lines=66> */
.L_x_817:
[----:B------:R-:W-:Y:S01]  /*0790*/  ISETP.NE.AND P1, PT, RZ, c[0x0][0xd80], PT ;  /* 0x00036000ff007a0c */ /* 0x000fe20003f25270 */
[----:B-----5:R-:W-:-:S05]  /*07a0*/  HADD2.F32 R12, -RZ, R12.H0_H0 ;  /* 0x2000000cff0c7230 */ /* 0x020fca0000004100 */
[----:B-1----:R-:W-:-:S07]  /*07b0*/  FMUL.FTZ R29, R12, UR9 ;  /* 0x000000090c1d7c20 */ /* 0x002fce0008410000 */
[----:B------:R-:W-:Y:S05]  /*07c0*/  @!P1 BRA `(.L_x_818) ;  /* 0x0000062000009947 */ /* 0x000fea0003800000 */
[C---:B0-----:R-:W-:Y:S01]  /*07d0*/  FMUL.FTZ R8, R29.reuse, R29 ;  /* 0x0000001d1d087220 */ /* 0x041fe20000410000 */
[----:B------:R-:W-:Y:S01]  /*07e0*/  HADD2.F32 R9, -RZ, R10.H0_H0 ;  /* 0x2000000aff097230 */ /* 0x000fe20000004100 */
[----:B------:R-:W-:Y:S01]  /*07f0*/  FFMA.FTZ R29, R29, -c[0x0][0xd68], R29 ;  /* 0x80035a001d1d7a23 */ /* 0x000fe2000001001d */
[----:B------:R-:W-:Y:S01]  /*0800*/  HADD2.F32 R12, -RZ, R14.H0_H0 ;  /* 0x2000000eff0c7230 */ /* 0x000fe20000004100 */
[----:B------:R-:W-:Y:S01]  /*0810*/  FFMA.FTZ R8, R8, -c[0x0][0xd6c], R8 ;  /* 0x80035b0008087a23 */ /* 0x000fe20000010008 */
[----:B------:R-:W0:Y:S01]  /*0820*/  MUFU.RCP R14, c[0x0][0xd70] ;  /* 0x00035c00000e7b08 */ /* 0x000e220000001000 */
[----:B------:R-:W-:Y:S02]  /*0830*/  HADD2.F32 R24, -RZ, R24.H0_H0 ;  /* 0x20000018ff187230 */ /* 0x000fe40000004100 */
[----:B------:R-:W-:Y:S01]  /*0840*/  FFMA.FTZ R9, R9, c[0x0][0xd6c], R8 ;  /* 0x00035b0009097a23 */ /* 0x000fe20000010008 */
[----:B------:R-:W-:Y:S01]  /*0850*/  HADD2.F32 R13, -RZ, R13.H0_H0 ;  /* 0x2000000dff0d7230 */ /* 0x000fe20000004100 */
[----:B------:R-:W-:Y:S01]  /*0860*/  FFMA.FTZ R12, R12, c[0x0][0xd68], R29 ;  /* 0x00035a000c0c7a23 */ /* 0x000fe2000001001d */
[----:B------:R-:W-:-:S02]  /*0870*/  HADD2.F32 R11, -RZ, R11.H0_H0 ;  /* 0x2000000bff0b7230 */ /* 0x000fc40000004100 */
[----:B------:R-:W1:Y:S01]  /*0880*/  MUFU.RCP R8, c[0x0][0xd74] ;  /* 0x00035d0000087b08 */ /* 0x000e620000001000 */
[----:B------:R-:W-:Y:S01]  /*0890*/  FMUL.FTZ R13, R13, UR9 ;  /* 0x000000090d0d7c20 */ /* 0x000fe20008410000 */
[C---:B------:R-:W-:Y:S01]  /*08a0*/  F2FP.PACK_AB R10, R9.reuse, R12 ;  /* 0x0000000c090a723e */ /* 0x040fe200000000ff */
[----:B------:R-:W-:Y:S02]  /*08b0*/  HADD2.F32 R25, -RZ, R25.H0_H0 ;  /* 0x20000019ff197230 */ /* 0x000fe40000004100 */
[----:B------:R-:W-:Y:S02]  /*08c0*/  HADD2.F32 R23, -RZ, R23.H0_H0 ;  /* 0x20000017ff177230 */ /* 0x000fe40000004100 */
[----:B------:R-:W-:Y:S01]  /*08d0*/  HADD2.F32 R21, -RZ, R21.H0_H0 ;  /* 0x20000015ff157230 */ /* 0x000fe20000004100 */
[----:B0-----:R-:W-:Y:S02]  /*08e0*/  FMUL.FTZ R12, R12, R14 ;  /* 0x0000000e0c0c7220 */ /* 0x001fe40000410000 */
[----:B-1----:R-:W-:-:S06]  /*08f0*/  FMUL.FTZ R28, R9, R8 ;  /* 0x00000008091c7220 */ /* 0x002fcc0000410000 */
[----:B------:R-:W0:Y:S02]  /*0900*/  MUFU.SQRT R28, R28 ;  /* 0x0000001c001c7308 */ /* 0x000e240000002000 */
[----:B0-----:R-:W-:-:S06]  /*0910*/  FADD.FTZ R29, R28, c[0x0][0xd78] ;  /* 0x00035e001c1d7621 */ /* 0x001fcc0000010000 */
[----:B------:R-:W0:Y:S02]  /*0920*/  MUFU.RCP R29, R29 ;  /* 0x0000001d001d7308 */ /* 0x000e240000001000 */
[----:B0-----:R-:W-:Y:S01]  /*0930*/  FMUL.FTZ R9, R12, R29 ;  /* 0x0000001d0c097220 */ /* 0x001fe20000410000 */
[----:B------:R-:W-:Y:S02]  /*0940*/  HADD2.F32 R12, -RZ, R18.H0_H0 ;  /* 0x20000012ff0c7230 */ /* 0x000fe40000004100 */
[----:B------:R-:W-:Y:S02]  /*0950*/  HADD2.F32 R18, -RZ, R26.H0_H0 ;  /* 0x2000001aff127230 */ /* 0x000fe40000004100 */
[----:B------:R-:W-:Y:S01]  /*0960*/  HADD2.F32 R29, -RZ, R22.H0_H0 ;  /* 0x20000016ff1d7230 */ /* 0x000fe20000004100 */
[----:B------:R-:W-:Y:S02]  /*0970*/  FFMA.FTZ R9, R12, c[0x0][0xd84], R9 ;  /* 0x000361000c097a23 */ /* 0x000fe40000010009 */
[----:B------:R-:W-:-:S02]  /*0980*/  FMUL.FTZ R18, R18, UR9 ;  /* 0x0000000912127c20 */ /* 0x000fc40008410000 */
[----:B------:R-:W-:-:S05]  /*0990*/  FMUL.FTZ R9, R9, c[0x0][0xd7c] ;  /* 0x00035f0009097a20 */ /* 0x000fca0000410000 */
[----:B------:R-:W-:-:S05]  /*09a0*/  F2FP.PACK_AB R9, RZ, R9 ;  /* 0x00000009ff09723e */ /* 0x000fca00000000ff */
        /* <DEDUP_REMOVED lines=11> */
[----:B0-----:R-:W-:Y:S01]  /*0a60*/  FADD.FTZ R26, R24, c[0x0][0xd78] ;  /* 0x00035e00181a7621 */ /* 0x001fe20000010000 */
[----:B------:R-:W-:Y:S02]  /*0a70*/  HADD2.F32 R24, -RZ, R27.H0_H0 ;  /* 0x2000001bff187230 */ /* 0x000fe40000004100 */
[----:B------:R-:W-:-:S03]  /*0a80*/  HADD2.F32 R27, -RZ, R20.H0_H0 ;  /* 0x20000014ff1b7230 */ /* 0x000fc60000004100 */
[----:B------:R-:W0:Y:S01]  /*0a90*/  MUFU.RCP R22, R26 ;  /* 0x0000001a00167308 */ /* 0x000e220000001000 */
[----:B------:R-:W-:Y:S02]  /*0aa0*/  FMUL.FTZ R24, R24, UR9 ;  /* 0x0000000918187c20 */ /* 0x000fe40008410000 */
[----:B0-----:R-:W-:Y:S02]  /*0ab0*/  FMUL.FTZ R18, R18, R22 ;  /* 0x0000001612127220 */ /* 0x001fe40000410000 */
[C---:B------:R-:W-:Y:S02]  /*0ac0*/  FMUL.FTZ R22, R13.reuse, R13 ;  /* 0x0000000d0d167220 */ /* 0x040fe40000410000 */
[----:B------:R-:W-:Y:S02]  /*0ad0*/  FFMA.FTZ R13, R13, -c[0x0][0xd68], R13 ;  /* 0x80035a000d0d7a23 */ /* 0x000fe4000001000d */
[----:B------:R-:W-:Y:S02]  /*0ae0*/  FFMA.FTZ R22, R22, -c[0x0][0xd6c], R22 ;  /* 0x80035b0016167a23 */ /* 0x000fe40000010016 */
[----:B------:R-:W-:-:S02]  /*0af0*/  FFMA.FTZ R18, R27, c[0x0][0xd84], R18 ;  /* 0x000361001b127a23 */ /* 0x000fc40000010012 */
[----:B------:R-:W-:Y:S01]  /*0b00*/  FFMA.FTZ R11, R11, c[0x0][0xd6c], R22 ;  /* 0x00035b000b0b7a23 */ /* 0x000fe20000010016 */
[----:B------:R-:W-:Y:S01]  /*0b10*/  HADD2.F32 R22, -RZ, R15.H0_H0 ;  /* 0x2000000fff167230 */ /* 0x000fe20000004100 */
[----:B------:R-:W-:Y:S02]  /*0b20*/  FMUL.FTZ R18, R18, c[0x0][0xd7c] ;  /* 0x00035f0012127a20 */ /* 0x000fe40000410000 */
[----:B------:R-:W-:Y:S02]  /*0b30*/  FMUL.FTZ R26, R11, R8 ;  /* 0x000000080b1a7220 */ /* 0x000fe40000410000 */
[----:B------:R-:W-:-:S04]  /*0b40*/  FFMA.FTZ R13, R22, c[0x0][0xd68], R13 ;  /* 0x00035a00160d7a23 */ /* 0x000fc8000001000d */
[----:B------:R-:W0:Y:S01]  /*0b50*/  MUFU.SQRT R26, R26 ;  /* 0x0000001a001a7308 */ /* 0x000e220000002000 */
[----:B------:R-:W-:Y:S02]  /*0b60*/  FMUL.FTZ R22, R13, R14 ;  /* 0x0000000e0d167220 */ /* 0x000fe40000410000 */
[----:B0-----:R-:W-:-:S05]  /*0b70*/  FADD.FTZ R28, R26, c[0x0][0xd78] ;  /* 0x00035e001a1c7621 */ /* 0x001fca0000010000 */
        /* <DEDUP_REMOVED lines=8> */
[----:B------:R-:W-:Y:S01]  /*0c00*/  FMUL.FTZ R26, R25, R8 ;  /* 0x00000008191a7220 */ /* 0x000fe20000410000 */
[----:B------:R-:W-:-:S05]  /*0c10*/  HADD2.F32 R8, -RZ, R19.H0_H0 ;  /* 0x20000013ff087230 */ /* 0x000fca0000004100 */
[----:B------:R-:W0:Y:S01]  /*0c20*/  MUFU.SQRT R26, R26 ;  /* 0x0000001a001a7308 */ /* 0x000e220000002000 */
[----:B------:R-:W-:Y:S02]  /*0c30*/  FFMA.FTZ R15, R8, c[0x0][0xd84], R15 ;  /* 0x00036100080f7a23 */ /* 0x000fe4000001000f */
        /* <DEDUP_REMOVED lines=27> */
.L_x_818:
[----:B0-----:R-:W-:Y:S02]  /*0df0*/  HADD2.F32 R8, -RZ, R18.H0_H0 ;  /* 0x20000012ff087230 */ /* 0x001fe40000004100 */
        /* <DEDUP_REMOVED lines=20> */
[----:B0-----:R-:W-:-:S06]  /*0f40*/  FADD.FTZ R18, R14, c[0x0][0xd78] ;  /* 0x00035e000e127621 */ /* 0x001fcc0000010000 */
[----:B------:R-:W0:Y:S02]  /*0f50*/  MUFU.RCP R18, R18 ;  /* 0x0000001200127308 */ /* 0x000e240000001000 */
[----:B0-----:R-:W-:-:S04]  /*0f60*/  FMUL.FTZ R29, R29, R18 ;  /* 0x000000121d1d7220 */ /* 0x001fc80000410000 */
[----:B------:R-:W-:-:S05]  /*0f70*/  FMUL.FTZ R29, R29, c[0x0][0xd7c] ;  /* 0x00035f001d1d7a20 */ /* 0x000fca0000410000 */
[----:B------:R-:W-:-:S05]  /*0f80*/  F2FP.PACK_AB R29, RZ, R29 ;  /* 0x0000001dff1d723e */ /* 0x000fca00000000ff */
[----:B------:R-:W-:-:S05]  /*0f90*/  HADD2.F32 R29, -RZ, R29.H0_H0 ;  /* 0x2000001dff1d7230 */ /* 0x000fca0000004100 */
[----:B------:R-:W-:Y:S01]  /*0fa0*/  FADD.FTZ R8, R8, -R29 ;  /* 0x8000001d08087221 */ /* 0x000fe20000010000 */
[----:B------:R-:W-:Y:S01]  /*0fb0*/  HADD2.F32 R29, -RZ, R26.H0_H0 ;  /* 0x2000001aff1d7230 */ /* 0x000fe20000004100 */
[----:B------:R-:W-:-:S04]  /*0fc0*/  FMUL.FTZ R26, R20, c[0x0][0xd84] ;  /* 0x00036100141a7a20 */ /* 0x000fc80000410000 */
        /* <DEDUP_REMOVED lines=14> */
[----:B0-----:R-:W-:Y:S01]  /*10b0*/  FMUL.FTZ R18, R22, R18 ;  /* 0x0000001216127220 */ /* 0x001fe20000410000 */
[----:B------:R-:W-:Y:S01]  /*10c0*/  HADD2.F32 R22, -RZ, R13.H0_H0 ;  /* 0x2000000dff167230 */ /* 0x000fe20000004100 */
        /* <DEDUP_REMOVED lines=14> */
[----:B------:R-:W-:-:S03]  /*11b0*/  HADD2.F32 R24, -RZ, R27.H0_H0 ;  /* 0x2000001bff187230 */ /* 0x000fc60000004100 */
        /* <DEDUP_REMOVED lines=39> */
.L_x_819:
        /* <DEDUP_REMOVED lines=17> */
[----:B------:R-:W-:Y:S01]  /*1540*/  IMAD.WIDE.U32 R14, R14, 0x10000, RZ ;  /* 0x000100000e0e7825 */ /* 0x000fe200078e00ff */
[----:B---3--:R-:W-:Y:S02]  /*1550*/  SHF.L.U32 R20, R29, 0x10, RZ ;  /* 0x000000101d147819 */ /* 0x008fe400000006ff */
[----:B------:R-:W-:Y:S01]  /*1560*/  PRMT R29, R19, 0x5410, R8 ;  /* 0x00005410131d7816 */ /* 0x000fe20000000008 */
[----:B------:R-:W-:Y:S01]  /*1570*/  IMAD.WIDE.U32 R18, R18, 0x10000, RZ ;  /* 0x0001000012127825 */ /* 0x000fe200078e00ff */
[----:B------:R-:W-:-:S02]  /*1580*/  LOP3.LUT R12, R12, R23, RZ, 0xfc, !PT ;  /* 0x000000170c0c7212 */ /* 0x000fc400078efcff */
[----:B------:R-:W-:Y:S01]  /*1590*/  LOP3.LUT R15, R25, R15, RZ, 0xfc, !PT ;  /* 0x0000000f190f7212 */ /* 0x000fe200078efcff */
[----:B------:R-:W-:Y:S01]  /*15a0*/  IMAD.WIDE.U32 R22, R22, 0x10000, RZ ;  /* 0x0001000016167825 */ /* 0x000fe200078e00ff */
[----:B------:R-:W-:Y:S02]  /*15b0*/  LOP3.LUT R14, R14, 0xffff, R21, 0xf8, !PT ;  /* 0x0000ffff0e0e7812 */ /* 0x000fe400078ef815 */
[----:B--2---:R-:W-:Y:S02]  /*15c0*/  LOP3.LUT R13, R13, R20, R10, 0xfe, !PT ;  /* 0x000000140d0d7212 */ /* 0x004fe400078efe0a */
[----:B------:R-:W-:Y:S01]  /*15d0*/  LOP3.LUT R19, R27, R19, RZ, 0xfc, !PT ;  /* 0x000000131b137212 */ /* 0x000fe200078efcff */
[----:B------:R0:W-:Y:S01]  /*15e0*/  STG.E.64 [R2.64], R14 ;  /* 0x0000000e02007986 */ /* 0x0001e2000c101b12 */
[----:B------:R-:W-:Y:S02]  /*15f0*/  LOP3.LUT R18, R18, 0xffff, R11, 0xf8, !PT ;  /* 0x0000ffff12127812 */ /* 0x000fe400078ef80b */
[----:B------:R-:W-:-:S02]  /*1600*/  LOP3.LUT R11, R29, R23, RZ, 0xfc, !PT ;  /* 0x000000171d0b7212 */ /* 0x000fc400078efcff */
[----:B------:R-:W-:Y:S01]  /*1610*/  LOP3.LUT R10, R22, 0xffff, R9, 0xf8, !PT ;  /* 0x0000ffff160a7812 */ /* 0x000fe200078ef809 */
[----:B------:R0:W-:Y:S04]  /*1620*/  STG.E.64 [R4.64], R18 ;  /* 0x0000001204007986 */ /* 0x0001e8000c101b12 */
[----:B------:R0:W-:Y:S04]  /*1630*/  STG.E.64 [R6.64], R10 ;  /* 0x0000000a06007986 */ /* 0x0001e8000c101b12 */
[----:B------:R0:W-:Y:S01]  /*1640*/  STG.E.64 [R16.64], R12 ;  /* 0x0000000c10007986 */ /* 0x0001e2000c101b12 */
[----:B------:R-:W-:Y:S05]  /*1650*/  BRA `(.L_x_821) ;  /* 0x0000017000007947 */ /* 0x000fea0003800000 */
.L_x_820:
        /* <DEDUP_REMOVED lines=23> */
.L_x_821:
[----:B0-----:R-:W-:-:S05]  /*17d0*/  IMAD.MOV.U32 R3, RZ, RZ, c[0x0][0x0] ;  /* 0x00000000ff037624 */ /* 0x001fca00078e00ff */
[----:B------:R-:W-:-:S04]  /*17e0*/  LEA R0, R3, R0, 0x2 ;  /* 0x0000000003007211 */ /* 0x000fc800078e10ff */
[----:B------:R-:W-:-:S13]  /*17f0*/  ISETP.GE.AND P1, PT, R0, UR7, PT ;  /* 0x0000000700007c0c */ /* 0x000fda000bf26270 */
[----:B------:R-:W-:Y:S01]  /*1800*/  @P1 CALL.REL.NOINC `(.L_x_822) ;  /* 0x0000001000001944 */ /* 0x000fe20003c00000 */
[----:B------:R-:W-:Y:S05]  /*1810*/  BRA `(.L_x_823) ;  /* 0xffffeb5000007947 */ /* 0x000fea000383ffff */
.L_x_822:
[----:B------:R-:W-:Y:S05]  /*1820*/  EXIT ;  /* 0x000000000000794d */ /* 0x000fea0003800000 */
.L_x_824:
        /* <DEDUP_REMOVED lines=13> */
.L_x_1008:


//--------------------- .text._Z25multi_tensor_apply_kernelI18TensorListMetadataILi5EE15DistAdamFunctorIN3c104HalfES4_S4_EJPfffffff10adamMode_tfEEvlPViT_T0_DpT1_ --------------------------
	.section	.text._Z25multi_tensor_apply_kernelI18TensorListMetadataILi5EE15DistAdamFunctorIN3c104HalfES4_S4_EJPfffffff10adamMode_tfEEvlPViT_T0_DpT1_,"ax",@progbits
	.sectioninfo	@"SHI_REGISTERS=32"
	.align	128
        .global         _Z25multi_tensor_apply_kernelI18TensorListMetadataILi5EE15DistAdamFunctorIN3c104HalfES4_S4_EJPfffffff10adamMode_tfEEvlPViT_T0_DpT1_
        .type           _Z25multi_tensor_apply_kernelI18TensorListMetadataILi5EE15DistAdamFunctorIN3c104HalfES4_S4_EJPfffffff10adamMode_tfEEvlPViT_T0_DpT1_,@function
        .size           _Z25multi_tensor_apply_kernelI18TensorListMetadataILi5EE15DistAdamFunctorIN3c104HalfES4_S4_EJPfffffff10adamMode_tfEEvlPViT_T0_DpT1_,(.L_x_1009 - _Z25multi_tensor_apply_kernelI18TensorListMetadataILi5EE15DistAdamFunctorIN3c104HalfES4_S4_EJPfffffff10adamMode_tfEEvlPViT_T0_DpT1_)
        .other          _Z25multi_tensor_apply_kernelI18TensorListMetadataILi5EE15DistAdamFunctorIN3c104HalfES4_S4_EJPfffffff10adamMode_tfEEvlPViT_T0_DpT1_,@"STO_CUDA_ENTRY STV_DEFAULT"
_Z25multi_tensor_apply_kernelI18TensorListMetadataILi5EE15DistAdamFunctorIN3c104HalfES4_S4_EJPfffffff10adamMode_tfEEvlPViT_T0_DpT1_:
.text._Z25multi_tensor_apply_kernelI18TensorListMetadataILi5EE15DistAdamFunctorIN3c104HalfES4_S4_EJPfffffff10adamMode_tfEEvlPViT_T0_DpT1_:
        /* <DEDUP_REMOVED lines=51> */
.L_x_825:
[----:B------:R-:W-:Y:S05]  /*0330*/  @P0 EXIT ;  /* 0x000000000000094d */ /* 0x000fea0003800000 */
[----:B------:R-:W-:-:S04]  /*0340*/  PRMT R0, R0, 0x9910, RZ ;  /* 0x0000991000007816 */ /* 0x000fc800000000ff */
[----:B------:R-:W-:Y:S02]  /*0350*/  ISETP.NE.AND P0, PT, R0, RZ, PT ;  /* 0x000000ff0000720c */ /* 0x000fe40003f05270 */
[----:B------:R-:W-:-:S04]  /*0360*/  MOV R0, R2 ;  /* 0x0000000200007202 */ /* 0x000fc80000000f00 */
.L_x_832:
        /* <DEDUP_REMOVED lines=66> */
.L_x_826:
[----:B------:R-:W-:Y:S01]  /*0790*/  ISETP.NE.AND P1, PT, RZ, c[0x0][0xd80], PT ;  /* 0x00036000ff007a0c */ /* 0x000fe20003f25270 */
[----:B0----5:R-:W-:-:S05]  /*07a0*/  HADD2.F32 R9, -RZ, R12.H0_H0 ;  /* 0x2000000cff097230 */ /* 0x021fca0000004100 */
[----:B-1----:R-:W-:-:S07]  /*07b0*/  FMUL.FTZ R9, R9, UR9 ;  /* 0x0000000909097c20 */ /* 0x002fce0008410000 */
        /* <DEDUP_REMOVED lines=20> */
[----:B------:R-:W-:-:S05]  /*0900*/  HADD2.F32 R14, -RZ, R26.H0_H0 ;  /* 0x2000001aff0e7230 */ /* 0x000fca0000004100 */
        /* <DEDUP_REMOVED lines=10> */
[----:B------:R-:W-:Y:S02]  /*09b0*/  HADD2.F32 R22, -RZ, R13.H0_H0 ;  /* 0x2000000dff167230 */ /* 0x000fe40000004100 */
[----:B------:R-:W-:Y:S01]  /*09c0*/  F2FP.PACK_AB R29, RZ, R29 ;  /* 0x0000001dff1d723e */ /* 0x000fe200000000ff */
[----:B------:R-:W-:Y:S02]  /*09d0*/  FMUL.FTZ R13, R14, R9 ;  /* 0x000000090e0d7220 */ /* 0x000fe40000410000 */
[----:B------:R-:W-:Y:S02]  /*09e0*/  FMUL.FTZ R22, R22, UR9 ;  /* 0x0000000916167c20 */ /* 0x000fe40008410000 */
[----:B------:R-:W-:-:S02]  /*09f0*/  HADD2.F32 R29, -RZ, R29.H0_H0 ;  /* 0x2000001dff1d7230 */ /* 0x000fc40000004100 */
[C---:B------:R-:W-:Y:S02]  /*0a00*/  FMUL.FTZ R26, R22.reuse, R22 ;  /* 0x00000016161a7220 */ /* 0x040fe40000410000 */
[----:B------:R-:W-:Y:S02]  /*0a10*/  FFMA.FTZ R22, R22, -c[0x0][0xd68], R22 ;  /* 0x80035a0016167a23 */ /* 0x000fe40000010016 */
        /* <DEDUP_REMOVED lines=12> */
[----:B-1----:R-:W-:Y:S02]  /*0ae0*/  FADD.FTZ R28, R26, c[0x0][0xd78] ;  /* 0x00035e001a1c7621 */ /* 0x002fe40000010000 */
[----:B0-----:R-:W-:Y:S01]  /*0af0*/  FMUL.FTZ R13, R13, R18 ;  /* 0x000000120d0d7220 */ /* 0x001fe20000410000 */
[----:B------:R-:W-:-:S04]  /*0b00*/  HADD2.F32 R18, -RZ, R15.H0_H0 ;  /* 0x2000000fff127230 */ /* 0x000fc80000004100 */
[----:B------:R-:W0:Y:S01]  /*0b10*/  MUFU.RCP R15, R28 ;  /* 0x0000001c000f7308 */ /* 0x000e220000001000 */
[----:B------:R-:W-:Y:S02]  /*0b20*/  FFMA.FTZ R13, R20, c[0x0][0xd84], R13 ;  /* 0x00036100140d7a23 */ /* 0x000fe4000001000d */
[----:B------:R-:W-:Y:S01]  /*0b30*/  FFMA.FTZ R18, R18, c[0x0][0xd68], R22 ;  /* 0x00035a0012127a23 */ /* 0x000fe20000010016 */
[----:B------:R-:W-:-:S03]  /*0b40*/  HADD2.F32 R22, -RZ, R27.H0_H0 ;  /* 0x2000001bff167230 */ /* 0x000fc60000004100 */
[----:B------:R-:W-:Y:S02]  /*0b50*/  FMUL.FTZ R24, R18, R9 ;  /* 0x0000000912187220 */ /* 0x000fe40000410000 */
[----:B------:R-:W-:Y:S02]  /*0b60*/  FMUL.FTZ R22, R22, UR9 ;  /* 0x0000000916167c20 */ /* 0x000fe40008410000 */
[----:B0-----:R-:W-:Y:S02]  /*0b70*/  FMUL.FTZ R15, R24, R15 ;  /* 0x0000000f180f7220 */ /* 0x001fe40000410000 */
[----:B------:R-:W-:-:S04]  /*0b80*/  FMUL.FTZ R24, R22, R22 ;  /* 0x0000001616187220 */ /* 0x000fc80000410000 */
        /* <DEDUP_REMOVED lines=41> */
.L_x_827:
[----:B------:R-:W-:Y:S02]  /*0e20*/  HADD2.F32 R18, -RZ, R18.H0_H0 ;  /* 0x20000012ff127230 */ /* 0x000fe40000004100 */
        /* <DEDUP_REMOVED lines=19> */
[----:B0-----:R-:W-:-:S05]  /*0f60*/  FADD.FTZ R28, R14, c[0x0][0xd78] ;  /* 0x00035e000e1c7621 */ /* 0x001fca0000010000 */
        /* <DEDUP_REMOVED lines=21> */
[----:B0-----:R-:W-:Y:S01]  /*10c0*/  FMUL.FTZ R18, R22, R18 ;  /* 0x0000001216127220 */ /* 0x001fe20000410000 */
[----:B------:R-:W-:Y:S01]  /*10d0*/  HADD2.F32 R22, -RZ, R13.H0_H0 ;  /* 0x2000000dff167230 */ /* 0x000fe20000004100 */
[----:B------:R-:W-:-:S04]  /*10e0*/  FMUL.FTZ R13, R19, c[0x0][0xd84] ;  /* 0x00036100130d7a20 */ /* 0x000fc80000410000 */
[----:B------:R-:W-:Y:S01]  /*10f0*/  FFMA.FTZ R24, R22, UR9, R13 ;  /* 0x0000000916187c23 */ /* 0x000fe2000801000d */
[----:B------:R-:W-:-:S03]  /*1100*/  HADD2.F32 R22, -RZ, R11.H0_H0 ;  /* 0x2000000bff167230 */ /* 0x000fc60000004100 */
[C---:B------:R-:W-:Y:S02]  /*1110*/  FMUL.FTZ R13, R24.reuse, R24 ;  /* 0x00000018180d7220 */ /* 0x040fe40000410000 */
[----:B------:R-:W-:Y:S01]  /*1120*/  FFMA.FTZ R11, R24, -c[0x0][0xd68], R24 ;  /* 0x80035a00180b7a23 */ /* 0x000fe20000010018 */
[----:B------:R-:W-:Y:S01]  /*1130*/  HADD2.F32 R24, -RZ, R27.H0_H0 ;  /* 0x2000001bff187230 */ /* 0x000fe20000004100 */
        /* <DEDUP_REMOVED lines=50> */
.L_x_828:
        /* <DEDUP_REMOVED lines=23> */
.L_x_829:
        /* <DEDUP_REMOVED lines=23> */
.L_x_830:
[----:B0-----:R-:W-:-:S05]  /*1740*/  MOV R3, c[0x0][0x0] ;  /* 0x0000000000037a02 */ /* 0x001fca0000000f00 */
[----:B------:R-:W-:-:S05]  /*1750*/  IMAD R0, R3, 0x4, R0 ;  /* 0x0000000403007824 */ /* 0x000fca00078e0200 */
[----:B------:R-:W-:-:S13]  /*1760*/  ISETP.GE.AND P1, PT, R0, UR7, PT ;  /* 0x0000000700007c0c */ /* 0x000fda000bf26270 */
[----:B------:R-:W-:Y:S01]  /*1770*/  @P1 CALL.REL.NOINC `(.L_x_831) ;  /* 0x0000001000001944 */ /* 0x000fe20003c00000 */
[----:B------:R-:W-:Y:S05]  /*1780*/  BRA `(.L_x_832) ;  /* 0xffffebe000007947 */ /* 0x000fea000383ffff */
.L_x_831:
[----:B------:R-:W-:Y:S05]  /*1790*/  EXIT ;  /* 0x000000000000794d */ /* 0x000fea0003800000 */
.L_x_833:
        /* <DEDUP_REMOVED lines=14> */
.L_x_1009:


//--------------------- .text._Z25multi_tensor_apply_kernelI18TensorListMetadataILi5EE15DistAdamFunctorIN3c104HalfES4_fEJPfffffff10adamMode_tfEEvlPViT_T0_DpT1_ --------------------------
	.section	.text._Z25multi_tensor_apply_kernelI18TensorListMetadataILi5EE15DistAdamFunctorIN3c104HalfES4_fEJPfffffff10adamMode_tfEEvlPViT_T0_DpT1_,"ax",@progbits
	.sectioninfo	@"SHI_REGISTERS=32"
	.align	128
        .global         _Z25multi_tensor_apply_kernelI18TensorListMetadataILi5EE15DistAdamFunctorIN3c104HalfES4_fEJPfffffff10adamMode_tfEEvlPViT_T0_DpT1_
        .type           _Z25multi_tensor_apply_kernelI18TensorListMetadataILi5EE15DistAdamFunctorIN3c104HalfES4_fEJPfffffff10adamMode_tfEEvlPViT_T0_DpT1_,@function
        .size           _Z25multi_tensor_apply_kernelI18TensorListMetadataILi5EE15DistAdamFunctorIN3c104HalfES4_fEJPfffffff10adamMode_tfEEvlPViT_T0_DpT1_,(.L_x_1010 - _Z25multi_tensor_apply_kernelI18TensorListMetadataILi5EE15DistAdamFunctorIN3c104HalfES4_fEJPfffffff10adamMode_tfEEvlPViT_T0_DpT1_)
        .other          _Z25multi_tensor_apply_kernelI18TensorListMetadataILi5EE15DistAdamFunctorIN3c104HalfES4_fEJPfffffff10adamMode_tfEEvlPViT_T0_DpT1_,@"STO_CUDA_ENTRY STV_DEFAULT"
_Z25multi_tensor_apply_kernelI18TensorListMetadataILi5EE15DistAdamFunctorIN3c104HalfES4_fEJPfffffff10adamMode_tfEEvlPViT_T0_DpT1_:
.text._Z25multi_tensor_apply_kernelI18TensorListMetadataILi5EE15DistAdamFunctorIN3c104HalfES4_fEJPfffffff10adamMode_tfEEvlPViT_T0_DpT1_:
        /* <DEDUP_REMOVED lines=51> */
.L_x_834:
[----:B------:R-:W-:Y:S05]  /*0330*/  @P0 EXIT ;  /* 0x000000000000094d */ /* 0x000fea0003800000 */
[----:B------:R-:W-:-:S04]  /*0340*/  PRMT R0, R0, 0x9910, RZ ;  /* 0x0000991000007816 */ /* 0x000fc800000000ff */
[----:B------:R-:W-:Y:S01]  /*0350*/  ISETP.NE.AND P0, PT, R0, RZ, PT ;  /* 0x000000ff0000720c */ /* 0x000fe20003f05270 */
[----:B------:R-:W-:-:S05]  /*0360*/  IMAD.MOV.U32 R0, RZ, RZ, R2 ;  /* 0x000000ffff007224 */ /* 0x000fca00078e0002 */
.L_x_841:
        /* <DEDUP_REMOVED lines=66> */
.L_x_835:
        /* <DEDUP_REMOVED lines=9> */
[----:B------:R-:W-:Y:S01]  /*0820*/  MUFU.RCP R12, c[0x0][0xd70] ;  /* 0x00035c00000c7b08 */ /* 0x000fe20000001000 */
[----:B------:R-:W-:Y:S02]  /*0830*/  HADD2.F32 R4, -RZ, R18.H0_H0 ;  /* 0x20000012ff047230 */ /* 0x000fe40000004100 */
[----:B------:R-:W-:Y:S01]  /*0840*/  FFMA.FTZ R6, R6, c[0x0][0xd6c], R5 ;  /* 0x00035b0006067a23 */ /* 0x000fe20000010005 */
[----:B------:R-:W-:Y:S01]  /*0850*/  HADD2.F32 R18, -RZ, R26.H0_H0 ;  /* 0x2000001aff127230 */ /* 0x000fe20000004100 */
[----:B------:R-:W-:Y:S01]  /*0860*/  FFMA.FTZ R29, R14, c[0x0][0xd68], R29 ;  /* 0x00035a000e1d7a23 */ /* 0x000fe2000001001d */
[----:B------:R-:W-:-:S02]  /*0870*/  HADD2.F32 R24, -RZ, R24.H0_H0 ;  /* 0x20000018ff187230 */ /* 0x000fc40000004100 */
[----:B------:R-:W0:Y:S01]  /*0880*/  MUFU.RCP R5, c[0x0][0xd74] ;  /* 0x00035d0000057b08 */ /* 0x000e220000001000 */
[----:B------:R-:W-:Y:S01]  /*0890*/  FMUL.FTZ R18, R18, UR9 ;  /* 0x0000000912127c20 */ /* 0x000fe20008410000 */
[----:B------:R-:W-:Y:S02]  /*08a0*/  HADD2.F32 R7, -RZ, R7.H0_H0 ;  /* 0x20000007ff077230 */ /* 0x000fe40000004100 */
        /* <DEDUP_REMOVED lines=19> */
[----:B------:R-:W-:Y:S02]  /*09e0*/  HADD2.F32 R24, -RZ, R13.H0_H0 ;  /* 0x2000000dff187230 */ /* 0x000fe40000004100 */
[----:B------:R-:W-:Y:S01]  /*09f0*/  HADD2.F32 R29, -RZ, R22.H0_H0 ;  /* 0x20000016ff1d7230 */ /* 0x000fe20000004100 */
[----:B------:R-:W-:Y:S02]  /*0a00*/  FMUL.FTZ R26, R14, R5 ;  /* 0x000000050e1a7220 */ /* 0x000fe40000410000 */
[----:B------:R-:W-:Y:S02]  /*0a10*/  FMUL.FTZ R24, R24, UR9 ;  /* 0x0000000918187c20 */ /* 0x000fe40008410000 */
[----:B------:R-:W-:Y:S02]  /*0a20*/  FFMA.FTZ R29, R29, c[0x0][0xd68], R18 ;  /* 0x00035a001d1d7a23 */ /* 0x000fe40000010012 */
[----:B------:R-:W0:Y:S01]  /*0a30*/  MUFU.SQRT R26, R26 ;  /* 0x0000001a001a7308 */ /* 0x000e220000002000 */
[----:B------:R-:W-:-:S02]  /*0a40*/  FMUL.FTZ R18, R24, R24 ;  /* 0x0000001818127220 */ /* 0x000fc40000410000 */
[----:B------:R-:W-:Y:S01]  /*0a50*/  FFMA.FTZ R24, R24, -c[0x0][0xd68], R24 ;  /* 0x80035a0018187a23 */ /* 0x000fe20000010018 */
[C---:B------:R-:W-:Y:S01]  /*0a60*/  F2FP.PACK_AB R4, R29.reuse, R4 ;  /* 0x000000041d04723e */ /* 0x040fe200000000ff */
[----:B------:R-:W-:Y:S02]  /*0a70*/  FFMA.FTZ R18, R18, -c[0x0][0xd6c], R18 ;  /* 0x80035b0012127a23 */ /* 0x000fe40000010012 */
[----:B------:R-:W-:Y:S01]  /*0a80*/  FMUL.FTZ R13, R29, R12 ;  /* 0x0000000c1d0d7220 */ /* 0x000fe20000410000 */
[----:B------:R-:W-:Y:S01]  /*0a90*/  PRMT R29, R4, 0x7632, R29 ;  /* 0x00007632041d7816 */ /* 0x000fe2000000001d */
[----:B------:R-:W-:Y:S01]  /*0aa0*/  FFMA.FTZ R18, R7, c[0x0][0xd6c], R18 ;  /* 0x00035b0007127a23 */ /* 0x000fe20000010012 */
[----:B------:R-:W-:-:S05]  /*0ab0*/  HADD2.F32 R7, -RZ, R15.H0_H0 ;  /* 0x2000000fff077230 */ /* 0x000fca0000004100 */
[----:B------:R-:W-:Y:S02]  /*0ac0*/  FFMA.FTZ R7, R7, c[0x0][0xd68], R24 ;  /* 0x00035a0007077a23 */ /* 0x000fe40000010018 */
[----:B0-----:R-:W-:Y:S01]  /*0ad0*/  FADD.FTZ R28, R26, c[0x0][0xd78] ;  /* 0x00035e001a1c7621 */ /* 0x001fe20000010000 */
[----:B------:R-:W-:-:S03]  /*0ae0*/  HADD2.F32 R26, -RZ, R27.H0_H0 ;  /* 0x2000001bff1a7230 */ /* 0x000fc60000004100 */
[----:B------:R0:W1:Y:S02]  /*0af0*/  MUFU.RCP R22, R28 ;  /* 0x0000001c00167308 */ /* 0x0000640000001000 */
[----:B------:R-:W-:Y:S02]  /*0b00*/  FMUL.FTZ R26, R26, UR9 ;  /* 0x000000091a1a7c20 */ /* 0x000fe40008410000 */
[----:B0-----:R-:W-:-:S06]  /*0b10*/  FMUL.FTZ R28, R18, R5 ;  /* 0x00000005121c7220 */ /* 0x001fcc0000410000 */
[----:B------:R-:W0:Y:S01]  /*0b20*/  MUFU.SQRT R28, R28 ;  /* 0x0000001c001c7308 */ /* 0x000e220000002000 */
[----:B-1----:R-:W-:Y:S02]  /*0b30*/  FMUL.FTZ R13, R13, R22 ;  /* 0x000000160d0d7220 */ /* 0x002fe40000410000 */
[----:B------:R-:W-:Y:S02]  /*0b40*/  FMUL.FTZ R22, R7, R12 ;  /* 0x0000000c07167220 */ /* 0x000fe40000410000 */
[----:B------:R-:W-:-:S04]  /*0b50*/  FFMA.FTZ R13, R20, c[0x0][0xd84], R13 ;  /* 0x00036100140d7a23 */ /* 0x000fc8000001000d */
[----:B------:R-:W-:-:S05]  /*0b60*/  FMUL.FTZ R13, R13, c[0x0][0xd7c] ;  /* 0x00035f000d0d7a20 */ /* 0x000fca0000410000 */
[----:B------:R-:W-:Y:S01]  /*0b70*/  F2FP.PACK_AB R14, R13, R14 ;  /* 0x0000000e0d0e723e */ /* 0x000fe200000000ff */
[----:B0-----:R-:W-:-:S04]  /*0b80*/  FADD.FTZ R28, R28, c[0x0][0xd78] ;  /* 0x00035e001c1c7621 */ /* 0x001fc80000010000 */
[----:B------:R-:W-:Y:S01]  /*0b90*/  HADD2.F32 R13, -RZ, R14.H1_H1 ;  /* 0x3000000eff0d7230 */ /* 0x000fe20000004100 */
[----:B------:R-:W0:Y:S04]  /*0ba0*/  MUFU.RCP R15, R28 ;  /* 0x0000001c000f7308 */ /* 0x000e280000001000 */
[----:B------:R-:W-:-:S05]  /*0bb0*/  FADD.FTZ R20, R20, -R13 ;  /* 0x8000000d14147221 */ /* 0x000fca0000010000 */
[----:B------:R-:W-:-:S04]  /*0bc0*/  F2FP.PACK_AB R7, R7, R20 ;  /* 0x000000140707723e */ /* 0x000fc800000000ff */
[----:B------:R-:W-:Y:S01]  /*0bd0*/  PRMT R27, R7, 0x7632, R27 ;  /* 0x00007632071b7816 */ /* 0x000fe2000000001b */
[----:B0-----:R-:W-:Y:S02]  /*0be0*/  FMUL.FTZ R15, R22, R15 ;  /* 0x0000000f160f7220 */ /* 0x001fe40000410000 */
[C---:B------:R-:W-:Y:S02]  /*0bf0*/  FMUL.FTZ R22, R26.reuse, R26 ;  /* 0x0000001a1a167220 */ /* 0x040fe40000410000 */
[----:B------:R-:W-:Y:S02]  /*0c00*/  FFMA.FTZ R26, R26, -c[0x0][0xd68], R26 ;  /* 0x80035a001a1a7a23 */ /* 0x000fe4000001001a */
[----:B------:R-:W-:-:S04]  /*0c10*/  FFMA.FTZ R22, R22, -c[0x0][0xd6c], R22 ;  /* 0x80035b0016167a23 */ /* 0x000fc80000010016 */
[----:B------:R-:W-:-:S04]  /*0c20*/  FFMA.FTZ R22, R25, c[0x0][0xd6c], R22 ;  /* 0x00035b0019167a23 */ /* 0x000fc80000010016 */
[----:B------:R-:W-:Y:S01]  /*0c30*/  FMUL.FTZ R25, R22, R5 ;  /* 0x0000000516197220 */ /* 0x000fe20000410000 */
[----:B------:R-:W-:-:S05]  /*0c40*/  HADD2.F32 R5, -RZ, R23.H0_H0 ;  /* 0x20000017ff057230 */ /* 0x000fca0000004100 */
[----:B------:R-:W0:Y:S01]  /*0c50*/  MUFU.SQRT R25, R25 ;  /* 0x0000001900197308 */ /* 0x000e220000002000 */
[----:B------:R-:W-:-:S04]  /*0c60*/  FFMA.FTZ R5, R5, c[0x0][0xd68], R26 ;  /* 0x00035a0005057a23 */ /* 0x000fc8000001001a */
[----:B------:R-:W-:Y:S01]  /*0c70*/  FMUL.FTZ R23, R5, R12 ;  /* 0x0000000c05177220 */ /* 0x000fe20000410000 */
[----:B------:R-:W-:-:S05]  /*0c80*/  HADD2.F32 R12, -RZ, R19.H0_H0 ;  /* 0x20000013ff0c7230 */ /* 0x000fca0000004100 */
[----:B------:R-:W-:-:S04]  /*0c90*/  FFMA.FTZ R15, R12, c[0x0][0xd84], R15 ;  /* 0x000361000c0f7a23 */ /* 0x000fc8000001000f */
[----:B------:R-:W-:Y:S02]  /*0ca0*/  FMUL.FTZ R15, R15, c[0x0][0xd7c] ;  /* 0x00035f000f0f7a20 */ /* 0x000fe40000410000 */
[----:B0-----:R-:W-:Y:S01]  /*0cb0*/  FADD.FTZ R24, R25, c[0x0][0xd78] ;  /* 0x00035e0019187621 */ /* 0x001fe20000010000 */
[----:B------:R-:W-:Y:S02]  /*0cc0*/  PRMT R25, R4, 0x7610, R25 ;  /* 0x0000761004197816 */ /* 0x000fe40000000019 */
[----:B------:R-:W-:-:S03]  /*0cd0*/  F2FP.PACK_AB R18, R15, R18 ;  /* 0x000000120f12723e */ /* 0x000fc600000000ff */
[----:B------:R-:W0:Y:S02]  /*0ce0*/  MUFU.RCP R24, R24 ;  /* 0x0000001800187308 */ /* 0x000e240000001000 */
[----:B------:R-:W-:-:S05]  /*0cf0*/  HADD2.F32 R15, -RZ, R18.H1_H1 ;  /* 0x30000012ff0f7230 */ /* 0x000fca0000004100 */
[--C-:B------:R-:W-:Y:S01]  /*0d00*/  FADD.FTZ R12, R12, -R15.reuse ;  /* 0x8000000f0c0c7221 */ /* 0x100fe20000010000 */
[----:B------:R-:W-:-:S04]  /*0d10*/  PRMT R15, R6, 0x7632, R15 ;  /* 0x00007632060f7816 */ /* 0x000fc8000000000f */
[----:B------:R-:W-:Y:S01]  /*0d20*/  F2FP.PACK_AB R12, R5, R12 ;  /* 0x0000000c050c723e */ /* 0x000fe200000000ff */
[----:B0-----:R-:W-:Y:S01]  /*0d30*/  FMUL.FTZ R26, R23, R24 ;  /* 0x00000018171a7220 */ /* 0x001fe20000410000 */
[----:B------:R-:W-:-:S03]  /*0d40*/  PRMT R23, R14, 0x7610, R23 ;  /* 0x000076100e177816 */ /* 0x000fc60000000017 */
[----:B------:R-:W-:-:S04]  /*0d50*/  FFMA.FTZ R26, R21, c[0x0][0xd84], R26 ;  /* 0x00036100151a7a23 */ /* 0x000fc8000001001a */
        /* <DEDUP_REMOVED lines=13> */
.L_x_836:
[----:B0-----:R-:W-:Y:S02]  /*0e30*/  HADD2.F32 R4, -RZ, R18.H0_H0 ;  /* 0x20000012ff047230 */ /* 0x001fe40000004100 */
        /* <DEDUP_REMOVED lines=44> */
[----:B0-----:R-:W-:Y:S01]  /*1100*/  FMUL.FTZ R18, R22, R18 ;  /* 0x0000001216127220 */ /* 0x001fe20000410000 */
[----:B------:R-:W-:Y:S01]  /*1110*/  HADD2.F32 R22, -RZ, R13.H0_H0 ;  /* 0x2000000dff167230 */ /* 0x000fe20000004100 */
        /* <DEDUP_REMOVED lines=15> */
[----:B------:R-:W-:-:S03]  /*1210*/  HADD2.F32 R24, -RZ, R27.H0_H0 ;  /* 0x2000001bff187230 */ /* 0x000fc60000004100 */
        /* <DEDUP_REMOVED lines=38> */
.L_x_837:
        /* <DEDUP_REMOVED lines=27> */
.L_x_838:
        /* <DEDUP_REMOVED lines=23> */
.L_x_839:
[----:B0-----:R-:W-:-:S04]  /*17a0*/  IMAD.MOV.U32 R3, RZ, RZ, c[0x0][0x0] ;  /* 0x00000000ff037624 */ /* 0x001fc800078e00ff */
[----:B------:R-:W-:-:S05]  /*17b0*/  IMAD R0, R3, 0x4, R0 ;  /* 0x0000000403007824 */ /* 0x000fca00078e0200 */
[----:B------:R-:W-:-:S13]  /*17c0*/  ISETP.GE.AND P1, PT, R0, UR7, PT ;  /* 0x0000000700007c0c */ /* 0x000fda000bf26270 */
[----:B------:R-:W-:Y:S01]  /*17d0*/  @P1 CALL.REL.NOINC `(.L_x_840) ;  /* 0x0000001000001944 */ /* 0x000fe20003c00000 */
[----:B------:R-:W-:Y:S05]  /*17e0*/  BRA `(.L_x_841) ;  /* 0xffffeb8000007947 */ /* 0x000fea000383ffff */
.L_x_840:
[----:B------:R-:W-:Y:S05]  /*17f0*/  EXIT ;  /* 0x000000000000794d */ /* 0x000fea0003800000 */
.L_x_842:
        /* <DEDUP_REMOVED lines=16> */
.L_x_1010:


//--------------------- .text._Z25multi_tensor_apply_kernelI18TensorListMetadataILi5EE15DistAdamFunctorIN3c104HalfEfNS3_8BFloat16EEJPfffffff10adamMode_tfEEvlPViT_T0_DpT1_ --------------------------
	.section	.text._Z25multi_tensor_apply_kernelI18TensorListMetadataILi5EE15DistAdamFunctorIN3c104HalfEfNS3_8BFloat16EEJPfffffff10adamMode_tfEEvlPViT_T0_DpT1_,"ax",@progbits
	.sectioninfo	@"SHI_REGISTERS=32"
	.align	128
        .global         _Z25multi_tensor_apply_kernelI18TensorListMetadataILi5EE15DistAdamFunctorIN3c104HalfEfNS3_8BFloat16EEJPfffffff10adamMode_tfEEvlPViT_T0_DpT1_
        .type           _Z25multi_tensor_apply_kernelI18TensorListMetadataILi5EE15DistAdamFunctorIN3c104HalfEfNS3_8BFloat16EEJPfffffff10adamMode_tfEEvlPViT_T0_DpT1_,@function
        .size           _Z25multi_tensor_apply_kernelI18TensorListMetadataILi5EE15DistAdamFunctorIN3c104HalfEfNS3_8BFloat16EEJPfffffff10adamMode_tfEEvlPViT_T0_DpT1_,(.L_x_1011 - _Z25multi_tensor_apply_kernelI18TensorListMetadataILi5EE15DistAdamFunctorIN3c104HalfEfNS3_8BFloat16EEJPfffffff10adamMode_tfEEvlPViT_T0_DpT1_)
        .other          _Z25multi_tensor_apply_kernelI18TensorListMetadataILi5EE15DistAdamFunctorIN3c104HalfEfNS3_8BFloat16EEJPfffffff10adamMode_tfEEvlPViT_T0_DpT1_,@"STO_CUDA_ENTRY STV_DEFAULT"
_Z25multi_tensor_apply_kernelI18TensorListMetadataILi5EE15DistAdamFunctorIN3c104HalfEfNS3_8BFloat16EEJPfffffff10adamMode_tfEEvlPViT_T0_DpT1_:
.text._Z25multi_tensor_apply_kernelI18TensorListMetadataILi5EE15DistAdamFunctorIN3c104HalfEfNS3_8BFloat16EEJPfffffff10adamMode_tfEEvlPViT_T0_DpT1_:
[----:B------:R-:W-:Y:S02]  /*0000*/  MOV R1, c[0x0][0x28] ;  /* 0x00000a0000017a02 */ /* 0x000fe40000000f00 */
[----:B------:R-:W-:Y:S01]  /*0010*/  IMAD.MOV.U32 R3, RZ, RZ, c[0x0][0xd64] ;  /* 0x00035900ff037624 */ /* 0x000fe200078e00ff */
[----:B------:R-:W-:Y:S01]  /*0020*/  MOV R2, c[0x0][0xd60] ;  /* 0x0003580000027a02 */ /* 0x000fe20000000f00 */
        /* <DEDUP_REMOVED lines=9> */
[----:B0-----:R-:W-:Y:S01]  /*00c0*/  SHF.L.U32 R2, R0, 0x2, RZ ;  /* 0x0000000200027819 */ /* 0x001fe200000006ff */
        /* <DEDUP_REMOVED lines=38> */
.L_x_843:
[----:B------:R-:W-:Y:S05]  /*0330*/  @P0 EXIT ;  /* 0x000000000000094d */ /* 0x000fea0003800000 */
[----:B------:R-:W-:-:S04]  /*0340*/  PRMT R0, R0, 0x9910, RZ ;  /* 0x0000991000007816 */ /* 0x000fc800000000ff */
[----:B------:R-:W-:Y:S02]  /*0350*/  ISETP.NE.AND P0, PT, R0, RZ, PT ;  /* 0x000000ff0000720c */ /* 0x000fe40003f05270 */
[----:B------:R-:W-:-:S03]  /*0360*/  MOV R0, R2 ;  /* 0x0000000200007202 */ /* 0x000fc60000000f00 */
.L_x_850:
[----:B------:R-:W-:Y:S01]  /*0370*/  IMAD.U32 R5, RZ, RZ, UR6 ;  /* 0x00000006ff057e24 */ /* 0x000fe2000f8e00ff */
[----:B------:R-:W-:Y:S02]  /*0380*/  SHF.R.S32.HI R2, RZ, 0x1f, R0 ;  /* 0x0000001fff027819 */ /* 0x000fe40000011400 */
[----:B0-----:R-:W-:-:S04]  /*0390*/  IADD3 R3, P1, R0, UR6, RZ ;  /* 0x0000000600037c10 */ /* 0x001fc8000ff3e0ff */
[----:B------:R-:W-:Y:S02]  /*03a0*/  LEA.HI.X.SX32 R4, R5, R2, 0x1, P1 ;  /* 0x0000000205047211 */ /* 0x000fe400008f0eff */
[C---:B------:R-:W-:Y:S02]  /*03b0*/  SHF.L.U32 R20, R3.reuse, 0x1, RZ ;  /* 0x0000000103147819 */ /* 0x040fe400000006ff */
[----:B------:R-:W-:Y:S02]  /*03c0*/  SHF.L.U64.HI R25, R3, 0x1, R4 ;  /* 0x0000000103197819 */ /* 0x000fe40000010204 */
[C---:B------:R-:W-:Y:S02]  /*03d0*/  IADD3 R12, P1, R20.reuse, UR10, RZ ;  /* 0x0000000a140c7c10 */ /* 0x040fe4000ff3e0ff */
[----:B------:R-:W-:Y:S02]  /*03e0*/  IADD3 R10, P2, R20, UR12, RZ ;  /* 0x0000000c140a7c10 */ /* 0x000fe4000ff5e0ff */
[----:B------:R-:W-:-:S02]  /*03f0*/  IADD3.X R13, R25, UR11, RZ, P1, !PT ;  /* 0x0000000b190d7c10 */ /* 0x000fc40008ffe4ff */
[----:B------:R-:W-:Y:S02]  /*0400*/  IADD3 R8, P1, R20, UR14, RZ ;  /* 0x0000000e14087c10 */ /* 0x000fe4000ff3e0ff */
[C---:B------:R-:W-:Y:S01]  /*0410*/  IADD3.X R11, R25.reuse, UR13, RZ, P2, !PT ;  /* 0x0000000d190b7c10 */ /* 0x040fe200097fe4ff */
[----:B------:R-:W2:Y:S01]  /*0420*/  @P0 LDG.E.64 R18, [R12.64] ;  /* 0x000000120c120981 */ /* 0x000ea2000c1e1b00 */
[----:B------:R-:W-:Y:S02]  /*0430*/  IADD3.X R9, R25, UR15, RZ, P1, !PT ;  /* 0x0000000f19097c10 */ /* 0x000fe40008ffe4ff */
        /* <DEDUP_REMOVED lines=21> */
[----:B------:R-:W-:Y:S02]  /*0590*/  @P1 PRMT R14, RZ, 0x7610, R14 ;  /* 0x00007610ff0e1816 */ /* 0x000fe4000000000e */
[----:B------:R-:W-:Y:S01]  /*05a0*/  @P2 MOV R5, RZ ;  /* 0x000000ff00052202 */ /* 0x000fe20000000f00 */
[----:B------:R-:W-:Y:S01]  /*05b0*/  @P3 IMAD.MOV.U32 R6, RZ, RZ, RZ ;  /* 0x000000ffff063224 */ /* 0x000fe200078e00ff */
[----:B------:R-:W-:Y:S01]  /*05c0*/  @P4 MOV R7, RZ ;  /* 0x000000ff00074202 */ /* 0x000fe20000000f00 */
[----:B------:R0:W5:Y:S01]  /*05d0*/  @!P1 LDG.E R4, [R2.64] ;  /* 0x0000001202049981 */ /* 0x000162000c1e1900 */
[----:B------:R-:W-:Y:S02]  /*05e0*/  @P1 PRMT R16, RZ, 0x7610, R16 ;  /* 0x00007610ff101816 */ /* 0x000fe40000000010 */
[----:B------:R-:W-:Y:S01]  /*05f0*/  @P2 PRMT R21, RZ, 0x7610, R21 ;  /* 0x00007610ff152816 */ /* 0x000fe20000000015 */
[----:B------:R0:W5:Y:S01]  /*0600*/  @!P2 LDG.E R5, [R2.64+0x4] ;  /* 0x000004120205a981 */ /* 0x000162000c1e1900 */
        /* <DEDUP_REMOVED lines=8> */
[----:B------:R0:W5:Y:S01]  /*0690*/  @!P1 LDG.E.U16 R18, [R12.64] ;  /* 0x000000120c129981 */ /* 0x000162000c1e1500 */
[----:B------:R-:W-:-:S02]  /*06a0*/  @P4 PRMT R24, RZ, 0x7610, R24 ;  /* 0x00007610ff184816 */ /* 0x000fc40000000018 */
[----:B------:R-:W-:Y:S01]  /*06b0*/  @P4 PRMT R27, RZ, 0x7610, R27 ;  /* 0x00007610ff1b4816 */ /* 0x000fe2000000001b */
        /* <DEDUP_REMOVED lines=11> */
.L_x_844:
[----:B0-----:R-:W-:Y:S01]  /*0770*/  ISETP.NE.AND P1, PT, RZ, c[0x0][0xd80], PT ;  /* 0x00036000ff007a0c */ /* 0x001fe20003f25270 */
[----:B-1---5:R-:W-:-:S12]  /*0780*/  FMUL.FTZ R3, R4, UR9 ;  /* 0x0000000904037c20 */ /* 0x022fd80008410000 */
[----:B------:R-:W-:Y:S05]  /*0790*/  @!P1 BRA `(.L_x_845) ;  /* 0x0000061000009947 */ /* 0x000fea0003800000 */
[C---:B------:R-:W-:Y:S01]  /*07a0*/  FMUL.FTZ R2, R3.reuse, R3 ;  /* 0x0000000303027220 */ /* 0x040fe20000410000 */
[----:B------:R-:W-:Y:S01]  /*07b0*/  HADD2.F32 R29, -RZ, R16.H0_H0 ;  /* 0x20000010ff1d7230 */ /* 0x000fe20000004100 */
[----:B------:R-:W-:Y:S01]  /*07c0*/  FFMA.FTZ R3, R3, -c[0x0][0xd68], R3 ;  /* 0x80035a0003037a23 */ /* 0x000fe20000010003 */
[----:B------:R-:W-:Y:S01]  /*07d0*/  HADD2.F32 R14, -RZ, R14.H0_H0 ;  /* 0x2000000eff0e7230 */ /* 0x000fe20000004100 */
[----:B------:R-:W-:Y:S01]  /*07e0*/  FFMA.FTZ R2, R2, -c[0x0][0xd6c], R2 ;  /* 0x80035b0002027a23 */ /* 0x000fe20000010002 */
[----:B------:R-:W-:Y:S01]  /*07f0*/  HADD2.F32 R18, -RZ, R18.H0_H0 ;  /* 0x20000012ff127230 */ /* 0x000fe20000004100 */
[----:B------:R-:W-:Y:S01]  /*0800*/  FMUL.FTZ R6, R6, UR9 ;  /* 0x0000000906067c20 */ /* 0x000fe20008410000 */
[----:B------:R-:W-:Y:S01]  /*0810*/  HADD2.F32 R23, -RZ, R23.H0_H0 ;  /* 0x20000017ff177230 */ /* 0x000fe20000004100 */
[----:B------:R-:W-:Y:S01]  /*0820*/  FFMA.FTZ R29, R29, c[0x0][0xd6c], R2 ;  /* 0x00035b001d1d7a23 */ /* 0x000fe20000010002 */
[----:B------:R-:W-:Y:S01]  /*0830*/  HADD2.F32 R15, -RZ, R15.H0_H0 ;  /* 0x2000000fff0f7230 */ /* 0x000fe20000004100 */
[----:B------:R-:W0:Y:S01]  /*0840*/  MUFU.RCP R2, c[0x0][0xd74] ;  /* 0x00035d0000027b08 */ /* 0x000e220000001000 */
[----:B------:R-:W-:Y:S01]  /*0850*/  FFMA.FTZ R14, R14, c[0x0][0xd68], R3 ;  /* 0x00035a000e0e7a23 */ /* 0x000fe20000010003 */
[----:B------:R-:W-:-:S02]  /*0860*/  HADD2.F32 R17, -RZ, R17.H0_H0 ;  /* 0x20000011ff117230 */ /* 0x000fc40000004100 */
[----:B------:R-:W-:Y:S02]  /*0870*/  HADD2.F32 R27, -RZ, R27.H0_H0 ;  /* 0x2000001bff1b7230 */ /* 0x000fe40000004100 */
[C---:B------:R-:W-:Y:S01]  /*0880*/  F2FP.PACK_AB R4, R29.reuse, R14 ;  /* 0x0000000e1d04723e */ /* 0x040fe200000000ff */
[----:B------:R-:W-:Y:S01]  /*0890*/  HADD2.F32 R21, -RZ, R21.H0_H0 ;  /* 0x20000015ff157230 */ /* 0x000fe20000004100 */
[----:B------:R-:W1:Y:S01]  /*08a0*/  MUFU.RCP R3, c[0x0][0xd70] ;  /* 0x00035c0000037b08 */ /* 0x000e620000001000 */
[----:B------:R-:W-:Y:S01]  /*08b0*/  HADD2.F32 R22, -RZ, R22.H0_H0 ;  /* 0x20000016ff167230 */ /* 0x000fe20000004100 */
[----:B0-----:R-:W-:-:S06]  /*08c0*/  FMUL.FTZ R16, R29, R2 ;  /* 0x000000021d107220 */ /* 0x001fcc0000410000 */
[----:B------:R-:W0:Y:S01]  /*08d0*/  MUFU.SQRT R16, R16 ;  /* 0x0000001000107308 */ /* 0x000e220000002000 */
[----:B-1----:R-:W-:Y:S02]  /*08e0*/  FMUL.FTZ R14, R14, R3 ;  /* 0x000000030e0e7220 */ /* 0x002fe40000410000 */
[----:B0-----:R-:W-:-:S06]  /*08f0*/  FADD.FTZ R28, R16, c[0x0][0xd78] ;  /* 0x00035e00101c7621 */ /* 0x001fcc0000010000 */
[----:B------:R-:W0:Y:S02]  /*0900*/  MUFU.RCP R28, R28 ;  /* 0x0000001c001c7308 */ /* 0x000e240000001000 */
[----:B0-----:R-:W-:Y:S02]  /*0910*/  FMUL.FTZ R29, R14, R28 ;  /* 0x0000001c0e1d7220 */ /* 0x001fe40000410000 */
[----:B------:R-:W-:Y:S02]  /*0920*/  FMUL.FTZ R14, R5, UR9 ;  /* 0x00000009050e7c20 */ /* 0x000fe40008410000 */
[----:B------:R-:W-:Y:S02]  /*0930*/  FFMA.FTZ R29, R18, c[0x0][0xd84], R29 ;  /* 0x00036100121d7a23 */ /* 0x000fe4000001001d */
[----:B------:R-:W-:Y:S02]  /*0940*/  FMUL.FTZ R16, R14, R14 ;  /* 0x0000000e0e107220 */ /* 0x000fe40000410000 */
[----:B------:R-:W-:-:S02]  /*0950*/  FMUL.FTZ R29, R29, c[0x0][0xd7c] ;  /* 0x00035f001d1d7a20 */ /* 0x000fc40000410000 */
[----:B------:R-:W-:Y:S02]  /*0960*/  FFMA.FTZ R16, R16, -c[0x0][0xd6c], R16 ;  /* 0x80035b0010107a23 */ /* 0x000fe40000010010 */
[----:B------:R-:W-:Y:S01]  /*0970*/  FFMA.FTZ R14, R14, -c[0x0][0xd68], R14 ;  /* 0x80035a000e0e7a23 */ /* 0x000fe2000001000e */
[----:B------:R-:W-:-:S03]  /*0980*/  F2FP.PACK_AB R29, RZ, R29 ;  /* 0x0000001dff1d723e */ /* 0x000fc600000000ff */
[----:B------:R-:W-:Y:S02]  /*0990*/  FFMA.FTZ R14, R23, c[0x0][0xd68], R14 ;  /* 0x00035a00170e7a23 */ /* 0x000fe4000001000e */
[----:B------:R-:W-:Y:S02]  /*09a0*/  HADD2.F32 R29, -RZ, R29.H0_H0 ;  /* 0x2000001dff1d7230 */ /* 0x000fe40000004100 */
[----:B------:R-:W-:-:S03]  /*09b0*/  FMUL.FTZ R23, R14, R3 ;  /* 0x000000030e177220 */ /* 0x000fc60000410000 */
[----:B------:R-:W-:Y:S01]  /*09c0*/  FADD.FTZ R5, R18, -R29 ;  /* 0x8000001d12057221 */ /* 0x000fe20000010000 */
[----:B------:R-:W-:-:S05]  /*09d0*/  HADD2.F32 R29, -RZ, R26.H0_H0 ;  /* 0x2000001aff1d7230 */ /* 0x000fca0000004100 */
[----:B------:R-:W-:-:S04]  /*09e0*/  FFMA.FTZ R29, R29, c[0x0][0xd6c], R16 ;  /* 0x00035b001d1d7a23 */ /* 0x000fc80000010010 */
[----:B------:R-:W-:-:S06]  /*09f0*/  FMUL.FTZ R18, R29, R2 ;  /* 0x000000021d127220 */ /* 0x000fcc0000410000 */
[----:B------:R-:W0:Y:S02]  /*0a00*/  MUFU.SQRT R18, R18 ;  /* 0x0000001200127308 */ /* 0x000e240000002000 */
[----:B0-----:R-:W-:-:S06]  /*0a10*/  FADD.FTZ R26, R18, c[0x0][0xd78] ;  /* 0x00035e00121a7621 */ /* 0x001fcc0000010000 */
[----:B------:R0:W1:Y:S02]  /*0a20*/  MUFU.RCP R16, R26 ;  /* 0x0000001a00107308 */ /* 0x0000640000001000 */
[----:B0-----:R-:W-:Y:S02]  /*0a30*/  FMUL.FTZ R26, R7, UR9 ;  /* 0x00000009071a7c20 */ /* 0x001fe40008410000 */
[----:B-1----:R-:W-:Y:S02]  /*0a40*/  FMUL.FTZ R16, R23, R16 ;  /* 0x0000001017107220 */ /* 0x002fe40000410000 */
[C---:B------:R-:W-:Y:S02]  /*0a50*/  FMUL.FTZ R23, R6.reuse, R6 ;  /* 0x0000000606177220 */ /* 0x040fe40000410000 */
[----:B------:R-:W-:Y:S02]  /*0a60*/  FFMA.FTZ R6, R6, -c[0x0][0xd68], R6 ;  /* 0x80035a0006067a23 */ /* 0x000fe40000010006 */
[----:B------:R-:W-:-:S02]  /*0a70*/  FFMA.FTZ R18, R23, -c[0x0][0xd6c], R23 ;  /* 0x80035b0017127a23 */ /* 0x000fc40000010017 */
[----:B------:R-:W-:Y:S02]  /*0a80*/  FFMA.FTZ R6, R15, c[0x0][0xd68], R6 ;  /* 0x00035a000f067a23 */ /* 0x000fe40000010006 */
[----:B------:R-:W-:Y:S02]  /*0a90*/  FMUL.FTZ R15, R26, R26 ;  /* 0x0000001a1a0f7220 */ /* 0x000fe40000410000 */
[----:B------:R-:W-:Y:S02]  /*0aa0*/  FFMA.FTZ R17, R17, c[0x0][0xd6c], R18 ;  /* 0x00035b0011117a23 */ /* 0x000fe40000010012 */
[----:B------:R-:W-:Y:S02]  /*0ab0*/  FFMA.FTZ R28, R15, -c[0x0][0xd6c], R15 ;  /* 0x80035b000f1c7a23 */ /* 0x000fe4000001000f */
[----:B------:R-:W-:Y:S02]  /*0ac0*/  FMUL.FTZ R23, R17, R2 ;  /* 0x0000000211177220 */ /* 0x000fe40000410000 */
[----:B------:R-:W-:-:S02]  /*0ad0*/  FFMA.FTZ R15, R27, c[0x0][0xd6c], R28 ;  /* 0x00035b001b0f7a23 */ /* 0x000fc4000001001c */
[----:B------:R-:W-:Y:S02]  /*0ae0*/  FFMA.FTZ R27, R26, -c[0x0][0xd68], R26 ;  /* 0x80035a001a1b7a23 */ /* 0x000fe4000001001a */
[----:B------:R-:W-:Y:S01]  /*0af0*/  FMUL.FTZ R28, R15, R2 ;  /* 0x000000020f1c7220 */ /* 0x000fe20000410000 */
[----:B------:R-:W0:Y:S01]  /*0b00*/  MUFU.SQRT R23, R23 ;  /* 0x0000001700177308 */ /* 0x000e220000002000 */
[----:B------:R-:W-:Y:S01]  /*0b10*/  HADD2.F32 R2, -RZ, R24.H0_H0 ;  /* 0x20000018ff027230 */ /* 0x000fe20000004100 */
[----:B------:R-:W-:Y:S02]  /*0b20*/  FMUL.FTZ R7, R6, R3 ;  /* 0x0000000306077220 */ /* 0x000fe40000410000 */
[----:B------:R-:W-:Y:S02]  /*0b30*/  FFMA.FTZ R16, R21, c[0x0][0xd84], R16 ;  /* 0x0003610015107a23 */ /* 0x000fe40000010010 */
[----:B------:R-:W-:Y:S02]  /*0b40*/  FFMA.FTZ R2, R2, c[0x0][0xd68], R27 ;  /* 0x00035a0002027a23 */ /* 0x000fe4000001001b */
[----:B------:R-:W1:Y:S01]  /*0b50*/  MUFU.SQRT R28, R28 ;  /* 0x0000001c001c7308 */ /* 0x000e620000002000 */
[----:B------:R-:W-:-:S02]  /*0b60*/  FMUL.FTZ R16, R16, c[0x0][0xd7c] ;  /* 0x00035f0010107a20 */ /* 0x000fc40000410000 */
[----:B------:R-:W-:-:S03]  /*0b70*/  FMUL.FTZ R24, R2, R3 ;  /* 0x0000000302187220 */ /* 0x000fc60000410000 */
[----:B------:R-:W-:Y:S01]  /*0b80*/  F2FP.PACK_AB R29, R16, R29 ;  /* 0x0000001d101d723e */ /* 0x000fe200000000ff */
[----:B0-----:R-:W-:-:S06]  /*0b90*/  FADD.FTZ R18, R23, c[0x0][0xd78] ;  /* 0x00035e0017127621 */ /* 0x001fcc0000010000 */
[----:B------:R-:W0:Y:S01]  /*0ba0*/  MUFU.RCP R18, R18 ;  /* 0x0000001200127308 */ /* 0x000e220000001000 */
[----:B-1----:R-:W-:-:S07]  /*0bb0*/  FADD.FTZ R23, R28, c[0x0][0xd78] ;  /* 0x00035e001c177621 */ /* 0x002fce0000010000 */
[----:B------:R-:W1:Y:S01]  /*0bc0*/  MUFU.RCP R23, R23 ;  /* 0x0000001700177308 */ /* 0x000e620000001000 */
[----:B0-----:R-:W-:Y:S01]  /*0bd0*/  FMUL.FTZ R7, R7, R18 ;  /* 0x0000001207077220 */ /* 0x001fe20000410000 */
[----:B------:R-:W-:-:S05]  /*0be0*/  HADD2.F32 R18, -RZ, R19.H0_H0 ;  /* 0x20000013ff127230 */ /* 0x000fca0000004100 */
[----:B------:R-:W-:Y:S02]  /*0bf0*/  FFMA.FTZ R7, R18, c[0x0][0xd84], R7 ;  /* 0x0003610012077a23 */ /* 0x000fe40000010007 */
[----:B-1----:R-:W-:Y:S02]  /*0c00*/  FMUL.FTZ R3, R24, R23 ;  /* 0x0000001718037220 */ /* 0x002fe40000410000 */
[----:B------:R-:W-:Y:S02]  /*0c10*/  FMUL.FTZ R24, R7, c[0x0][0xd7c] ;  /* 0x00035f0007187a20 */ /* 0x000fe40000410000 */
[----:B------:R-:W-:-:S03]  /*0c20*/  FFMA.FTZ R3, R22, c[0x0][0xd84], R3 ;  /* 0x0003610016037a23 */ /* 0x000fc60000010003 */
[----:B------:R-:W-:Y:S01]  /*0c30*/  F2FP.PACK_AB R17, R24, R17 ;  /* 0x000000111811723e */ /* 0x000fe200000000ff */
[----:B------:R-:W-:Y:S01]  /*0c40*/  FMUL.FTZ R26, R3, c[0x0][0xd7c] ;  /* 0x00035f00031a7a20 */ /* 0x000fe20000410000 */
[----:B------:R-:W-:-:S03]  /*0c50*/  HADD2.F32 R24, -RZ, R29.H1_H1 ;  /* 0x3000001dff187230 */ /* 0x000fc60000004100 */
[----:B------:R-:W-:Y:S01]  /*0c60*/  HADD2.F32 R3, -RZ, R17.H1_H1 ;  /* 0x30000011ff037230 */ /* 0x000fe20000004100 */
[----:B------:R-:W-:Y:S01]  /*0c70*/  F2FP.PACK_AB R16, R26, R15 ;  /* 0x0000000f1a10723e */ /* 0x000fe200000000ff */
[----:B------:R-:W-:Y:S01]  /*0c80*/  FADD.FTZ R19, R21, -R24 ;  /* 0x8000001815137221 */ /* 0x000fe20000010000 */
[----:B------:R-:W-:Y:S02]  /*0c90*/  PRMT R15, R29, 0x7610, R15 ;  /* 0x000076101d0f7816 */ /* 0x000fe4000000000f */
[--C-:B------:R-:W-:Y:S01]  /*0ca0*/  FADD.FTZ R21, R18, -R3.reuse ;  /* 0x8000000312157221 */ /* 0x100fe20000010000 */
[----:B------:R-:W-:Y:S01]  /*0cb0*/  HADD2.F32 R7, -RZ, R16.H1_H1 ;  /* 0x30000010ff077230 */ /* 0x000fe20000004100 */
[----:B------:R-:W-:Y:S02]  /*0cc0*/  PRMT R3, R4, 0x7632, R3 ;  /* 0x0000763204037816 */ /* 0x000fe40000000003 */
[----:B------:R-:W-:Y:S02]  /*0cd0*/  F2FP.PACK_AB R6, R6, R19 ;  /* 0x000000130606723e */ /* 0x000fe400000000ff */
[--C-:B------:R-:W-:Y:S01]  /*0ce0*/  FADD.FTZ R22, R22, -R7.reuse ;  /* 0x8000000716167221 */ /* 0x100fe20000010000 */
[----:B------:R-:W-:-:S02]  /*0cf0*/  PRMT R7, R4, 0x7610, R7 ;  /* 0x0000761004077816 */ /* 0x000fc40000000007 */
[----:B------:R-:W-:Y:S02]  /*0d00*/  F2FP.PACK_AB R4, R14, R5 ;  /* 0x000000050e04723e */ /* 0x000fe400000000ff */
[----:B------:R-:W-:Y:S02]  /*0d10*/  F2FP.PACK_AB R22, RZ, R22 ;  /* 0x00000016ff16723e */ /* 0x000fe400000000ff */
[----:B------:R-:W-:Y:S02]  /*0d20*/  F2FP.PACK_AB R21, R2, R21 ;  /* 0x000000150215723e */ /* 0x000fe400000000ff */
[----:B------:R-:W-:Y:S02]  /*0d30*/  PRMT R14, R16, 0x7610, R14 ;  /* 0x00007610100e7816 */ /* 0x000fe4000000000e */
[----:B------:R-:W-:Y:S02]  /*0d40*/  PRMT R18, R22, 0x7610, R18 ;  /* 0x0000761016127816 */ /* 0x000fe40000000012 */
[----:B------:R-:W-:-:S02]  /*0d50*/  PRMT R5, R4, 0x7632, R5 ;  /* 0x0000763204057816 */ /* 0x000fc40000000005 */
[----:B------:R-:W-:Y:S02]  /*0d60*/  PRMT R19, R4, 0x7610, R19 ;  /* 0x0000761004137816 */ /* 0x000fe40000000013 */
[----:B------:R-:W-:Y:S02]  /*0d70*/  PRMT R27, R6, 0x7632, R27 ;  /* 0x00007632061b7816 */ /* 0x000fe4000000001b */
[C---:B------:R-:W-:Y:S02]  /*0d80*/  PRMT R16, R21.reuse, 0x7632, R16 ;  /* 0x0000763215107816 */ /* 0x040fe40000000010 */
[----:B------:R-:W-:Y:S01]  /*0d90*/  PRMT R22, R21, 0x7610, R22 ;  /* 0x0000761015167816 */ /* 0x000fe20000000016 */
[----:B------:R-:W-:Y:S05]  /*0da0*/  BRA `(.L_x_846) ;  /* 0x000005f000007947 */ /* 0x000fea0003800000 */
.L_x_845:
[----:B------:R-:W-:Y:S02]  /*0db0*/  HADD2.F32 R2, -RZ, R18.H0_H0 ;  /* 0x20000012ff027230 */ /* 0x000fe40000004100 */
[----:B------:R-:W-:Y:S02]  /*0dc0*/  HADD2.F32 R29, -RZ, R16.H0_H0 ;  /* 0x20000010ff1d7230 */ /* 0x000fe40000004100 */
[----:B------:R-:W-:Y:S01]  /*0dd0*/  HADD2.F32 R14, -RZ, R14.H0_H0 ;  /* 0x2000000eff0e7230 */ /* 0x000fe20000004100 */
[----:B------:R-:W-:Y:S01]  /*0de0*/  FFMA.FTZ R18, R2, c[0x0][0xd84], R3 ;  /* 0x0003610002127a23 */ /* 0x000fe20000010003 */
[----:B------:R-:W-:-:S02]  /*0df0*/  HADD2.F32 R21, -RZ, R21.H0_H0 ;  /* 0x20000015ff157230 */ /* 0x000fc40000004100 */
[----:B------:R-:W-:Y:S01]  /*0e00*/  HADD2.F32 R17, -RZ, R17.H0_H0 ;  /* 0x20000011ff117230 */ /* 0x000fe20000004100 */
[C---:B------:R-:W-:Y:S01]  /*0e10*/  FMUL.FTZ R3, R18.reuse, R18 ;  /* 0x0000001212037220 */ /* 0x040fe20000410000 */
[----:B------:R-:W-:Y:S02]  /*0e20*/  HADD2.F32 R22, -RZ, R22.H0_H0 ;  /* 0x20000016ff167230 */ /* 0x000fe40000004100 */
[----:B------:R-:W-:Y:S01]  /*0e30*/  HADD2.F32 R27, -RZ, R27.H0_H0 ;  /* 0x2000001bff1b7230 */ /* 0x000fe20000004100 */
[----:B------:R-:W-:Y:S01]  /*0e40*/  FFMA.FTZ R4, R3, -c[0x0][0xd6c], R3 ;  /* 0x80035b0003047a23 */ /* 0x000fe20000010003 */
[----:B------:R-:W-:Y:S01]  /*0e50*/  HADD2.F32 R24, -RZ, R24.H0_H0 ;  /* 0x20000018ff187230 */ /* 0x000fe20000004100 */
[----:B------:R-:W0:Y:S02]  /*0e60*/  MUFU.RCP R3, c[0x0][0xd74] ;  /* 0x00035d0000037b08 */ /* 0x000e240000001000 */
[----:B------:R-:W-:Y:S02]  /*0e70*/  FFMA.FTZ R4, R29, c[0x0][0xd6c], R4 ;  /* 0x00035b001d047a23 */ /* 0x000fe40000010004 */
[----:B------:R-:W-:-:S04]  /*0e80*/  FFMA.FTZ R29, R18, -c[0x0][0xd68], R18 ;  /* 0x80035a00121d7a23 */ /* 0x000fc80000010012 */
[----:B------:R-:W-:Y:S02]  /*0e90*/  FFMA.FTZ R29, R14, c[0x0][0xd68], R29 ;  /* 0x00035a000e1d7a23 */ /* 0x000fe4000001001d */
[----:B------:R-:W1:Y:S01]  /*0ea0*/  MUFU.RCP R14, c[0x0][0xd70] ;  /* 0x00035c00000e7b08 */ /* 0x000e620000001000 */
[C---:B0-----:R-:W-:Y:S02]  /*0eb0*/  FMUL.FTZ R16, R4.reuse, R3 ;  /* 0x0000000304107220 */ /* 0x041fe40000410000 */
[----:B------:R-:W-:-:S05]  /*0ec0*/  F2FP.PACK_AB R4, R4, R29 ;  /* 0x0000001d0404723e */ /* 0x000fca00000000ff */
        /* <DEDUP_REMOVED lines=8> */
[----:B------:R-:W-:Y:S02]  /*0f50*/  FFMA.FTZ R16, R16, -c[0x0][0xd6c], R16 ;  /* 0x80035b0010107a23 */ /* 0x000fe40000010010 */
[----:B0-----:R-:W-:Y:S01]  /*0f60*/  FMUL.FTZ R29, R29, R18 ;  /* 0x000000121d1d7220 */ /* 0x001fe20000410000 */
[----:B------:R-:W-:-:S03]  /*0f70*/  HADD2.F32 R18, -RZ, R23.H0_H0 ;  /* 0x20000017ff127230 */ /* 0x000fc60000004100 */
[----:B------:R-:W-:Y:S02]  /*0f80*/  FMUL.FTZ R29, R29, c[0x0][0xd7c] ;  /* 0x00035f001d1d7a20 */ /* 0x000fe40000410000 */
[----:B------:R-:W-:Y:S01]  /*0f90*/  FFMA.FTZ R5, R18, c[0x0][0xd68], R5 ;  /* 0x00035a0012057a23 */ /* 0x000fe20000010005 */
[----:B------:R-:W-:Y:S02]  /*0fa0*/  HADD2.F32 R18, -RZ, R19.H0_H0 ;  /* 0x20000013ff127230 */ /* 0x000fe40000004100 */
[----:B------:R-:W-:Y:S01]  /*0fb0*/  F2FP.PACK_AB R29, RZ, R29 ;  /* 0x0000001dff1d723e */ /* 0x000fe200000000ff */
[----:B------:R-:W-:Y:S02]  /*0fc0*/  FMUL.FTZ R23, R5, R14 ;  /* 0x0000000e05177220 */ /* 0x000fe40000410000 */
[----:B------:R-:W-:Y:S02]  /*0fd0*/  FMUL.FTZ R19, R18, c[0x0][0xd84] ;  /* 0x0003610012137a20 */ /* 0x000fe40000410000 */
[----:B------:R-:W-:-:S02]  /*0fe0*/  HADD2.F32 R29, -RZ, R29.H0_H0 ;  /* 0x2000001dff1d7230 */ /* 0x000fc40000004100 */
[----:B------:R-:W-:-:S03]  /*0ff0*/  FFMA.FTZ R19, R6, UR9, R19 ;  /* 0x0000000906137c23 */ /* 0x000fc60008010013 */
[----:B------:R-:W-:Y:S01]  /*1000*/  FADD.FTZ R2, R2, -R29 ;  /* 0x8000001d02027221 */ /* 0x000fe20000010000 */
[----:B------:R-:W-:Y:S01]  /*1010*/  HADD2.F32 R29, -RZ, R26.H0_H0 ;  /* 0x2000001aff1d7230 */ /* 0x000fe20000004100 */
[C---:B------:R-:W-:Y:S02]  /*1020*/  FMUL.FTZ R6, R19.reuse, R19 ;  /* 0x0000001313067220 */ /* 0x040fe40000410000 */
[----:B------:R-:W-:Y:S01]  /*1030*/  FFMA.FTZ R19, R19, -c[0x0][0xd68], R19 ;  /* 0x80035a0013137a23 */ /* 0x000fe20000010013 */
[----:B------:R-:W-:Y:S01]  /*1040*/  F2FP.PACK_AB R2, R5, R2 ;  /* 0x000000020502723e */ /* 0x000fe200000000ff */
[----:B------:R-:W-:Y:S02]  /*1050*/  FFMA.FTZ R16, R29, c[0x0][0xd6c], R16 ;  /* 0x00035b001d107a23 */ /* 0x000fe40000010010 */
[----:B------:R-:W-:Y:S01]  /*1060*/  FFMA.FTZ R6, R6, -c[0x0][0xd6c], R6 ;  /* 0x80035b0006067a23 */ /* 0x000fe20000010006 */
[----:B------:R-:W-:Y:S01]  /*1070*/  PRMT R5, R2, 0x7632, R5 ;  /* 0x0000763202057816 */ /* 0x000fe20000000005 */
[----:B------:R-:W-:-:S02]  /*1080*/  FMUL.FTZ R28, R16, R3 ;  /* 0x00000003101c7220 */ /* 0x000fc40000410000 */
[----:B------:R-:W-:-:S04]  /*1090*/  FFMA.FTZ R6, R17, c[0x0][0xd6c], R6 ;  /* 0x00035b0011067a23 */ /* 0x000fc80000010006 */
[----:B------:R-:W0:Y:S02]  /*10a0*/  MUFU.SQRT R28, R28 ;  /* 0x0000001c001c7308 */ /* 0x000e240000002000 */
[----:B0-----:R-:W-:Y:S02]  /*10b0*/  FADD.FTZ R26, R28, c[0x0][0xd78] ;  /* 0x00035e001c1a7621 */ /* 0x001fe40000010000 */
[----:B------:R-:W-:-:S04]  /*10c0*/  FMUL.FTZ R28, R6, R3 ;  /* 0x00000003061c7220 */ /* 0x000fc80000410000 */
[----:B------:R-:W0:Y:S08]  /*10d0*/  MUFU.RCP R26, R26 ;  /* 0x0000001a001a7308 */ /* 0x000e300000001000 */
[----:B------:R-:W1:Y:S01]  /*10e0*/  MUFU.SQRT R28, R28 ;  /* 0x0000001c001c7308 */ /* 0x000e620000002000 */
[----:B0-----:R-:W-:Y:S01]  /*10f0*/  FMUL.FTZ R23, R23, R26 ;  /* 0x0000001a17177220 */ /* 0x001fe20000410000 */
[----:B------:R-:W-:-:S05]  /*1100*/  HADD2.F32 R26, -RZ, R15.H0_H0 ;  /* 0x2000000fff1a7230 */ /* 0x000fca0000004100 */
[----:B------:R-:W-:Y:S02]  /*1110*/  FFMA.FTZ R19, R26, c[0x0][0xd68], R19 ;  /* 0x00035a001a137a23 */ /* 0x000fe40000010013 */
[----:B-1----:R-:W-:Y:S02]  /*1120*/  FADD.FTZ R29, R28, c[0x0][0xd78] ;  /* 0x00035e001c1d7621 */ /* 0x002fe40000010000 */
[----:B------:R-:W-:Y:S02]  /*1130*/  FMUL.FTZ R26, R19, R14 ;  /* 0x0000000e131a7220 */ /* 0x000fe40000410000 */
[----:B------:R-:W0:Y:S02]  /*1140*/  MUFU.RCP R17, R29 ;  /* 0x0000001d00117308 */ /* 0x000e240000001000 */
[----:B0-----:R-:W-:Y:S02]  /*1150*/  FMUL.FTZ R17, R26, R17 ;  /* 0x000000111a117220 */ /* 0x001fe40000410000 */
[----:B------:R-:W-:-:S02]  /*1160*/  FMUL.FTZ R26, R22, c[0x0][0xd84] ;  /* 0x00036100161a7a20 */ /* 0x000fc40000410000 */
[----:B------:R-:W-:Y:S02]  /*1170*/  FMUL.FTZ R17, R17, c[0x0][0xd7c] ;  /* 0x00035f0011117a20 */ /* 0x000fe40000410000 */
[----:B------:R-:W-:-:S03]  /*1180*/  FFMA.FTZ R7, R7, UR9, R26 ;  /* 0x0000000907077c23 */ /* 0x000fc6000801001a */
[----:B------:R-:W-:Y:S01]  /*1190*/  F2FP.PACK_AB R6, R17, R6 ;  /* 0x000000061106723e */ /* 0x000fe200000000ff */
[----:B------:R-:W-:-:S03]  /*11a0*/  FMUL.FTZ R15, R7, R7 ;  /* 0x00000007070f7220 */ /* 0x000fc60000410000 */
[----:B------:R-:W-:Y:S01]  /*11b0*/  PRMT R17, R6, 0x7610, R17 ;  /* 0x0000761006117816 */ /* 0x000fe20000000011 */
        /* <DEDUP_REMOVED lines=8> */
[----:B------:R-:W-:-:S04]  /*1240*/  HADD2.F32 R3, -RZ, R6.H1_H1 ;  /* 0x30000006ff037230 */ /* 0x000fc80000004100 */
[----:B------:R-:W0:Y:S01]  /*1250*/  MUFU.RCP R15, R28 ;  /* 0x0000001c000f7308 */ /* 0x000e220000001000 */
[--C-:B------:R-:W-:Y:S01]  /*1260*/  FADD.FTZ R18, R18, -R3.reuse ;  /* 0x8000000312127221 */ /* 0x100fe20000010000 */
[----:B------:R-:W-:Y:S01]  /*1270*/  PRMT R3, R4, 0x7632, R3 ;  /* 0x0000763204037816 */ /* 0x000fe20000000003 */
[----:B0-----:R-:W-:Y:S02]  /*1280*/  FMUL.FTZ R14, R14, R15 ;  /* 0x0000000f0e0e7220 */ /* 0x001fe40000410000 */
[----:B------:R-:W-:Y:S02]  /*1290*/  FMUL.FTZ R15, R23, c[0x0][0xd7c] ;  /* 0x00035f00170f7a20 */ /* 0x000fe40000410000 */
[----:B------:R-:W-:-:S03]  /*12a0*/  FMUL.FTZ R7, R14, c[0x0][0xd7c] ;  /* 0x00035f000e077a20 */ /* 0x000fc60000410000 */
[----:B------:R-:W-:Y:S02]  /*12b0*/  F2FP.PACK_AB R15, R15, R16 ;  /* 0x000000100f0f723e */ /* 0x000fe400000000ff */
[----:B------:R-:W-:-:S03]  /*12c0*/  F2FP.PACK_AB R14, R7, R26 ;  /* 0x0000001a070e723e */ /* 0x000fc600000000ff */
[----:B------:R-:W-:Y:S02]  /*12d0*/  HADD2.F32 R16, -RZ, R15.H1_H1 ;  /* 0x3000000fff107230 */ /* 0x000fe40000004100 */
[----:B------:R-:W-:-:S03]  /*12e0*/  HADD2.F32 R7, -RZ, R14.H1_H1 ;  /* 0x3000000eff077230 */ /* 0x000fc60000004100 */
[----:B------:R-:W-:Y:S02]  /*12f0*/  FADD.FTZ R16, R21, -R16 ;  /* 0x8000001015107221 */ /* 0x000fe40000010000 */
[--C-:B------:R-:W-:Y:S01]  /*1300*/  FADD.FTZ R22, R22, -R7.reuse ;  /* 0x8000000716167221 */ /* 0x100fe20000010000 */
[----:B------:R-:W-:Y:S02]  /*1310*/  PRMT R7, R4, 0x7610, R7 ;  /* 0x0000761004077816 */ /* 0x000fe40000000007 */
[----:B------:R-:W-:Y:S02]  /*1320*/  F2FP.PACK_AB R16, R19, R16 ;  /* 0x000000101310723e */ /* 0x000fe400000000ff */
[----:B------:R-:W-:Y:S02]  /*1330*/  F2FP.PACK_AB R4, RZ, R22 ;  /* 0x00000016ff04723e */ /* 0x000fe400000000ff */
[----:B------:R-:W-:Y:S02]  /*1340*/  F2FP.PACK_AB R22, R27, R18 ;  /* 0x000000121b16723e */ /* 0x000fe400000000ff */
[----:B------:R-:W-:-:S02]  /*1350*/  PRMT R27, R16, 0x7632, R27 ;  /* 0x00007632101b7816 */ /* 0x000fc4000000001b */
[----:B------:R-:W-:Y:S02]  /*1360*/  PRMT R6, R16, 0x7610, R6 ;  /* 0x0000761010067816 */ /* 0x000fe40000000006 */
[----:B------:R-:W-:Y:S02]  /*1370*/  PRMT R19, R2, 0x7610, R19 ;  /* 0x0000761002137816 */ /* 0x000fe40000000013 */
[----:B------:R-:W-:Y:S02]  /*1380*/  PRMT R18, R4, 0x7610, R18 ;  /* 0x0000761004127816 */ /* 0x000fe40000000012 */
[----:B------:R-:W-:Y:S02]  /*1390*/  PRMT R16, R22, 0x7632, R16 ;  /* 0x0000763216107816 */ /* 0x000fe40000000010 */
.L_x_846:
[----:B------:R-:W-:Y:S01]  /*13a0*/  HADD2.F32 R23, -RZ, R19.H0_H0 ;  /* 0x20000013ff177230 */ /* 0x000fe20000004100 */
[----:B------:R-:W-:Y:S01]  /*13b0*/  IADD3 R20, P1, R20, UR4, RZ ;  /* 0x0000000414147c10 */ /* 0x000fe2000ff3e0ff */
[----:B------:R-:W-:Y:S02]  /*13c0*/  HADD2.F32 R4, -RZ, R6.H0_H0 ;  /* 0x20000006ff047230 */ /* 0x000fe40000004100 */
        /* <DEDUP_REMOVED lines=12> */
[----:B------:R-:W-:Y:S02]  /*1490*/  PRMT R25, R22, 0x5410, R18 ;  /* 0x0000541016197816 */ /* 0x000fe40000000012 */
[----:B------:R-:W-:Y:S01]  /*14a0*/  LOP3.LUT R22, R15, 0xffff, RZ, 0xc0, !PT ;  /* 0x0000ffff0f167812 */ /* 0x000fe200078ec0ff */
        /* <DEDUP_REMOVED lines=18> */
.L_x_847:
        /* <DEDUP_REMOVED lines=23> */
.L_x_848:
[----:B0-----:R-:W-:-:S05]  /*1740*/  MOV R3, c[0x0][0x0] ;  /* 0x0000000000037a02 */ /* 0x001fca0000000f00 */
[----:B------:R-:W-:-:S05]  /*1750*/  IMAD R0, R3, 0x4, R0 ;  /* 0x0000000403007824 */ /* 0x000fca00078e0200 */
[----:B------:R-:W-:-:S13]  /*1760*/  ISETP.GE.AND P1, PT, R0, UR7, PT ;  /* 0x0000000700007c0c */ /* 0x000fda000bf26270 */
[----:B------:R-:W-:Y:S01]  /*1770*/  @P1 CALL.REL.NOINC `(.L_x_849) ;  /* 0x0000001000001944 */ /* 0x000fe20003c00000 */
[----:B------:R-:W-:Y:S05]  /*1780*/  BRA `(.L_x_850) ;  /* 0xffffebe000007947 */ /* 0x000fea000383ffff */
.L_x_849:
[----:B------:R-:W-:Y:S05]  /*1790*/  EXIT ;  /* 0x000000000000794d */ /* 0x000fea0003800000 */
.L_x_851:
        /* <DEDUP_REMOVED lines=14> */
.L_x_1011:


//--------------------- .text._Z25multi_tensor_apply_kernelI18TensorListMetadataILi5EE15DistAdamFunctorIN3c104HalfEfS4_EJPfffffff10adamMode_tfEEvlPViT_T0_DpT1_ --------------------------
	.section	.text._Z25multi_tensor_apply_kernelI18TensorListMetadataILi5EE15DistAdamFunctorIN3c104HalfEfS4_EJPfffffff10adamMode_tfEEvlPViT_T0_DpT1_,"ax",@progbits
	.sectioninfo	@"SHI_REGISTERS=32"
	.align	128
        .global         _Z25multi_tensor_apply_kernelI18TensorListMetadataILi5EE15DistAdamFunctorIN3c104HalfEfS4_EJPfffffff10adamMode_tfEEvlPViT_T0_DpT1_
        .type           _Z25multi_tensor_apply_kernelI18TensorListMetadataILi5EE15DistAdamFunctorIN3c104HalfEfS4_EJPfffffff10adamMode_tfEEvlPViT_T0_DpT1_,@function
        .size           _Z25multi_tensor_apply_kernelI18TensorListMetadataILi5EE15DistAdamFunctorIN3c104HalfEfS4_EJPfffffff10adamMode_tfEEvlPViT_T0_DpT1_,(.L_x_1012 - _Z25multi_tensor_apply_kernelI18TensorListMetadataILi5EE15DistAdamFunctorIN3c104HalfEfS4_EJPfffffff10adamMode_tfEEvlPViT_T0_DpT1_)
        .other          _Z25multi_tensor_apply_kernelI18TensorListMetadataILi5EE15DistAdamFunctorIN3c104HalfEfS4_EJPfffffff10adamMode_tfEEvlPViT_T0_DpT1_,@"STO_CUDA_ENTRY STV_DEFAULT"
_Z25multi_tensor_apply_kernelI18TensorListMetadataILi5EE15DistAdamFunctorIN3c104HalfEfS4_EJPfffffff10adamMode_tfEEvlPViT_T0_DpT1_:
.text._Z25multi_tensor_apply_kernelI18TensorListMetadataILi5EE15DistAdamFunctorIN3c104HalfEfS4_EJPfffffff10adamMode_tfEEvlPViT_T0_DpT1_:
[----:B------:R-:W-:Y:S02]  /*0000*/  MOV R1, c[0x0][0x28] ;  /* 0x00000a0000017a02 */ /* 0x000fe40000000f00 */
        /* <DEDUP_REMOVED lines=48> */
[----:B0-----:R-:W-:-:S04]  /*0310*/  @!P1 MOV R3, UR8 ;  /* 0x0000000800039c02 */ /* 0x001fc80008000f00 */
[----:B------:R-:W-:Y:S02]  /*0320*/  @!P1 PRMT R0, R3, 0x7610, R0 ;  /* 0x0000761003009816 */ /* 0x000fe40000000000 */
.L_x_852:
[----:B------:R-:W-:Y:S05]  /*0330*/  @P0 EXIT ;  /* 0x000000000000094d */ /* 0x000fea0003800000 */
[----:B------:R-:W-:-:S04]  /*0340*/  PRMT R0, R0, 0x9910, RZ ;  /* 0x0000991000007816 */ /* 0x000fc800000000ff */
[----:B------:R-:W-:Y:S01]  /*0350*/  ISETP.NE.AND P0, PT, R0, RZ, PT ;  /* 0x000000ff0000720c */ /* 0x000fe20003f05270 */
[----:B------:R-:W-:-:S05]  /*0360*/  IMAD.MOV.U32 R0, RZ, RZ, R2 ;  /* 0x000000ffff007224 */ /* 0x000fca00078e0002 */
.L_x_859:
[----:B------:R-:W-:Y:S02]  /*0370*/  SHF.R.S32.HI R2, RZ, 0x1f, R0 ;  /* 0x0000001fff027819 */ /* 0x000fe40000011400 */
[----:B0-----:R-:W-:Y:S02]  /*0380*/  IADD3 R3, P1, R0, UR6, RZ ;  /* 0x0000000600037c10 */ /* 0x001fe4000ff3e0ff */
[----:B------:R-:W-:Y:S02]  /*0390*/  MOV R5, UR6 ;  /* 0x0000000600057c02 */ /* 0x000fe40008000f00 */
[----:B------:R-:W-:Y:S02]  /*03a0*/  SHF.L.U32 R20, R3, 0x1, RZ ;  /* 0x0000000103147819 */ /* 0x000fe400000006ff */
[----:B------:R-:W-:Y:S02]  /*03b0*/  LEA.HI.X.SX32 R4, R5, R2, 0x1, P1 ;  /* 0x0000000205047211 */ /* 0x000fe400008f0eff */
[----:B------:R-:W-:-:S02]  /*03c0*/  IADD3 R12, P1, R20, UR10, RZ ;  /* 0x0000000a140c7c10 */ /* 0x000fc4000ff3e0ff */
[----:B------:R-:W-:Y:S02]  /*03d0*/  SHF.L.U64.HI R25, R3, 0x1, R4 ;  /* 0x0000000103197819 */ /* 0x000fe40000010204 */
        /* <DEDUP_REMOVED lines=28> */
[----:B------:R-:W-:Y:S02]  /*05a0*/  @P2 MOV R5, RZ ;  /* 0x000000ff00052202 */ /* 0x000fe40000000f00 */
[----:B------:R-:W-:Y:S01]  /*05b0*/  @P3 MOV R6, RZ ;  /* 0x000000ff00063202 */ /* 0x000fe20000000f00 */
        /* <DEDUP_REMOVED lines=12> */
[----:B------:R-:W-:-:S02]  /*0680*/  @P4 PRMT R22, RZ, 0x7610, R22 ;  /* 0x00007610ff164816 */ /* 0x000fc40000000016 */
[----:B------:R-:W-:Y:S01]  /*0690*/  @P4 PRMT R24, RZ, 0x7610, R24 ;  /* 0x00007610ff184816 */ /* 0x000fe20000000018 */
[----:B------:R0:W5:Y:S01]  /*06a0*/  @!P1 LDG.E.U16 R18, [R12.64] ;  /* 0x000000120c129981 */ /* 0x000162000c1e1500 */
[----:B------:R-:W-:-:S03]  /*06b0*/  @P4 PRMT R27, RZ, 0x7610, R27 ;  /* 0x00007610ff1b4816 */ /* 0x000fc6000000001b */
        /* <DEDUP_REMOVED lines=11> */
.L_x_853:
        /* <DEDUP_REMOVED lines=38> */
[----:B------:R-:W-:-:S04]  /*09d0*/  HADD2.F32 R29, -RZ, R26.H0_H0 ;  /* 0x2000001aff1d7230 */ /* 0x000fc80000004100 */
[----:B------:R-:W-:Y:S01]  /*09e0*/  F2FP.PACK_AB R5, R14, R5 ;  /* 0x000000050e05723e */ /* 0x000fe200000000ff */
        /* <DEDUP_REMOVED lines=25> */
[----:B------:R-:W-:Y:S02]  /*0b80*/  FMUL.FTZ R24, R2, R3 ;  /* 0x0000000302187220 */ /* 0x000fe40000410000 */
[----:B0-----:R-:W-:-:S06]  /*0b90*/  FADD.FTZ R18, R23, c[0x0][0xd78] ;  /* 0x00035e0017127621 */ /* 0x001fcc0000010000 */
[----:B------:R-:W0:Y:S01]  /*0ba0*/  MUFU.RCP R18, R18 ;  /* 0x0000001200127308 */ /* 0x000e220000001000 */
[----:B-1----:R-:W-:-:S07]  /*0bb0*/  FADD.FTZ R23, R28, c[0x0][0xd78] ;  /* 0x00035e001c177621 */ /* 0x002fce0000010000 */
[----:B------:R-:W1:Y:S01]  /*0bc0*/  MUFU.RCP R23, R23 ;  /* 0x0000001700177308 */ /* 0x000e620000001000 */
[----:B0-----:R-:W-:Y:S01]  /*0bd0*/  FMUL.FTZ R7, R7, R18 ;  /* 0x0000001207077220 */ /* 0x001fe20000410000 */
[----:B------:R-:W-:Y:S01]  /*0be0*/  HADD2.F32 R18, -RZ, R19.H0_H0 ;  /* 0x20000013ff127230 */ /* 0x000fe20000004100 */
[----:B------:R-:W-:-:S04]  /*0bf0*/  F2FP.PACK_AB R19, R16, R29 ;  /* 0x0000001d1013723e */ /* 0x000fc800000000ff */
[----:B------:R-:W-:Y:S01]  /*0c00*/  FFMA.FTZ R7, R18, c[0x0][0xd84], R7 ;  /* 0x0003610012077a23 */ /* 0x000fe20000010007 */
[----:B------:R-:W-:Y:S01]  /*0c10*/  HADD2.F32 R16, -RZ, R19.H1_H1 ;  /* 0x30000013ff107230 */ /* 0x000fe20000004100 */
[----:B-1----:R-:W-:Y:S02]  /*0c20*/  FMUL.FTZ R3, R24, R23 ;  /* 0x0000001718037220 */ /* 0x002fe40000410000 */
[----:B------:R-:W-:Y:S02]  /*0c30*/  FMUL.FTZ R24, R7, c[0x0][0xd7c] ;  /* 0x00035f0007187a20 */ /* 0x000fe40000410000 */
[----:B------:R-:W-:Y:S02]  /*0c40*/  FFMA.FTZ R3, R22, c[0x0][0xd84], R3 ;  /* 0x0003610016037a23 */ /* 0x000fe40000010003 */
[----:B------:R-:W-:Y:S01]  /*0c50*/  FADD.FTZ R23, R21, -R16 ;  /* 0x8000001015177221 */ /* 0x000fe20000010000 */
[----:B------:R-:W-:Y:S01]  /*0c60*/  F2FP.PACK_AB R17, R24, R17 ;  /* 0x000000111811723e */ /* 0x000fe200000000ff */
[----:B------:R-:W-:-:S03]  /*0c70*/  FMUL.FTZ R26, R3, c[0x0][0xd7c] ;  /* 0x00035f00031a7a20 */ /* 0x000fc60000410000 */
[----:B------:R-:W-:Y:S01]  /*0c80*/  F2FP.PACK_AB R6, R6, R23 ;  /* 0x000000170606723e */ /* 0x000fe200000000ff */
[----:B------:R-:W-:Y:S01]  /*0c90*/  HADD2.F32 R3, -RZ, R17.H1_H1 ;  /* 0x30000011ff037230 */ /* 0x000fe20000004100 */
[----:B------:R-:W-:Y:S02]  /*0ca0*/  F2FP.PACK_AB R15, R26, R15 ;  /* 0x0000000f1a0f723e */ /* 0x000fe400000000ff */
[----:B------:R-:W-:Y:S02]  /*0cb0*/  PRMT R23, R6, 0x7632, R23 ;  /* 0x0000763206177816 */ /* 0x000fe40000000017 */
[--C-:B------:R-:W-:Y:S01]  /*0cc0*/  FADD.FTZ R21, R18, -R3.reuse ;  /* 0x8000000312157221 */ /* 0x100fe20000010000 */
[----:B------:R-:W-:Y:S01]  /*0cd0*/  HADD2.F32 R7, -RZ, R15.H1_H1 ;  /* 0x3000000fff077230 */ /* 0x000fe20000004100 */
[----:B------:R-:W-:Y:S02]  /*0ce0*/  PRMT R3, R4, 0x7610, R3 ;  /* 0x0000761004037816 */ /* 0x000fe40000000003 */
[----:B------:R-:W-:-:S02]  /*0cf0*/  PRMT R29, R6, 0x7610, R29 ;  /* 0x00007610061d7816 */ /* 0x000fc4000000001d */
[--C-:B------:R-:W-:Y:S01]  /*0d00*/  FADD.FTZ R22, R22, -R7.reuse ;  /* 0x8000000716167221 */ /* 0x100fe20000010000 */
[----:B------:R-:W-:Y:S02]  /*0d10*/  F2FP.PACK_AB R21, R2, R21 ;  /* 0x000000150215723e */ /* 0x000fe400000000ff */
[----:B------:R-:W-:Y:S02]  /*0d20*/  PRMT R7, R4, 0x7632, R7 ;  /* 0x0000763204077816 */ /* 0x000fe40000000007 */
[----:B------:R-:W-:Y:S02]  /*0d30*/  F2FP.PACK_AB R22, RZ, R22 ;  /* 0x00000016ff16723e */ /* 0x000fe400000000ff */
[----:B------:R-:W-:Y:S02]  /*0d40*/  PRMT R4, R15, 0x7610, R4 ;  /* 0x000076100f047816 */ /* 0x000fe40000000004 */
[----:B------:R-:W-:Y:S02]  /*0d50*/  PRMT R15, R5, 0x7632, R15 ;  /* 0x00007632050f7816 */ /* 0x000fe4000000000f */
[----:B------:R-:W-:-:S02]  /*0d60*/  PRMT R27, R22, 0x7610, R27 ;  /* 0x00007610161b7816 */ /* 0x000fc4000000001b */
[C---:B------:R-:W-:Y:S02]  /*0d70*/  PRMT R2, R21.reuse, 0x7632, R2 ;  /* 0x0000763215027816 */ /* 0x040fe40000000002 */
[----:B------:R-:W-:Y:S01]  /*0d80*/  PRMT R6, R21, 0x7610, R6 ;  /* 0x0000761015067816 */ /* 0x000fe20000000006 */
[----:B------:R-:W-:Y:S05]  /*0d90*/  BRA `(.L_x_855) ;  /* 0x000005e000007947 */ /* 0x000fea0003800000 */
.L_x_854:
[----:B------:R-:W-:Y:S02]  /*0da0*/  HADD2.F32 R4, -RZ, R18.H0_H0 ;  /* 0x20000012ff047230 */ /* 0x000fe40000004100 */
[----:B------:R-:W-:Y:S02]  /*0db0*/  HADD2.F32 R16, -RZ, R16.H0_H0 ;  /* 0x20000010ff107230 */ /* 0x000fe40000004100 */
[----:B------:R-:W-:Y:S01]  /*0dc0*/  HADD2.F32 R29, -RZ, R14.H0_H0 ;  /* 0x2000000eff1d7230 */ /* 0x000fe20000004100 */
[----:B------:R-:W-:Y:S01]  /*0dd0*/  FFMA.FTZ R18, R4, c[0x0][0xd84], R3 ;  /* 0x0003610004127a23 */ /* 0x000fe20000010003 */
[----:B------:R-:W-:Y:S01]  /*0de0*/  MUFU.RCP R14, c[0x0][0xd70] ;  /* 0x00035c00000e7b08 */ /* 0x000fe20000001000 */
[----:B------:R-:W-:-:S02]  /*0df0*/  HADD2.F32 R21, -RZ, R21.H0_H0 ;  /* 0x20000015ff157230 */ /* 0x000fc40000004100 */
[----:B------:R-:W-:Y:S01]  /*0e00*/  FMUL.FTZ R2, R18, R18 ;  /* 0x0000001212027220 */ /* 0x000fe20000410000 */
[----:B------:R-:W-:Y:S02]  /*0e10*/  HADD2.F32 R26, -RZ, R26.H0_H0 ;  /* 0x2000001aff1a7230 */ /* 0x000fe40000004100 */
[----:B------:R-:W-:Y:S01]  /*0e20*/  HADD2.F32 R19, -RZ, R19.H0_H0 ;  /* 0x20000013ff137230 */ /* 0x000fe20000004100 */
[----:B------:R-:W-:Y:S01]  /*0e30*/  FFMA.FTZ R3, R2, -c[0x0][0xd6c], R2 ;  /* 0x80035b0002037a23 */ /* 0x000fe20000010002 */
[----:B------:R-:W-:Y:S01]  /*0e40*/  HADD2.F32 R22, -RZ, R22.H0_H0 ;  /* 0x20000016ff167230 */ /* 0x000fe20000004100 */
[----:B------:R-:W0:Y:S01]  /*0e50*/  MUFU.RCP R2, c[0x0][0xd74] ;  /* 0x00035d0000027b08 */ /* 0x000e220000001000 */
[----:B------:R-:W-:Y:S01]  /*0e60*/  HADD2.F32 R24, -RZ, R24.H0_H0 ;  /* 0x20000018ff187230 */ /* 0x000fe20000004100 */
[----:B------:R-:W-:Y:S02]  /*0e70*/  FFMA.FTZ R3, R16, c[0x0][0xd6c], R3 ;  /* 0x00035b0010037a23 */ /* 0x000fe40000010003 */
[----:B------:R-:W-:-:S04]  /*0e80*/  FFMA.FTZ R16, R18, -c[0x0][0xd68], R18 ;  /* 0x80035a0012107a23 */ /* 0x000fc80000010012 */
[----:B------:R-:W-:Y:S02]  /*0e90*/  FFMA.FTZ R16, R29, c[0x0][0xd68], R16 ;  /* 0x00035a001d107a23 */ /* 0x000fe40000010010 */
[----:B0-----:R-:W-:-:S03]  /*0ea0*/  FMUL.FTZ R18, R3, R2 ;  /* 0x0000000203127220 */ /* 0x001fc60000410000 */
[----:B------:R-:W-:Y:S01]  /*0eb0*/  F2FP.PACK_AB R3, R3, R16 ;  /* 0x000000100303723e */ /* 0x000fe200000000ff */
[----:B------:R-:W-:Y:S02]  /*0ec0*/  FMUL.FTZ R16, R16, R14 ;  /* 0x0000000e10107220 */ /* 0x000fe40000410000 */
[----:B------:R-:W0:Y:S02]  /*0ed0*/  MUFU.SQRT R18, R18 ;  /* 0x0000001200127308 */ /* 0x000e240000002000 */
[----:B0-----:R-:W-:Y:S01]  /*0ee0*/  FADD.FTZ R28, R18, c[0x0][0xd78] ;  /* 0x00035e00121c7621 */ /* 0x001fe20000010000 */
[----:B------:R-:W-:-:S05]  /*0ef0*/  HADD2.F32 R18, -RZ, R23.H0_H0 ;  /* 0x20000017ff127230 */ /* 0x000fca0000004100 */
[----:B------:R-:W0:Y:S02]  /*0f00*/  MUFU.RCP R29, R28 ;  /* 0x0000001c001d7308 */ /* 0x000e240000001000 */
[----:B0-----:R-:W-:-:S04]  /*0f10*/  FMUL.FTZ R16, R16, R29 ;  /* 0x0000001d10107220 */ /* 0x001fc80000410000 */
[----:B------:R-:W-:-:S05]  /*0f20*/  FMUL.FTZ R16, R16, c[0x0][0xd7c] ;  /* 0x00035f0010107a20 */ /* 0x000fca0000410000 */
[----:B------:R-:W-:-:S05]  /*0f30*/  F2FP.PACK_AB R16, RZ, R16 ;  /* 0x00000010ff10723e */ /* 0x000fca00000000ff */
[----:B------:R-:W-:Y:S01]  /*0f40*/  HADD2.F32 R29, -RZ, R16.H0_H0 ;  /* 0x20000010ff1d7230 */ /* 0x000fe20000004100 */
[----:B------:R-:W-:-:S04]  /*0f50*/  FMUL.FTZ R16, R21, c[0x0][0xd84] ;  /* 0x0003610015107a20 */ /* 0x000fc80000410000 */
[----:B------:R-:W-:Y:S02]  /*0f60*/  FFMA.FTZ R5, R5, UR9, R16 ;  /* 0x0000000905057c23 */ /* 0x000fe40008010010 */
[----:B------:R-:W-:Y:S02]  /*0f70*/  FADD.FTZ R4, R4, -R29 ;  /* 0x8000001d04047221 */ /* 0x000fe40000010000 */
[C---:B------:R-:W-:Y:S02]  /*0f80*/  FMUL.FTZ R16, R5.reuse, R5 ;  /* 0x0000000505107220 */ /* 0x040fe40000410000 */
[----:B------:R-:W-:Y:S02]  /*0f90*/  FFMA.FTZ R5, R5, -c[0x0][0xd68], R5 ;  /* 0x80035a0005057a23 */ /* 0x000fe40000010005 */
[----:B------:R-:W-:Y:S02]  /*0fa0*/  FFMA.FTZ R29, R16, -c[0x0][0xd6c], R16 ;  /* 0x80035b00101d7a23 */ /* 0x000fe40000010010 */
[----:B------:R-:W-:-:S02]  /*0fb0*/  FFMA.FTZ R5, R18, c[0x0][0xd68], R5 ;  /* 0x00035a0012057a23 */ /* 0x000fc40000010005 */
[----:B------:R-:W-:Y:S02]  /*0fc0*/  FFMA.FTZ R29, R26, c[0x0][0xd6c], R29 ;  /* 0x00035b001a1d7a23 */ /* 0x000fe4000001001d */
[C---:B------:R-:W-:Y:S01]  /*0fd0*/  FMUL.FTZ R23, R5.reuse, R14 ;  /* 0x0000000e05177220 */ /* 0x040fe20000410000 */
[----:B------:R-:W-:Y:S01]  /*0fe0*/  F2FP.PACK_AB R5, R5, R4 ;  /* 0x000000040505723e */ /* 0x000fe200000000ff */
[----:B------:R-:W-:-:S06]  /*0ff0*/  FMUL.FTZ R26, R29, R2 ;  /* 0x000000021d1a7220 */ /* 0x000fcc0000410000 */
[----:B------:R-:W0:Y:S02]  /*1000*/  MUFU.SQRT R26, R26 ;  /* 0x0000001a001a7308 */ /* 0x000e240000002000 */
[----:B0-----:R-:W-:Y:S01]  /*1010*/  FADD.FTZ R28, R26, c[0x0][0xd78] ;  /* 0x00035e001a1c7621 */ /* 0x001fe20000010000 */
[----:B------:R-:W-:-:S05]  /*1020*/  HADD2.F32 R26, -RZ, R17.H0_H0 ;  /* 0x20000011ff1a7230 */ /* 0x000fca0000004100 */
[----:B------:R-:W0:Y:S02]  /*1030*/  MUFU.RCP R16, R28 ;  /* 0x0000001c00107308 */ /* 0x000e240000001000 */
[----:B0-----:R-:W-:Y:S02]  /*1040*/  FMUL.FTZ R16, R23, R16 ;  /* 0x0000001017107220 */ /* 0x001fe40000410000 */
[----:B------:R-:W-:Y:S02]  /*1050*/  FMUL.FTZ R23, R19, c[0x0][0xd84] ;  /* 0x0003610013177a20 */ /* 0x000fe40000410000 */
[----:B------:R-:W-:Y:S02]  /*1060*/  FMUL.FTZ R16, R16, c[0x0][0xd7c] ;  /* 0x00035f0010107a20 */ /* 0x000fe40000410000 */
[----:B------:R-:W-:Y:S01]  /*1070*/  FFMA.FTZ R18, R6, UR9, R23 ;  /* 0x0000000906127c23 */ /* 0x000fe20008010017 */
[----:B------:R-:W-:Y:S02]  /*1080*/  HADD2.F32 R23, -RZ, R15.H0_H0 ;  /* 0x2000000fff177230 */ /* 0x000fe40000004100 */
[----:B------:R-:W-:Y:S01]  /*1090*/  F2FP.PACK_AB R29, R16, R29 ;  /* 0x0000001d101d723e */ /* 0x000fe200000000ff */
[----:B------:R-:W-:-:S02]  /*10a0*/  FMUL.FTZ R6, R18, R18 ;  /* 0x0000001212067220 */ /* 0x000fc40000410000 */
[----:B------:R-:W-:Y:S02]  /*10b0*/  FFMA.FTZ R15, R18, -c[0x0][0xd68], R18 ;  /* 0x80035a00120f7a23 */ /* 0x000fe40000010012 */
[----:B------:R-:W-:Y:S02]  /*10c0*/  FFMA.FTZ R17, R6, -c[0x0][0xd6c], R6 ;  /* 0x80035b0006117a23 */ /* 0x000fe40000010006 */
[----:B------:R-:W-:Y:S02]  /*10d0*/  FMUL.FTZ R18, R22, c[0x0][0xd84] ;  /* 0x0003610016127a20 */ /* 0x000fe40000410000 */
[----:B------:R-:W-:Y:S02]  /*10e0*/  FFMA.FTZ R17, R26, c[0x0][0xd6c], R17 ;  /* 0x00035b001a117a23 */ /* 0x000fe40000010011 */
[----:B------:R-:W-:Y:S02]  /*10f0*/  FFMA.FTZ R18, R7, UR9, R18 ;  /* 0x0000000907127c23 */ /* 0x000fe40008010012 */
[----:B------:R-:W-:-:S02]  /*1100*/  FMUL.FTZ R26, R17, R2 ;  /* 0x00000002111a7220 */ /* 0x000fc40000410000 */
[----:B------:R-:W-:Y:S02]  /*1110*/  FMUL.FTZ R7, R18, R18 ;  /* 0x0000001212077220 */ /* 0x000fe40000410000 */
[----:B------:R-:W-:Y:S02]  /*1120*/  FFMA.FTZ R15, R23, c[0x0][0xd68], R15 ;  /* 0x00035a00170f7a23 */ /* 0x000fe4000001000f */
[----:B------:R-:W0:Y:S01]  /*1130*/  MUFU.SQRT R26, R26 ;  /* 0x0000001a001a7308 */ /* 0x000e220000002000 */
[----:B------:R-:W-:Y:S02]  /*1140*/  FFMA.FTZ R7, R7, -c[0x0][0xd6c], R7 ;  /* 0x80035b0007077a23 */ /* 0x000fe40000010007 */
[----:B------:R-:W-:Y:S02]  /*1150*/  FMUL.FTZ R23, R15, R14 ;  /* 0x0000000e0f177220 */ /* 0x000fe40000410000 */
[----:B0-----:R-:W-:Y:S01]  /*1160*/  FADD.FTZ R28, R26, c[0x0][0xd78] ;  /* 0x00035e001a1c7621 */ /* 0x001fe20000010000 */
[----:B------:R-:W-:-:S03]  /*1170*/  HADD2.F32 R26, -RZ, R27.H0_H0 ;  /* 0x2000001bff1a7230 */ /* 0x000fc60000004100 */
[----:B------:R-:W0:Y:S02]  /*1180*/  MUFU.RCP R6, R28 ;  /* 0x0000001c00067308 */ /* 0x000e240000001000 */
[----:B------:R-:W-:-:S04]  /*1190*/  FFMA.FTZ R7, R26, c[0x0][0xd6c], R7 ;  /* 0x00035b001a077a23 */ /* 0x000fc80000010007 */
[----:B------:R-:W-:-:S06]  /*11a0*/  FMUL.FTZ R2, R7, R2 ;  /* 0x0000000207027220 */ /* 0x000fcc0000410000 */
[----:B------:R-:W1:Y:S01]  /*11b0*/  MUFU.SQRT R2, R2 ;  /* 0x0000000200027308 */ /* 0x000e620000002000 */
[----:B0-----:R-:W-:Y:S02]  /*11c0*/  FMUL.FTZ R6, R23, R6 ;  /* 0x0000000617067220 */ /* 0x001fe40000410000 */
[----:B------:R-:W-:Y:S02]  /*11d0*/  FFMA.FTZ R23, R18, -c[0x0][0xd68], R18 ;  /* 0x80035a0012177a23 */ /* 0x000fe40000010012 */
[----:B------:R-:W-:Y:S02]  /*11e0*/  FMUL.FTZ R6, R6, c[0x0][0xd7c] ;  /* 0x00035f0006067a20 */ /* 0x000fe40000410000 */
[----:B------:R-:W-:-:S03]  /*11f0*/  FFMA.FTZ R23, R24, c[0x0][0xd68], R23 ;  /* 0x00035a0018177a23 */ /* 0x000fc60000010017 */
[----:B------:R-:W-:Y:S01]  /*1200*/  F2FP.PACK_AB R17, R6, R17 ;  /* 0x000000110611723e */ /* 0x000fe200000000ff */
[----:B------:R-:W-:Y:S02]  /*1210*/  FMUL.FTZ R14, R23, R14 ;  /* 0x0000000e170e7220 */ /* 0x000fe40000410000 */
[----:B-1----:R-:W-:Y:S02]  /*1220*/  FADD.FTZ R26, R2, c[0x0][0xd78] ;  /* 0x00035e00021a7621 */ /* 0x002fe40000010000 */
[----:B------:R-:W-:Y:S02]  /*1230*/  HADD2.F32 R6, -RZ, R17.H1_H1 ;  /* 0x30000011ff067230 */ /* 0x000fe40000004100 */
[----:B------:R-:W0:Y:S03]  /*1240*/  MUFU.RCP R27, R26 ;  /* 0x0000001a001b7308 */ /* 0x000e260000001000 */
[----:B------:R-:W-:Y:S01]  /*1250*/  FADD.FTZ R6, R19, -R6 ;  /* 0x8000000613067221 */ /* 0x000fe20000010000 */
[----:B------:R-:W-:-:S04]  /*1260*/  PRMT R19, R29, 0x7610, R19 ;  /* 0x000076101d137816 */ /* 0x000fc80000000013 */
[----:B------:R-:W-:Y:S01]  /*1270*/  F2FP.PACK_AB R6, R23, R6 ;  /* 0x000000061706723e */ /* 0x000fe200000000ff */
[----:B0-----:R-:W-:-:S04]  /*1280*/  FMUL.FTZ R14, R14, R27 ;  /* 0x0000001b0e0e7220 */ /* 0x001fc80000410000 */
[----:B------:R-:W-:-:S05]  /*1290*/  FMUL.FTZ R14, R14, c[0x0][0xd7c] ;  /* 0x00035f000e0e7a20 */ /* 0x000fca0000410000 */
[----:B------:R-:W-:Y:S01]  /*12a0*/  F2FP.PACK_AB R2, R14, R7 ;  /* 0x000000070e02723e */ /* 0x000fe200000000ff */
[----:B------:R-:W-:-:S03]  /*12b0*/  HADD2.F32 R14, -RZ, R29.H1_H1 ;  /* 0x3000001dff0e7230 */ /* 0x000fc60000004100 */
[----:B------:R-:W-:Y:S01]  /*12c0*/  PRMT R4, R2, 0x7610, R4 ;  /* 0x0000761002047816 */ /* 0x000fe20000000004 */
[----:B------:R-:W-:Y:S01]  /*12d0*/  HADD2.F32 R7, -RZ, R2.H1_H1 ;  /* 0x30000002ff077230 */ /* 0x000fe20000004100 */
[----:B------:R-:W-:Y:S01]  /*12e0*/  FADD.FTZ R14, R21, -R14 ;  /* 0x8000000e150e7221 */ /* 0x000fe20000010000 */
        /* <DEDUP_REMOVED lines=8> */
[----:B------:R-:W-:Y:S02]  /*1370*/  PRMT R29, R14, 0x7610, R29 ;  /* 0x000076100e1d7816 */ /* 0x000fe4000000001d */
.L_x_855:
[----:B------:R-:W-:-:S04]  /*1380*/  IADD3 R20, P1, R20, UR4, RZ ;  /* 0x0000000414147c10 */ /* 0x000fc8000ff3e0ff */
[----:B------:R-:W-:Y:S01]  /*1390*/  IADD3.X R21, R25, UR5, RZ, P1, !PT ;  /* 0x0000000519157c10 */ /* 0x000fe20008ffe4ff */
[----:B------:R-:W-:Y:S05]  /*13a0*/  @!P0 BRA `(.L_x_856) ;  /* 0x0000014000008947 */ /* 0x000fea0003800000 */
[----:B------:R-:W-:Y:S02]  /*13b0*/  LOP3.LUT R14, R29, 0xffff, RZ, 0xc0, !PT ;  /* 0x0000ffff1d0e7812 */ /* 0x000fe400078ec0ff */
        /* <DEDUP_REMOVED lines=19> */
.L_x_856:
        /* <DEDUP_REMOVED lines=23> */
.L_x_857:
[----:B0-----:R-:W-:-:S04]  /*1660*/  MOV R3, c[0x0][0x0] ;  /* 0x0000000000037a02 */ /* 0x001fc80000000f00 */
[----:B------:R-:W-:-:S04]  /*1670*/  LEA R0, R3, R0, 0x2 ;  /* 0x0000000003007211 */ /* 0x000fc800078e10ff */
[----:B------:R-:W-:-:S13]  /*1680*/  ISETP.GE.AND P1, PT, R0, UR7, PT ;  /* 0x0000000700007c0c */ /* 0x000fda000bf26270 */
[----:B------:R-:W-:Y:S01]  /*1690*/  @P1 CALL.REL.NOINC `(.L_x_858) ;  /* 0x0000001000001944 */ /* 0x000fe20003c00000 */
[----:B------:R-:W-:Y:S05]  /*16a0*/  BRA `(.L_x_859) ;  /* 0xffffecc000007947 */ /* 0x000fea000383ffff */
.L_x_858:
[----:B------:R-:W-:Y:S05]  /*16b0*/  EXIT ;  /* 0x000000000000794d */ /* 0x000fea0003800000 */
.L_x_860:
        /* <DEDUP_REMOVED lines=12> */
.L_x_1012:


//--------------------- .text._Z25multi_tensor_apply_kernelI18TensorListMetadataILi5EE15DistAdamFunctorIN3c104HalfEffEJPfffffff10adamMode_tfEEvlPViT_T0_DpT1_ --------------------------
	.section	.text._Z25multi_tensor_apply_kernelI18TensorListMetadataILi5EE15DistAdamFunctorIN3c104HalfEffEJPfffffff10adamMode_tfEEvlPViT_T0_DpT1_,"ax",@progbits
	.sectioninfo	@"SHI_REGISTERS=32"
	.align	128
        .global         _Z25multi_tensor_apply_kernelI18TensorListMetadataILi5EE15DistAdamFunctorIN3c104HalfEffEJPfffffff10adamMode_tfEEvlPViT_T0_DpT1_
        .type           _Z25multi_tensor_apply_kernelI18TensorListMetadataILi5EE15DistAdamFunctorIN3c104HalfEffEJPfffffff10adamMode_tfEEvlPViT_T0_DpT1_,@function
        .size           _Z25multi_tensor_apply_kernelI18TensorListMetadataILi5EE15DistAdamFunctorIN3c104HalfEffEJPfffffff10adamMode_tfEEvlPViT_T0_DpT1_,(.L_x_1013 - _Z25multi_tensor_apply_kernelI18TensorListMetadataILi5EE15DistAdamFunctorIN3c104HalfEffEJPfffffff10adamMode_tfEEvlPViT_T0_DpT1_)
        .other          _Z25multi_tensor_apply_kernelI18TensorListMetadataILi5EE15DistAdamFunctorIN3c104HalfEffEJPfffffff10adamMode_tfEEvlPViT_T0_DpT1_,@"STO_CUDA_ENTRY STV_DEFAULT"
_Z25multi_tensor_apply_kernelI18TensorListMetadataILi5EE15DistAdamFunctorIN3c104HalfEffEJPfffffff10adamMode_tfEEvlPViT_T0_DpT1_:
.text._Z25multi_tensor_apply_kernelI18TensorListMetadataILi5EE15DistAdamFunctorIN3c104HalfEffEJPfffffff10adamMode_tfEEvlPViT_T0_DpT1_:
[----:B------:R-:W-:Y:S02]  /*0000*/  IMAD.MOV.U32 R1, RZ, RZ, c[0x0][0x28] ;  /* 0x00000a00ff017624 */ /* 0x000fe400078e00ff */
[----:B------:R-:W-:Y:S01]  /*0010*/  MOV R2, c[0x0][0xd60] ;  /* 0x0003580000027a02 */ /* 0x000fe20000000f00 */
[----:B------:R-:W-:Y:S01]  /*0020*/  IMAD.MOV.U32 R3, RZ, RZ, c[0x0][0xd64] ;  /* 0x00035900ff037624 */ /* 0x000fe200078e00ff */
[----:B------:R-:W-:-:S04]  /*0030*/  ULDC.64 UR18, c[0x0][0x118] ;  /* 0x0000460000127ab9 */ /* 0x000fc80000000a00 */
        /* <DEDUP_REMOVED lines=44> */
[----:B0-----:R-:W-:-:S04]  /*0300*/  @!P0 MOV R2, UR8 ;  /* 0x0000000800028c02 */ /* 0x001fc80008000f00 */
[----:B------:R-:W-:Y:S02]  /*0310*/  @!P0 PRMT R0, R2, 0x7610, R0 ;  /* 0x0000761002008816 */ /* 0x000fe40000000000 */
.L_x_861:
[----:B0-----:R-:W0:Y:S02]  /*0320*/  S2R R2, SR_TID.X ;  /* 0x0000000000027919 */ /* 0x001e240000002100 */
[----:B0-----:R-:W-:-:S05]  /*0330*/  IMAD.SHL.U32 R2, R2, 0x4, RZ ;  /* 0x0000000402027824 */ /* 0x001fca00078e00ff */
[----:B------:R-:W-:-:S13]  /*0340*/  ISETP.GE.AND P0, PT, R2, UR7, PT ;  /* 0x0000000702007c0c */ /* 0x000fda000bf06270 */
[----:B------:R-:W-:Y:S05]  /*0350*/  @P0 EXIT ;  /* 0x000000000000094d */ /* 0x000fea0003800000 */
[----:B------:R-:W-:-:S04]  /*0360*/  PRMT R0, R0, 0x9910, RZ ;  /* 0x0000991000007816 */ /* 0x000fc800000000ff */
[----:B------:R-:W-:Y:S02]  /*0370*/  ISETP.NE.AND P0, PT, R0, RZ, PT ;  /* 0x000000ff0000720c */ /* 0x000fe40003f05270 */
[----:B------:R-:W-:-:S03]  /*0380*/  MOV R0, R2 ;  /* 0x0000000200007202 */ /* 0x000fc60000000f00 */
.L_x_868:
[----:B------:R-:W-:Y:S01]  /*0390*/  IMAD.U32 R3, RZ, RZ, UR6 ;  /* 0x00000006ff037e24 */ /* 0x000fe2000f8e00ff */
[----:B------:R-:W-:Y:S02]  /*03a0*/  SHF.R.S32.HI R2, RZ, 0x1f, R0 ;  /* 0x0000001fff027819 */ /* 0x000fe40000011400 */
[----:B------:R-:W-:-:S04]  /*03b0*/  IADD3 R21, P1, R0, UR6, RZ ;  /* 0x0000000600157c10 */ /* 0x000fc8000ff3e0ff */
[----:B------:R-:W-:Y:S02]  /*03c0*/  LEA.HI.X.SX32 R4, R3, R2, 0x1, P1 ;  /* 0x0000000203047211 */ /* 0x000fe400008f0eff */
[C---:B------:R-:W-:Y:S02]  /*03d0*/  SHF.L.U32 R10, R21.reuse, 0x1, RZ ;  /* 0x00000001150a7819 */ /* 0x040fe400000006ff */
[C---:B------:R-:W-:Y:S02]  /*03e0*/  SHF.L.U64.HI R5, R21.reuse, 0x1, R4 ;  /* 0x0000000115057819 */ /* 0x040fe40000010204 */
[C---:B------:R-:W-:Y:S01]  /*03f0*/  IADD3 R2, P1, R10.reuse, UR10, RZ ;  /* 0x0000000a0a027c10 */ /* 0x040fe2000ff3e0ff */
[----:B------:R-:W-:Y:S01]  /*0400*/  IMAD.SHL.U32 R20, R21, 0x4, RZ ;  /* 0x0000000415147824 */ /* 0x000fe200078e00ff */
[----:B------:R-:W-:Y:S02]  /*0410*/  IADD3 R8, P2, R10, UR12, RZ ;  /* 0x0000000c0a087c10 */ /* 0x000fe4000ff5e0ff */
[----:B------:R-:W-:-:S02]  /*0420*/  IADD3.X R3, R5, UR11, RZ, P1, !PT ;  /* 0x0000000b05037c10 */ /* 0x000fc40008ffe4ff */
[----:B------:R-:W-:Y:S02]  /*0430*/  IADD3 R10, P1, R10, UR14, RZ ;  /* 0x0000000e0a0a7c10 */ /* 0x000fe4000ff3e0ff */
[C---:B------:R-:W-:Y:S01]  /*0440*/  IADD3.X R9, R5.reuse, UR13, RZ, P2, !PT ;  /* 0x0000000d05097c10 */ /* 0x040fe200097fe4ff */
[----:B------:R-:W2:Y:S01]  /*0450*/  @P0 LDG.E.64 R18, [R2.64] ;  /* 0x0000001202120981 */ /* 0x000ea2000c1e1b00 */
[----:B------:R-:W-:Y:S02]  /*0460*/  IADD3.X R11, R5, UR15, RZ, P1, !PT ;  /* 0x0000000f050b7c10 */ /* 0x000fe40008ffe4ff */
        /* <DEDUP_REMOVED lines=20> */
[----:B------:R-:W-:Y:S02]  /*05b0*/  @P1 PRMT R18, RZ, 0x7610, R18 ;  /* 0x00007610ff121816 */ /* 0x000fe40000000012 */
[----:B------:R-:W-:Y:S01]  /*05c0*/  @P1 PRMT R14, RZ, 0x7610, R14 ;  /* 0x00007610ff0e1816 */ /* 0x000fe2000000000e */
[----:B------:R-:W-:Y:S01]  /*05d0*/  @P2 IMAD.MOV.U32 R5, RZ, RZ, RZ ;  /* 0x000000ffff052224 */ /* 0x000fe200078e00ff */
[----:B------:R-:W-:Y:S02]  /*05e0*/  @P1 MOV R4, RZ ;  /* 0x000000ff00041202 */ /* 0x000fe40000000f00 */
[----:B------:R-:W-:Y:S01]  /*05f0*/  @P3 MOV R6, RZ ;  /* 0x000000ff00063202 */ /* 0x000fe20000000f00 */
[----:B------:R-:W-:Y:S01]  /*0600*/  @P4 IMAD.MOV.U32 R7, RZ, RZ, RZ ;  /* 0x000000ffff074224 */ /* 0x000fe200078e00ff */
[----:B------:R-:W-:Y:S01]  /*0610*/  @P1 PRMT R16, RZ, 0x7610, R16 ;  /* 0x00007610ff101816 */ /* 0x000fe20000000010 */
[----:B------:R0:W5:Y:S01]  /*0620*/  @!P2 LDG.E R5, [R12.64+0x4] ;  /* 0x000004120c05a981 */ /* 0x000162000c1e1900 */
[----:B------:R-:W-:-:S02]  /*0630*/  @P2 PRMT R22, RZ, 0x7610, R22 ;  /* 0x00007610ff162816 */ /* 0x000fc40000000016 */
[----:B------:R-:W-:Y:S01]  /*0640*/  @P2 PRMT R24, RZ, 0x7610, R24 ;  /* 0x00007610ff182816 */ /* 0x000fe20000000018 */
[----:B------:R0:W5:Y:S01]  /*0650*/  @!P1 LDG.E R4, [R12.64] ;  /* 0x000000120c049981 */ /* 0x000162000c1e1900 */
        /* <DEDUP_REMOVED lines=21> */
.L_x_862:
[----:B0-----:R-:W-:Y:S01]  /*07b0*/  ISETP.NE.AND P1, PT, RZ, c[0x0][0xd80], PT ;  /* 0x00036000ff007a0c */ /* 0x001fe20003f25270 */
[----:B-1---5:R-:W-:-:S12]  /*07c0*/  FMUL.FTZ R29, R4, UR9 ;  /* 0x00000009041d7c20 */ /* 0x022fd80008410000 */
[----:B------:R-:W-:Y:S05]  /*07d0*/  @!P1 BRA `(.L_x_863) ;  /* 0x0000060000009947 */ /* 0x000fea0003800000 */
[----:B------:R-:W0:Y:S01]  /*07e0*/  MUFU.RCP R12, c[0x0][0xd74] ;  /* 0x00035d00000c7b08 */ /* 0x000e220000001000 */
[C---:B------:R-:W-:Y:S01]  /*07f0*/  FMUL.FTZ R4, R29.reuse, R29 ;  /* 0x0000001d1d047220 */ /* 0x040fe20000410000 */
[----:B------:R-:W-:Y:S01]  /*0800*/  HADD2.F32 R13, -RZ, R16.H0_H0 ;  /* 0x20000010ff0d7230 */ /* 0x000fe20000004100 */
[----:B------:R-:W-:Y:S01]  /*0810*/  FFMA.FTZ R29, R29, -c[0x0][0xd68], R29 ;  /* 0x80035a001d1d7a23 */ /* 0x000fe2000001001d */
[----:B------:R-:W-:Y:S01]  /*0820*/  HADD2.F32 R26, -RZ, R26.H0_H0 ;  /* 0x2000001aff1a7230 */ /* 0x000fe20000004100 */
[----:B------:R-:W-:Y:S01]  /*0830*/  FFMA.FTZ R4, R4, -c[0x0][0xd6c], R4 ;  /* 0x80035b0004047a23 */ /* 0x000fe20000010004 */
[----:B------:R-:W-:Y:S01]  /*0840*/  HADD2.F32 R24, -RZ, R24.H0_H0 ;  /* 0x20000018ff187230 */ /* 0x000fe20000004100 */
[----:B------:R-:W-:Y:S01]  /*0850*/  FMUL.FTZ R5, R5, UR9 ;  /* 0x0000000905057c20 */ /* 0x000fe20008410000 */
[----:B------:R-:W1:Y:S01]  /*0860*/  MUFU.RCP R16, c[0x0][0xd70] ;  /* 0x00035c0000107b08 */ /* 0x000e620000001000 */
[----:B------:R-:W-:Y:S01]  /*0870*/  FFMA.FTZ R13, R13, c[0x0][0xd6c], R4 ;  /* 0x00035b000d0d7a23 */ /* 0x000fe20000010004 */
[----:B------:R-:W-:Y:S01]  /*0880*/  HADD2.F32 R4, -RZ, R14.H0_H0 ;  /* 0x2000000eff047230 */ /* 0x000fe20000004100 */
[----:B------:R-:W-:Y:S01]  /*0890*/  FMUL.FTZ R7, R7, UR9 ;  /* 0x0000000907077c20 */ /* 0x000fe20008410000 */
[----:B------:R-:W-:-:S02]  /*08a0*/  HADD2.F32 R17, -RZ, R17.H0_H0 ;  /* 0x20000011ff117230 */ /* 0x000fc40000004100 */
[----:B------:R-:W-:Y:S01]  /*08b0*/  HADD2.F32 R27, -RZ, R27.H0_H0 ;  /* 0x2000001bff1b7230 */ /* 0x000fe20000004100 */
[----:B------:R-:W-:Y:S01]  /*08c0*/  FFMA.FTZ R4, R4, c[0x0][0xd68], R29 ;  /* 0x00035a0004047a23 */ /* 0x000fe2000001001d */
[----:B------:R-:W-:Y:S01]  /*08d0*/  HADD2.F32 R25, -RZ, R25.H0_H0 ;  /* 0x20000019ff197230 */ /* 0x000fe20000004100 */
[C---:B0-----:R-:W-:Y:S01]  /*08e0*/  FMUL.FTZ R28, R13.reuse, R12 ;  /* 0x0000000c0d1c7220 */ /* 0x041fe20000410000 */
[----:B------:R-:W-:Y:S02]  /*08f0*/  HADD2.F32 R23, -RZ, R23.H0_H0 ;  /* 0x20000017ff177230 */ /* 0x000fe40000004100 */
[----:B------:R-:W-:-:S03]  /*0900*/  F2FP.PACK_AB R14, R13, R4 ;  /* 0x000000040d0e723e */ /* 0x000fc600000000ff */
[----:B------:R-:W0:Y:S01]  /*0910*/  MUFU.SQRT R28, R28 ;  /* 0x0000001c001c7308 */ /* 0x000e220000002000 */
[----:B-1----:R-:W-:Y:S02]  /*0920*/  FMUL.FTZ R4, R4, R16 ;  /* 0x0000001004047220 */ /* 0x002fe40000410000 */
[----:B0-----:R-:W-:-:S06]  /*0930*/  FADD.FTZ R29, R28, c[0x0][0xd78] ;  /* 0x00035e001c1d7621 */ /* 0x001fcc0000010000 */
[----:B------:R-:W0:Y:S02]  /*0940*/  MUFU.RCP R29, R29 ;  /* 0x0000001d001d7308 */ /* 0x000e240000001000 */
[----:B0-----:R-:W-:Y:S01]  /*0950*/  FMUL.FTZ R13, R4, R29 ;  /* 0x0000001d040d7220 */ /* 0x001fe20000410000 */
[----:B------:R-:W-:-:S05]  /*0960*/  HADD2.F32 R4, -RZ, R18.H0_H0 ;  /* 0x20000012ff047230 */ /* 0x000fca0000004100 */
[----:B------:R-:W-:-:S04]  /*0970*/  FFMA.FTZ R13, R4, c[0x0][0xd84], R13 ;  /* 0x00036100040d7a23 */ /* 0x000fc8000001000d */
        /* <DEDUP_REMOVED lines=9> */
[----:B------:R-:W-:Y:S01]  /*0a10*/  FMUL.FTZ R24, R6, UR9 ;  /* 0x0000000906187c20 */ /* 0x000fe20008410000 */
[----:B------:R-:W-:Y:S01]  /*0a20*/  F2FP.PACK_AB R4, R5, R4 ;  /* 0x000000040504723e */ /* 0x000fe200000000ff */
[----:B------:R-:W-:Y:S02]  /*0a30*/  FMUL.FTZ R26, R13, R12 ;  /* 0x0000000c0d1a7220 */ /* 0x000fe40000410000 */
[----:B------:R-:W-:Y:S02]  /*0a40*/  FMUL.FTZ R28, R24, R24 ;  /* 0x00000018181c7220 */ /* 0x000fe40000410000 */
[----:B------:R-:W-:Y:S02]  /*0a50*/  FMUL.FTZ R29, R5, R16 ;  /* 0x00000010051d7220 */ /* 0x000fe40000410000 */
[----:B------:R-:W0:Y:S01]  /*0a60*/  MUFU.SQRT R26, R26 ;  /* 0x0000001a001a7308 */ /* 0x000e220000002000 */
[----:B------:R-:W-:Y:S02]  /*0a70*/  FFMA.FTZ R28, R28, -c[0x0][0xd6c], R28 ;  /* 0x80035b001c1c7a23 */ /* 0x000fe4000001001c */
[----:B------:R-:W-:-:S02]  /*0a80*/  FFMA.FTZ R24, R24, -c[0x0][0xd68], R24 ;  /* 0x80035a0018187a23 */ /* 0x000fc40000010018 */
[----:B------:R-:W-:Y:S02]  /*0a90*/  FFMA.FTZ R17, R17, c[0x0][0xd6c], R28 ;  /* 0x00035b0011117a23 */ /* 0x000fe4000001001c */
[----:B0-----:R-:W-:Y:S02]  /*0aa0*/  FADD.FTZ R18, R26, c[0x0][0xd78] ;  /* 0x00035e001a127621 */ /* 0x001fe40000010000 */
[----:B------:R-:W-:-:S04]  /*0ab0*/  FMUL.FTZ R26, R17, R12 ;  /* 0x0000000c111a7220 */ /* 0x000fc80000410000 */
[----:B------:R-:W0:Y:S08]  /*0ac0*/  MUFU.RCP R18, R18 ;  /* 0x0000001200127308 */ /* 0x000e300000001000 */
[----:B------:R-:W1:Y:S01]  /*0ad0*/  MUFU.SQRT R26, R26 ;  /* 0x0000001a001a7308 */ /* 0x000e620000002000 */
[----:B0-----:R-:W-:Y:S01]  /*0ae0*/  FMUL.FTZ R6, R29, R18 ;  /* 0x000000121d067220 */ /* 0x001fe20000410000 */
[----:B------:R-:W-:-:S05]  /*0af0*/  HADD2.F32 R29, -RZ, R15.H0_H0 ;  /* 0x2000000fff1d7230 */ /* 0x000fca0000004100 */
[----:B------:R-:W-:Y:S02]  /*0b00*/  FFMA.FTZ R29, R29, c[0x0][0xd68], R24 ;  /* 0x00035a001d1d7a23 */ /* 0x000fe40000010018 */
[----:B------:R-:W-:Y:S02]  /*0b10*/  FMUL.FTZ R24, R7, R7 ;  /* 0x0000000707187220 */ /* 0x000fe40000410000 */
[----:B-1----:R-:W-:Y:S02]  /*0b20*/  FADD.FTZ R18, R26, c[0x0][0xd78] ;  /* 0x00035e001a127621 */ /* 0x002fe40000010000 */
[----:B------:R-:W-:Y:S02]  /*0b30*/  FFMA.FTZ R24, R24, -c[0x0][0xd6c], R24 ;  /* 0x80035b0018187a23 */ /* 0x000fe40000010018 */
[----:B------:R-:W-:Y:S02]  /*0b40*/  FMUL.FTZ R15, R29, R16 ;  /* 0x000000101d0f7220 */ /* 0x000fe40000410000 */
[----:B------:R-:W-:Y:S01]  /*0b50*/  FFMA.FTZ R27, R27, c[0x0][0xd6c], R24 ;  /* 0x00035b001b1b7a23 */ /* 0x000fe20000010018 */
[----:B------:R-:W0:Y:S03]  /*0b60*/  MUFU.RCP R18, R18 ;  /* 0x0000001200127308 */ /* 0x000e260000001000 */
[----:B------:R-:W-:-:S02]  /*0b70*/  FMUL.FTZ R24, R27, R12 ;  /* 0x0000000c1b187220 */ /* 0x000fc40000410000 */
[----:B------:R-:W-:-:S04]  /*0b80*/  FFMA.FTZ R12, R7, -c[0x0][0xd68], R7 ;  /* 0x80035a00070c7a23 */ /* 0x000fc80000010007 */
[----:B------:R-:W1:Y:S01]  /*0b90*/  MUFU.SQRT R24, R24 ;  /* 0x0000001800187308 */ /* 0x000e620000002000 */
[----:B------:R-:W-:Y:S01]  /*0ba0*/  FFMA.FTZ R7, R25, c[0x0][0xd68], R12 ;  /* 0x00035a0019077a23 */ /* 0x000fe2000001000c */
[----:B------:R-:W-:Y:S02]  /*0bb0*/  HADD2.F32 R25, -RZ, R22.H0_H0 ;  /* 0x20000016ff197230 */ /* 0x000fe40000004100 */
[----:B------:R-:W-:Y:S01]  /*0bc0*/  HADD2.F32 R12, -RZ, R19.H0_H0 ;  /* 0x20000013ff0c7230 */ /* 0x000fe20000004100 */
[----:B------:R-:W-:Y:S02]  /*0bd0*/  FMUL.FTZ R16, R7, R16 ;  /* 0x0000001007107220 */ /* 0x000fe40000410000 */
[----:B0-----:R-:W-:Y:S02]  /*0be0*/  FMUL.FTZ R15, R15, R18 ;  /* 0x000000120f0f7220 */ /* 0x001fe40000410000 */
[----:B------:R-:W-:Y:S02]  /*0bf0*/  FFMA.FTZ R6, R25, c[0x0][0xd84], R6 ;  /* 0x0003610019067a23 */ /* 0x000fe40000010006 */
[----:B------:R-:W-:-:S02]  /*0c00*/  FFMA.FTZ R15, R12, c[0x0][0xd84], R15 ;  /* 0x000361000c0f7a23 */ /* 0x000fc4000001000f */
[----:B------:R-:W-:Y:S02]  /*0c10*/  FMUL.FTZ R6, R6, c[0x0][0xd7c] ;  /* 0x00035f0006067a20 */ /* 0x000fe40000410000 */
[----:B-1----:R-:W-:-:S03]  /*0c20*/  FADD.FTZ R18, R24, c[0x0][0xd78] ;  /* 0x00035e0018127621 */ /* 0x002fc60000010000 */
[----:B------:R-:W-:-:S03]  /*0c30*/  F2FP.PACK_AB R19, R6, R13 ;  /* 0x0000000d0613723e */ /* 0x000fc600000000ff */
[----:B------:R-:W0:Y:S02]  /*0c40*/  MUFU.RCP R18, R18 ;  /* 0x0000001200127308 */ /* 0x000e240000001000 */
[----:B0-----:R-:W-:-:S04]  /*0c50*/  FMUL.FTZ R16, R16, R18 ;  /* 0x0000001210107220 */ /* 0x001fc80000410000 */
[----:B------:R-:W-:Y:S02]  /*0c60*/  FFMA.FTZ R18, R23, c[0x0][0xd84], R16 ;  /* 0x0003610017127a23 */ /* 0x000fe40000010010 */
[----:B------:R-:W-:Y:S02]  /*0c70*/  FMUL.FTZ R16, R15, c[0x0][0xd7c] ;  /* 0x00035f000f107a20 */ /* 0x000fe40000410000 */
[----:B------:R-:W-:-:S03]  /*0c80*/  FMUL.FTZ R18, R18, c[0x0][0xd7c] ;  /* 0x00035f0012127a20 */ /* 0x000fc60000410000 */
[----:B------:R-:W-:Y:S01]  /*0c90*/  F2FP.PACK_AB R15, R16, R17 ;  /* 0x00000011100f723e */ /* 0x000fe200000000ff */
[----:B------:R-:W-:Y:S01]  /*0ca0*/  HADD2.F32 R16, -RZ, R19.H1_H1 ;  /* 0x30000013ff107230 */ /* 0x000fe20000004100 */
[----:B------:R-:W-:Y:S02]  /*0cb0*/  F2FP.PACK_AB R27, R18, R27 ;  /* 0x0000001b121b723e */ /* 0x000fe400000000ff */
[----:B------:R-:W-:Y:S01]  /*0cc0*/  PRMT R17, R14, 0x7610, R17 ;  /* 0x000076100e117816 */ /* 0x000fe20000000011 */
[----:B------:R-:W-:Y:S01]  /*0cd0*/  HADD2.F32 R13, -RZ, R15.H1_H1 ;  /* 0x3000000fff0d7230 */ /* 0x000fe20000004100 */
[----:B------:R-:W-:Y:S01]  /*0ce0*/  FADD.FTZ R16, R25, -R16 ;  /* 0x8000001019107221 */ /* 0x000fe20000010000 */
[----:B------:R-:W-:Y:S01]  /*0cf0*/  HADD2.F32 R18, -RZ, R27.H1_H1 ;  /* 0x3000001bff127230 */ /* 0x000fe20000004100 */
[----:B------:R-:W-:Y:S02]  /*0d00*/  PRMT R25, R4, 0x7610, R25 ;  /* 0x0000761004197816 */ /* 0x000fe40000000019 */
[--C-:B------:R-:W-:Y:S01]  /*0d10*/  FADD.FTZ R6, R12, -R13.reuse ;  /* 0x8000000d0c067221 */ /* 0x100fe20000010000 */
[----:B------:R-:W-:Y:S01]  /*0d20*/  F2FP.PACK_AB R16, R29, R16 ;  /* 0x000000101d10723e */ /* 0x000fe200000000ff */
        /* <DEDUP_REMOVED lines=8> */
[C---:B------:R-:W-:Y:S02]  /*0db0*/  PRMT R14, R6.reuse, 0x7632, R14 ;  /* 0x00007632060e7816 */ /* 0x040fe4000000000e */
[----:B------:R-:W-:Y:S01]  /*0dc0*/  PRMT R18, R6, 0x7610, R18 ;  /* 0x0000761006127816 */ /* 0x000fe20000000012 */
[----:B------:R-:W-:Y:S05]  /*0dd0*/  BRA `(.L_x_864) ;  /* 0x0000060000007947 */ /* 0x000fea0003800000 */
.L_x_863:
[----:B------:R-:W-:Y:S02]  /*0de0*/  HADD2.F32 R4, -RZ, R18.H0_H0 ;  /* 0x20000012ff047230 */ /* 0x000fe40000004100 */
        /* <DEDUP_REMOVED lines=10> */
[----:B------:R-:W0:Y:S01]  /*0e90*/  MUFU.RCP R12, c[0x0][0xd74] ;  /* 0x00035d00000c7b08 */ /* 0x000e220000001000 */
[----:B------:R-:W-:Y:S01]  /*0ea0*/  HADD2.F32 R23, -RZ, R23.H0_H0 ;  /* 0x20000017ff177230 */ /* 0x000fe20000004100 */
[----:B------:R-:W-:Y:S01]  /*0eb0*/  FFMA.FTZ R29, R16, c[0x0][0xd6c], R29 ;  /* 0x00035b00101d7a23 */ /* 0x000fe2000001001d */
[----:B------:R-:W-:Y:S01]  /*0ec0*/  HADD2.F32 R25, -RZ, R25.H0_H0 ;  /* 0x20000019ff197230 */ /* 0x000fe20000004100 */
[----:B------:R-:W-:-:S04]  /*0ed0*/  FFMA.FTZ R16, R13, -c[0x0][0xd68], R13 ;  /* 0x80035a000d107a23 */ /* 0x000fc8000001000d */
[----:B------:R-:W1:Y:S01]  /*0ee0*/  MUFU.RCP R13, c[0x0][0xd70] ;  /* 0x00035c00000d7b08 */ /* 0x000e620000001000 */
[----:B------:R-:W-:-:S05]  /*0ef0*/  FFMA.FTZ R16, R14, c[0x0][0xd68], R16 ;  /* 0x00035a000e107a23 */ /* 0x000fca0000010010 */
[C---:B------:R-:W-:Y:S01]  /*0f00*/  F2FP.PACK_AB R14, R29.reuse, R16 ;  /* 0x000000101d0e723e */ /* 0x040fe200000000ff */
[----:B0-----:R-:W-:-:S06]  /*0f10*/  FMUL.FTZ R18, R29, R12 ;  /* 0x0000000c1d127220 */ /* 0x001fcc0000410000 */
[----:B------:R-:W0:Y:S01]  /*0f20*/  MUFU.SQRT R18, R18 ;  /* 0x0000001200127308 */ /* 0x000e220000002000 */
[----:B-1----:R-:W-:Y:S02]  /*0f30*/  FMUL.FTZ R16, R16, R13 ;  /* 0x0000000d10107220 */ /* 0x002fe40000410000 */
[----:B0-----:R-:W-:-:S06]  /*0f40*/  FADD.FTZ R28, R18, c[0x0][0xd78] ;  /* 0x00035e00121c7621 */ /* 0x001fcc0000010000 */
        /* <DEDUP_REMOVED lines=11> */
[----:B------:R-:W-:Y:S01]  /*1000*/  FFMA.FTZ R5, R24, c[0x0][0xd68], R5 ;  /* 0x00035a0018057a23 */ /* 0x000fe20000010005 */
[----:B------:R-:W-:Y:S01]  /*1010*/  HADD2.F32 R24, -RZ, R17.H0_H0 ;  /* 0x20000011ff187230 */ /* 0x000fe20000004100 */
[----:B------:R-:W-:-:S02]  /*1020*/  FFMA.FTZ R29, R26, c[0x0][0xd6c], R29 ;  /* 0x00035b001a1d7a23 */ /* 0x000fc4000001001d */
[C---:B------:R-:W-:Y:S01]  /*1030*/  FMUL.FTZ R18, R5.reuse, R13 ;  /* 0x0000000d05127220 */ /* 0x040fe20000410000 */
[----:B------:R-:W-:Y:S01]  /*1040*/  F2FP.PACK_AB R4, R5, R4 ;  /* 0x000000040504723e */ /* 0x000fe200000000ff */
        /* <DEDUP_REMOVED lines=8> */
[----:B------:R-:W-:Y:S01]  /*10d0*/  F2FP.PACK_AB R29, R16, R29 ;  /* 0x0000001d101d723e */ /* 0x000fe200000000ff */
        /* <DEDUP_REMOVED lines=16> */
[----:B------:R-:W-:Y:S02]  /*11e0*/  FFMA.FTZ R7, R7, -c[0x0][0xd6c], R7 ;  /* 0x80035b0007077a23 */ /* 0x000fe40000010007 */
[----:B------:R-:W-:Y:S01]  /*11f0*/  FFMA.FTZ R18, R25, c[0x0][0xd68], R18 ;  /* 0x00035a0019127a23 */ /* 0x000fe20000010012 */
[----:B------:R-:W-:Y:S01]  /*1200*/  HADD2.F32 R25, -RZ, R29.H1_H1 ;  /* 0x3000001dff197230 */ /* 0x000fe20000004100 */
[----:B------:R-:W-:Y:S02]  /*1210*/  FFMA.FTZ R7, R24, c[0x0][0xd6c], R7 ;  /* 0x00035b0018077a23 */ /* 0x000fe40000010007 */
[----:B------:R-:W-:-:S02]  /*1220*/  FMUL.FTZ R13, R18, R13 ;  /* 0x0000000d120d7220 */ /* 0x000fc40000410000 */
[----:B------:R-:W-:Y:S02]  /*1230*/  FMUL.FTZ R24, R7, R12 ;  /* 0x0000000c07187220 */ /* 0x000fe40000410000 */
[----:B------:R-:W-:Y:S02]  /*1240*/  FMUL.FTZ R12, R15, c[0x0][0xd7c] ;  /* 0x00035f000f0c7a20 */ /* 0x000fe40000410000 */
[----:B------:R-:W-:Y:S02]  /*1250*/  FADD.FTZ R25, R22, -R25 ;  /* 0x8000001916197221 */ /* 0x000fe40000010000 */
[----:B------:R-:W0:Y:S01]  /*1260*/  MUFU.SQRT R24, R24 ;  /* 0x0000001800187308 */ /* 0x000e220000002000 */
[----:B------:R-:W-:Y:S02]  /*1270*/  F2FP.PACK_AB R15, R12, R17 ;  /* 0x000000110c0f723e */ /* 0x000fe400000000ff */
[----:B------:R-:W-:Y:S02]  /*1280*/  F2FP.PACK_AB R6, R6, R25 ;  /* 0x000000190606723e */ /* 0x000fe400000000ff */
[----:B------:R-:W-:Y:S01]  /*1290*/  PRMT R17, R14, 0x7610, R17 ;  /* 0x000076100e117816 */ /* 0x000fe20000000011 */
[----:B------:R-:W-:Y:S01]  /*12a0*/  HADD2.F32 R12, -RZ, R15.H1_H1 ;  /* 0x3000000fff0c7230 */ /* 0x000fe20000004100 */
[----:B------:R-:W-:-:S04]  /*12b0*/  PRMT R25, R4, 0x7610, R25 ;  /* 0x0000761004197816 */ /* 0x000fc80000000019 */
[----:B------:R-:W-:Y:S01]  /*12c0*/  FADD.FTZ R27, R19, -R12 ;  /* 0x8000000c131b7221 */ /* 0x000fe20000010000 */
[----:B------:R-:W-:Y:S02]  /*12d0*/  PRMT R19, R29, 0x7610, R19 ;  /* 0x000076101d137816 */ /* 0x000fe40000000013 */
[----:B------:R-:W-:Y:S01]  /*12e0*/  PRMT R29, R4, 0x7632, R29 ;  /* 0x00007632041d7816 */ /* 0x000fe2000000001d */
[----:B0-----:R-:W-:Y:S01]  /*12f0*/  FADD.FTZ R26, R24, c[0x0][0xd78] ;  /* 0x00035e00181a7621 */ /* 0x001fe20000010000 */
[----:B------:R-:W-:Y:S02]  /*1300*/  F2FP.PACK_AB R18, R18, R27 ;  /* 0x0000001b1212723e */ /* 0x000fe400000000ff */
[----:B------:R-:W-:-:S03]  /*1310*/  PRMT R27, R6, 0x7632, R27 ;  /* 0x00007632061b7816 */ /* 0x000fc6000000001b */
[----:B------:R-:W0:Y:S02]  /*1320*/  MUFU.RCP R26, R26 ;  /* 0x0000001a001a7308 */ /* 0x000e240000001000 */
[----:B0-----:R-:W-:-:S04]  /*1330*/  FMUL.FTZ R13, R13, R26 ;  /* 0x0000001a0d0d7220 */ /* 0x001fc80000410000 */
[----:B------:R-:W-:Y:S01]  /*1340*/  FMUL.FTZ R28, R13, c[0x0][0xd7c] ;  /* 0x00035f000d1c7a20 */ /* 0x000fe20000410000 */
[----:B------:R-:W-:Y:S02]  /*1350*/  PRMT R13, R14, 0x7632, R13 ;  /* 0x000076320e0d7816 */ /* 0x000fe4000000000d */
[----:B------:R-:W-:Y:S02]  /*1360*/  PRMT R14, R18, 0x7632, R14 ;  /* 0x00007632120e7816 */ /* 0x000fe4000000000e */
[----:B------:R-:W-:-:S04]  /*1370*/  F2FP.PACK_AB R7, R28, R7 ;  /* 0x000000071c07723e */ /* 0x000fc800000000ff */
[----:B------:R-:W-:Y:S01]  /*1380*/  PRMT R12, R7, 0x7610, R12 ;  /* 0x00007610070c7816 */ /* 0x000fe2000000000c */
[----:B------:R-:W-:-:S05]  /*1390*/  HADD2.F32 R16, -RZ, R7.H1_H1 ;  /* 0x30000007ff107230 */ /* 0x000fca0000004100 */
[----:B------:R-:W-:-:S05]  /*13a0*/  FADD.FTZ R16, R23, -R16 ;  /* 0x8000001017107221 */ /* 0x000fca0000010000 */
[----:B------:R-:W-:-:S04]  /*13b0*/  F2FP.PACK_AB R16, RZ, R16 ;  /* 0x00000010ff10723e */ /* 0x000fc800000000ff */
[----:B------:R-:W-:Y:S02]  /*13c0*/  PRMT R23, R16, 0x7610, R23 ;  /* 0x0000761010177816 */ /* 0x000fe40000000017 */
[----:B------:R-:W-:Y:S02]  /*13d0*/  PRMT R16, R6, 0x7610, R16 ;  /* 0x0000761006107816 */ /* 0x000fe40000000010 */
.L_x_864:
[----:B------:R-:W-:Y:S01]  /*13e0*/  IADD3 R20, P1, R20, UR4, RZ ;  /* 0x0000000414147c10 */ /* 0x000fe2000ff3e0ff */
[----:B------:R-:W-:Y:S02]  /*13f0*/  HADD2.F32 R4, -RZ, R25.H0_H0 ;  /* 0x20000019ff047230 */ /* 0x000fe40000004100 */
[----:B------:R-:W-:Y:S01]  /*1400*/  HADD2.F32 R5, -RZ, R16.H0_H0 ;  /* 0x20000010ff057230 */ /* 0x000fe20000004100 */
[----:B------:R-:W-:Y:S01]  /*1410*/  IADD3.X R21, R21, UR5, RZ, P1, !PT ;  /* 0x0000000515157c10 */ /* 0x000fe20008ffe4ff */
[----:B------:R-:W-:Y:S02]  /*1420*/  HADD2.F32 R6, -RZ, R18.H0_H0 ;  /* 0x20000012ff067230 */ /* 0x000fe40000004100 */
[----:B------:R-:W-:Y:S01]  /*1430*/  HADD2.F32 R7, -RZ, R23.H0_H0 ;  /* 0x20000017ff077230 */ /* 0x000fe20000004100 */
[----:B------:R-:W-:Y:S05]  /*1440*/  @!P0 BRA `(.L_x_865) ;  /* 0x0000014000008947 */ /* 0x000fea0003800000 */
[----:B------:R-:W-:Y:S02]  /*1450*/  LOP3.LUT R22, R16, 0xffff, RZ, 0xc0, !PT ;  /* 0x0000ffff10167812 */ /* 0x000fe400078ec0ff */
[----:B------:R-:W-:-:S02]  /*1460*/  PRMT R18, R18, 0x5410, R23 ;  /* 0x0000541012127816 */ /* 0x000fc40000000017 */
        /* <DEDUP_REMOVED lines=18> */
.L_x_865:
        /* <DEDUP_REMOVED lines=23> */
.L_x_866:
[----:B0-----:R-:W-:-:S05]  /*1700*/  MOV R3, c[0x0][0x0] ;  /* 0x0000000000037a02 */ /* 0x001fca0000000f00 */
[----:B------:R-:W-:-:S05]  /*1710*/  IMAD R0, R3, 0x4, R0 ;  /* 0x0000000403007824 */ /* 0x000fca00078e0200 */
[----:B------:R-:W-:-:S13]  /*1720*/  ISETP.GE.AND P1, PT, R0, UR7, PT ;  /* 0x0000000700007c0c */ /* 0x000fda000bf26270 */
[----:B------:R-:W-:Y:S01]  /*1730*/  @P1 CALL.REL.NOINC `(.L_x_867) ;  /* 0x0000001000001944 */ /* 0x000fe20003c00000 */
[----:B------:R-:W-:Y:S05]  /*1740*/  BRA `(.L_x_868) ;  /* 0xffffec4000007947 */ /* 0x000fea000383ffff */
.L_x_867:
[----:B------:R-:W-:Y:S05]  /*1750*/  EXIT ;  /* 0x000000000000794d */ /* 0x000fea0003800000 */
.L_x_869:
        /* <DEDUP_REMOVED lines=10> */
.L_x_1013:


//--------------------- .text._Z25multi_tensor_apply_kernelI18TensorListMetadataILi5EE15DistAdamFunctorIfN3c108BFloat16ES4_EJPfffffff10adamMode_tfEEvlPViT_T0_DpT1_ --------------------------
	.section	.text._Z25multi_tensor_apply_kernelI18TensorListMetadataILi5EE15DistAdamFunctorIfN3c108BFloat16ES4_EJPfffffff10adamMode_tfEEvlPViT_T0_DpT1_,"ax",@progbits
	.sectioninfo	@"SHI_REGISTERS=32"
	.align	128
        .global         _Z25multi_tensor_apply_kernelI18TensorListMetadataILi5EE15DistAdamFunctorIfN3c108BFloat16ES4_EJPfffffff10adamMode_tfEEvlPViT_T0_DpT1_
        .type           _Z25multi_tensor_apply_kernelI18TensorListMetadataILi5EE15DistAdamFunctorIfN3c108BFloat16ES4_EJPfffffff10adamMode_tfEEvlPViT_T0_DpT1_,@function
        .size           _Z25multi_tensor_apply_kernelI18TensorListMetadataILi5EE15DistAdamFunctorIfN3c108BFloat16ES4_EJPfffffff10adamMode_tfEEvlPViT_T0_DpT1_,(.L_x_1014 - _Z25multi_tensor_apply_kernelI18TensorListMetadataILi5EE15DistAdamFunctorIfN3c108BFloat16ES4_EJPfffffff10adamMode_tfEEvlPViT_T0_DpT1_)
        .other          _Z25multi_tensor_apply_kernelI18TensorListMetadataILi5EE15DistAdamFunctorIfN3c108BFloat16ES4_EJPfffffff10adamMode_tfEEvlPViT_T0_DpT1_,@"STO_CUDA_ENTRY STV_DEFAULT"
_Z25multi_tensor_apply_kernelI18TensorListMetadataILi5EE15DistAdamFunctorIfN3c108BFloat16ES4_EJPfffffff10adamMode_tfEEvlPViT_T0_DpT1_:
.text._Z25multi_tensor_apply_kernelI18TensorListMetadataILi5EE15DistAdamFunctorIfN3c108BFloat16ES4_EJPfffffff10adamMode_tfEEvlPViT_T0_DpT1_:
[----:B------:R-:W-:Y:S02]  /*0000*/  MOV R1, c[0x0][0x28] ;  /* 0x00000a0000017a02 */ /* 0x000fe40000000f00 */
[----:B------:R-:W-:Y:S01]  /*0010*/  MOV R2, c[0x0][0xd60] ;  /* 0x0003580000027a02 */ /* 0x000fe20000000f00 */
[----:B------:R-:W-:Y:S01]  /*0020*/  ULDC.64 UR18, c[0x0][0x118] ;  /* 0x0000460000127ab9 */ /* 0x000fe20000000a00 */
[----:B------:R-:W-:-:S05]  /*0030*/  MOV R3, c[0x0][0xd64] ;  /* 0x0003590000037a02 */ /* 0x000fca0000000f00 */
        /* <DEDUP_REMOVED lines=46> */
.L_x_870:
[----:B------:R-:W2:Y:S02]  /*0320*/  S2R R3, SR_TID.X ;  /* 0x0000000000037919 */ /* 0x000ea40000002100 */
[----:B--2---:R-:W-:-:S04]  /*0330*/  SHF.L.U32 R3, R3, 0x2, RZ ;  /* 0x0000000203037819 */ /* 0x004fc800000006ff */
[----:B------:R-:W-:-:S13]  /*0340*/  ISETP.GE.AND P0, PT, R3, UR7, PT ;  /* 0x0000000703007c0c */ /* 0x000fda000bf06270 */
[----:B------:R-:W-:Y:S05]  /*0350*/  @P0 EXIT ;  /* 0x000000000000094d */ /* 0x000fea0003800000 */
[----:B------:R-:W-:-:S04]  /*0360*/  PRMT R0, R0, 0x9910, RZ ;  /* 0x0000991000007816 */ /* 0x000fc800000000ff */
[----:B------:R-:W-:Y:S02]  /*0370*/  ISETP.NE.AND P0, PT, R0, RZ, PT ;  /* 0x000000ff0000720c */ /* 0x000fe40003f05270 */
.L_x_876:
[----:B------:R-:W-:Y:S02]  /*0380*/  SHF.R.S32.HI R0, RZ, 0x1f, R3 ;  /* 0x0000001fff007819 */ /* 0x000fe40000011403 */
[----:B-1----:R-:W-:Y:S02]  /*0390*/  IADD3 R5, P1, R3, UR6, RZ ;  /* 0x0000000603057c10 */ /* 0x002fe4000ff3e0ff */
[----:B------:R-:W-:Y:S02]  /*03a0*/  MOV R7, UR6 ;  /* 0x0000000600077c02 */ /* 0x000fe40008000f00 */
[----:B0-----:R-:W-:Y:S02]  /*03b0*/  SHF.L.U32 R2, R5, 0x1, RZ ;  /* 0x0000000105027819 */ /* 0x001fe400000006ff */
[----:B------:R-:W-:Y:S02]  /*03c0*/  LEA.HI.X.SX32 R6, R7, R0, 0x1, P1 ;  /* 0x0000000007067211 */ /* 0x000fe400008f0eff */
[----:B------:R-:W-:-:S02]  /*03d0*/  IADD3 R26, P1, R2, UR16, RZ ;  /* 0x00000010021a7c10 */ /* 0x000fc4000ff3e0ff */
[C-C-:B------:R-:W-:Y:S02]  /*03e0*/  SHF.L.U64.HI R0, R5.reuse, 0x1, R6.reuse ;  /* 0x0000000105007819 */ /* 0x140fe40000010206 */
[C---:B------:R-:W-:Y:S02]  /*03f0*/  SHF.L.U32 R4, R5.reuse, 0x2, RZ ;  /* 0x0000000205047819 */ /* 0x040fe400000006ff */
[----:B------:R-:W-:Y:S02]  /*0400*/  IADD3.X R27, R0, UR17, RZ, P1, !PT ;  /* 0x00000011001b7c10 */ /* 0x000fe40008ffe4ff */
[----:B------:R-:W-:Y:S02]  /*0410*/  SHF.L.U64.HI R5, R5, 0x2, R6 ;  /* 0x0000000205057819 */ /* 0x000fe40000010206 */
[C---:B------:R-:W-:Y:S01]  /*0420*/  IADD3 R22, P1, R4.reuse, UR10, RZ ;  /* 0x0000000a04167c10 */ /* 0x040fe2000ff3e0ff */
[----:B------:R-:W2:Y:S01]  /*0430*/  @P0 LDG.E.64 R20, [R26.64] ;  /* 0x000000121a140981 */ /* 0x000ea2000c1e1b00 */
[----:B------:R-:W-:-:S02]  /*0440*/  IADD3 R6, P2, R4, UR12, RZ ;  /* 0x0000000c04067c10 */ /* 0x000fc4000ff5e0ff */
[----:B------:R-:W-:Y:S02]  /*0450*/  IADD3 R4, P3, R4, UR14, RZ ;  /* 0x0000000e04047c10 */ /* 0x000fe4000ff7e0ff */
[C---:B------:R-:W-:Y:S02]  /*0460*/  IADD3.X R23, R5.reuse, UR11, RZ, P1, !PT ;  /* 0x0000000b05177c10 */ /* 0x040fe40008ffe4ff */
[C---:B------:R-:W-:Y:S02]  /*0470*/  IADD3.X R7, R5.reuse, UR13, RZ, P2, !PT ;  /* 0x0000000d05077c10 */ /* 0x040fe400097fe4ff */
[----:B------:R-:W-:Y:S01]  /*0480*/  IADD3.X R5, R5, UR15, RZ, P3, !PT ;  /* 0x0000000f05057c10 */ /* 0x000fe20009ffe4ff */
[----:B------:R0:W5:Y:S04]  /*0490*/  @P0 LDG.E.128 R12, [R22.64] ;  /* 0x00000012160c0981 */ /* 0x000168000c1e1d00 */
[----:B------:R0:W5:Y:S04]  /*04a0*/  @P0 LDG.E.128 R8, [R6.64] ;  /* 0x0000001206080981 */ /* 0x000168000c1e1d00 */
[----:B------:R0:W5:Y:S01]  /*04b0*/  @P0 LDG.E.128 R16, [R4.64] ;  /* 0x0000001204100981 */ /* 0x000162000c1e1d00 */
[----:B--2---:R-:W-:-:S02]  /*04c0*/  @P0 SHF.R.U64 R29, R20, 0x10, R21 ;  /* 0x00000010141d0819 */ /* 0x004fc40000001215 */
[----:B------:R-:W-:Y:S02]  /*04d0*/  @P0 SHF.R.U32.HI R28, RZ, 0x10, R21 ;  /* 0x00000010ff1c0819 */ /* 0x000fe40000011615 */
[----:B------:R-:W-:Y:S02]  /*04e0*/  @P0 PRMT R25, R20, 0x7610, R25 ;  /* 0x0000761014190816 */ /* 0x000fe40000000019 */
[----:B------:R-:W-:Y:S02]  /*04f0*/  @P0 PRMT R24, R21, 0x7610, R24 ;  /* 0x0000761015180816 */ /* 0x000fe40000000018 */
[----:B------:R-:W-:Y:S02]  /*0500*/  @P0 PRMT R20, R29, 0x7610, R20 ;  /* 0x000076101d140816 */ /* 0x000fe40000000014 */
[----:B------:R-:W-:Y:S01]  /*0510*/  @P0 PRMT R21, R28, 0x7610, R21 ;  /* 0x000076101c150816 */ /* 0x000fe20000000015 */
        /* <DEDUP_REMOVED lines=9> */
[----:B------:R-:W-:Y:S02]  /*05b0*/  @P1 MOV R12, RZ ;  /* 0x000000ff000c1202 */ /* 0x000fe40000000f00 */
[----:B------:R-:W-:Y:S02]  /*05c0*/  @P1 MOV R8, RZ ;  /* 0x000000ff00081202 */ /* 0x000fe40000000f00 */
[----:B------:R-:W-:Y:S01]  /*05d0*/  @P2 PRMT R20, RZ, 0x7610, R20 ;  /* 0x00007610ff142816 */ /* 0x000fe20000000014 */
[----:B------:R0:W5:Y:S01]  /*05e0*/  @!P1 LDG.E.U16 R25, [R26.64] ;  /* 0x000000121a199981 */ /* 0x000162000c1e1500 */
[----:B------:R-:W-:Y:S02]  /*05f0*/  @P3 PRMT R24, RZ, 0x7610, R24 ;  /* 0x00007610ff183816 */ /* 0x000fe40000000018 */
[----:B------:R-:W-:Y:S01]  /*0600*/  @P4 PRMT R21, RZ, 0x7610, R21 ;  /* 0x00007610ff154816 */ /* 0x000fe20000000015 */
[----:B------:R0:W5:Y:S01]  /*0610*/  @!P1 LDG.E R12, [R22.64] ;  /* 0x00000012160c9981 */ /* 0x000162000c1e1900 */
[----:B------:R-:W-:-:S02]  /*0620*/  @P1 MOV R16, RZ ;  /* 0x000000ff00101202 */ /* 0x000fc40000000f00 */
[----:B------:R-:W-:Y:S01]  /*0630*/  @P2 MOV R13, RZ ;  /* 0x000000ff000d2202 */ /* 0x000fe20000000f00 */
[----:B------:R0:W5:Y:S01]  /*0640*/  @!P2 LDG.E.U16 R20, [R26.64+0x2] ;  /* 0x000002121a14a981 */ /* 0x000162000c1e1500 */
[----:B------:R-:W-:Y:S02]  /*0650*/  @P2 MOV R9, RZ ;  /* 0x000000ff00092202 */ /* 0x000fe40000000f00 */
[----:B------:R-:W-:Y:S01]  /*0660*/  @P2 MOV R17, RZ ;  /* 0x000000ff00112202 */ /* 0x000fe20000000f00 */
[----:B------:R0:W5:Y:S01]  /*0670*/  @!P3 LDG.E.U16 R24, [R26.64+0x4] ;  /* 0x000004121a18b981 */ /* 0x000162000c1e1500 */
[----:B------:R-:W-:Y:S02]  /*0680*/  @P3 MOV R14, RZ ;  /* 0x000000ff000e3202 */ /* 0x000fe40000000f00 */
[----:B------:R-:W-:Y:S01]  /*0690*/  @P3 MOV R10, RZ ;  /* 0x000000ff000a3202 */ /* 0x000fe20000000f00 */
[----:B------:R0:W5:Y:S01]  /*06a0*/  @!P4 LDG.E.U16 R21, [R26.64+0x6] ;  /* 0x000006121a15c981 */ /* 0x000162000c1e1500 */
[----:B------:R-:W-:-:S02]  /*06b0*/  @P3 MOV R18, RZ ;  /* 0x000000ff00123202 */ /* 0x000fc40000000f00 */
[----:B------:R-:W-:Y:S01]  /*06c0*/  @P4 MOV R15, RZ ;  /* 0x000000ff000f4202 */ /* 0x000fe20000000f00 */
[----:B------:R0:W5:Y:S01]  /*06d0*/  @!P1 LDG.E R8, [R6.64] ;  /* 0x0000001206089981 */ /* 0x000162000c1e1900 */
[----:B------:R-:W-:Y:S02]  /*06e0*/  @P4 MOV R11, RZ ;  /* 0x000000ff000b4202 */ /* 0x000fe40000000f00 */
[----:B------:R-:W-:Y:S01]  /*06f0*/  @P4 MOV R19, RZ ;  /* 0x000000ff00134202 */ /* 0x000fe20000000f00 */
        /* <DEDUP_REMOVED lines=10> */
.L_x_871:
[----:B0-----:R-:W-:Y:S02]  /*07a0*/  ISETP.NE.AND P1, PT, RZ, c[0x0][0xd80], PT ;  /* 0x00036000ff007a0c */ /* 0x001fe40003f25270 */
[----:B-----5:R-:W-:-:S05]  /*07b0*/  PRMT R25, RZ, 0x5410, R25 ;  /* 0x00005410ff197816 */ /* 0x020fca0000000019 */
[----:B-1----:R-:W-:-:S06]  /*07c0*/  FMUL.FTZ R27, R25, UR9 ;  /* 0x00000009191b7c20 */ /* 0x002fcc0008410000 */
[----:B------:R-:W-:Y:S05]  /*07d0*/  @!P1 BRA `(.L_x_872) ;  /* 0x0000039000009947 */ /* 0x000fea0003800000 */
[C---:B------:R-:W-:Y:S01]  /*07e0*/  FFMA.FTZ R25, R27.reuse, -c[0x0][0xd68], R27 ;  /* 0x80035a001b197a23 */ /* 0x040fe2000001001b */
[----:B------:R-:W-:Y:S02]  /*07f0*/  PRMT R26, RZ, 0x5410, R20 ;  /* 0x00005410ff1a7816 */ /* 0x000fe40000000014 */
[----:B------:R-:W0:Y:S01]  /*0800*/  MUFU.RCP R20, c[0x0][0xd74] ;  /* 0x00035d0000147b08 */ /* 0x000e220000001000 */
[----:B------:R-:W-:Y:S02]  /*0810*/  FFMA.FTZ R8, R8, c[0x0][0xd68], R25 ;  /* 0x00035a0008087a23 */ /* 0x000fe40000010019 */
[----:B------:R-:W-:Y:S02]  /*0820*/  FMUL.FTZ R25, R27, R27 ;  /* 0x0000001b1b197220 */ /* 0x000fe40000410000 */
[----:B------:R-:W-:Y:S02]  /*0830*/  FMUL.FTZ R26, R26, UR9 ;  /* 0x000000091a1a7c20 */ /* 0x000fe40008410000 */
[----:B------:R-:W-:-:S04]  /*0840*/  FFMA.FTZ R25, R25, -c[0x0][0xd6c], R25 ;  /* 0x80035b0019197a23 */ /* 0x000fc80000010019 */
[----:B------:R-:W-:Y:S02]  /*0850*/  FFMA.FTZ R16, R16, c[0x0][0xd6c], R25 ;  /* 0x00035b0010107a23 */ /* 0x000fe40000010019 */
[C---:B------:R-:W-:Y:S02]  /*0860*/  FMUL.FTZ R25, R26.reuse, R26 ;  /* 0x0000001a1a197220 */ /* 0x040fe40000410000 */
[----:B------:R-:W-:Y:S02]  /*0870*/  FFMA.FTZ R26, R26, -c[0x0][0xd68], R26 ;  /* 0x80035a001a1a7a23 */ /* 0x000fe4000001001a */
[----:B------:R-:W-:Y:S01]  /*0880*/  FFMA.FTZ R28, R25, -c[0x0][0xd6c], R25 ;  /* 0x80035b00191c7a23 */ /* 0x000fe20000010019 */
[----:B------:R-:W-:Y:S01]  /*0890*/  PRMT R25, RZ, 0x5410, R24 ;  /* 0x00005410ff197816 */ /* 0x000fe20000000018 */
[----:B0-----:R-:W-:Y:S02]  /*08a0*/  FMUL.FTZ R24, R16, R20 ;  /* 0x0000001410187220 */ /* 0x001fe40000410000 */
[----:B------:R-:W-:-:S02]  /*08b0*/  FFMA.FTZ R9, R9, c[0x0][0xd68], R26 ;  /* 0x00035a0009097a23 */ /* 0x000fc4000001001a */
[----:B------:R-:W-:Y:S02]  /*08c0*/  FMUL.FTZ R25, R25, UR9 ;  /* 0x0000000919197c20 */ /* 0x000fe40008410000 */
[----:B------:R-:W0:Y:S01]  /*08d0*/  MUFU.SQRT R24, R24 ;  /* 0x0000001800187308 */ /* 0x000e220000002000 */
[----:B------:R-:W-:Y:S02]  /*08e0*/  FFMA.FTZ R17, R17, c[0x0][0xd6c], R28 ;  /* 0x00035b0011117a23 */ /* 0x000fe4000001001c */
[C---:B------:R-:W-:Y:S02]  /*08f0*/  FMUL.FTZ R26, R25.reuse, R25 ;  /* 0x00000019191a7220 */ /* 0x040fe40000410000 */
[----:B------:R-:W-:Y:S02]  /*0900*/  FFMA.FTZ R25, R25, -c[0x0][0xd68], R25 ;  /* 0x80035a0019197a23 */ /* 0x000fe40000010019 */
[----:B------:R-:W-:Y:S01]  /*0910*/  FFMA.FTZ R27, R26, -c[0x0][0xd6c], R26 ;  /* 0x80035b001a1b7a23 */ /* 0x000fe2000001001a */
[----:B------:R-:W-:Y:S01]  /*0920*/  PRMT R26, RZ, 0x5410, R21 ;  /* 0x00005410ff1a7816 */ /* 0x000fe20000000015 */
[----:B------:R-:W-:Y:S01]  /*0930*/  FFMA.FTZ R10, R10, c[0x0][0xd68], R25 ;  /* 0x00035a000a0a7a23 */ /* 0x000fe20000010019 */
[----:B------:R-:W-:Y:S01]  /*0940*/  MUFU.RCP R21, c[0x0][0xd70] ;  /* 0x00035c0000157b08 */ /* 0x000fe20000001000 */
[----:B------:R-:W-:-:S02]  /*0950*/  FMUL.FTZ R25, R17, R20 ;  /* 0x0000001411197220 */ /* 0x000fc40000410000 */
[----:B------:R-:W-:Y:S02]  /*0960*/  FFMA.FTZ R18, R18, c[0x0][0xd6c], R27 ;  /* 0x00035b0012127a23 */ /* 0x000fe4000001001b */
[----:B------:R-:W-:Y:S02]  /*0970*/  FMUL.FTZ R26, R26, UR9 ;  /* 0x000000091a1a7c20 */ /* 0x000fe40008410000 */
[----:B0-----:R-:W-:Y:S01]  /*0980*/  FADD.FTZ R27, R24, c[0x0][0xd78] ;  /* 0x00035e00181b7621 */ /* 0x001fe20000010000 */
[----:B------:R-:W0:Y:S01]  /*0990*/  MUFU.SQRT R25, R25 ;  /* 0x0000001900197308 */ /* 0x000e220000002000 */
[C---:B------:R-:W-:Y:S02]  /*09a0*/  FFMA.FTZ R28, R26.reuse, -c[0x0][0xd68], R26 ;  /* 0x80035a001a1c7a23 */ /* 0x040fe4000001001a */
[----:B------:R-:W-:Y:S02]  /*09b0*/  FMUL.FTZ R29, R26, R26 ;  /* 0x0000001a1a1d7220 */ /* 0x000fe40000410000 */
[----:B------:R-:W-:-:S02]  /*09c0*/  FFMA.FTZ R11, R11, c[0x0][0xd68], R28 ;  /* 0x00035a000b0b7a23 */ /* 0x000fc4000001001c */
[----:B------:R-:W-:Y:S01]  /*09d0*/  FFMA.FTZ R29, R29, -c[0x0][0xd6c], R29 ;  /* 0x80035b001d1d7a23 */ /* 0x000fe2000001001d */
[----:B------:R1:W2:Y:S03]  /*09e0*/  MUFU.RCP R24, R27 ;  /* 0x0000001b00187308 */ /* 0x0002a60000001000 */
[----:B------:R-:W-:Y:S02]  /*09f0*/  FFMA.FTZ R19, R19, c[0x0][0xd6c], R29 ;  /* 0x00035b0013137a23 */ /* 0x000fe4000001001d */
[----:B0-----:R-:W-:Y:S02]  /*0a00*/  FADD.FTZ R28, R25, c[0x0][0xd78] ;  /* 0x00035e00191c7621 */ /* 0x001fe40000010000 */
[-C--:B------:R-:W-:Y:S02]  /*0a10*/  FMUL.FTZ R25, R8, R21.reuse ;  /* 0x0000001508197220 */ /* 0x080fe40000410000 */
[----:B------:R-:W0:Y:S01]  /*0a20*/  MUFU.RCP R26, R28 ;  /* 0x0000001c001a7308 */ /* 0x000e220000001000 */
[----:B-1----:R-:W-:-:S02]  /*0a30*/  FMUL.FTZ R27, R9, R21 ;  /* 0x00000015091b7220 */ /* 0x002fc40000410000 */
[----:B--2---:R-:W-:Y:S02]  /*0a40*/  FMUL.FTZ R25, R25, R24 ;  /* 0x0000001819197220 */ /* 0x004fe40000410000 */
[-C--:B------:R-:W-:Y:S02]  /*0a50*/  FMUL.FTZ R24, R18, R20.reuse ;  /* 0x0000001412187220 */ /* 0x080fe40000410000 */
[----:B------:R-:W-:Y:S02]  /*0a60*/  FMUL.FTZ R20, R19, R20 ;  /* 0x0000001413147220 */ /* 0x000fe40000410000 */
[----:B------:R-:W-:Y:S02]  /*0a70*/  FFMA.FTZ R25, R12, c[0x0][0xd84], R25 ;  /* 0x000361000c197a23 */ /* 0x000fe40000010019 */
[----:B------:R-:W1:Y:S01]  /*0a80*/  MUFU.SQRT R24, R24 ;  /* 0x0000001800187308 */ /* 0x000e620000002000 */
[----:B0-----:R-:W-:Y:S02]  /*0a90*/  FMUL.FTZ R26, R27, R26 ;  /* 0x0000001a1b1a7220 */ /* 0x001fe40000410000 */
[----:B------:R-:W-:-:S05]  /*0aa0*/  FMUL.FTZ R27, R10, R21 ;  /* 0x000000150a1b7220 */ /* 0x000fca0000410000 */
[----:B------:R-:W0:Y:S01]  /*0ab0*/  MUFU.SQRT R20, R20 ;  /* 0x0000001400147308 */ /* 0x000e220000002000 */
[----:B------:R-:W-:Y:S02]  /*0ac0*/  FMUL.FTZ R21, R11, R21 ;  /* 0x000000150b157220 */ /* 0x000fe40000410000 */
[----:B------:R-:W-:Y:S02]  /*0ad0*/  FFMA.FTZ R26, R13, c[0x0][0xd84], R26 ;  /* 0x000361000d1a7a23 */ /* 0x000fe4000001001a */
[----:B-1----:R-:W-:-:S06]  /*0ae0*/  FADD.FTZ R29, R24, c[0x0][0xd78] ;  /* 0x00035e00181d7621 */ /* 0x002fcc0000010000 */
[----:B------:R-:W1:Y:S01]  /*0af0*/  MUFU.RCP R29, R29 ;  /* 0x0000001d001d7308 */ /* 0x000e620000001000 */
[----:B0-----:R-:W-:-:S07]  /*0b00*/  FADD.FTZ R28, R20, c[0x0][0xd78] ;  /* 0x00035e00141c7621 */ /* 0x001fce0000010000 */
[----:B------:R-:W0:Y:S01]  /*0b10*/  MUFU.RCP R28, R28 ;  /* 0x0000001c001c7308 */ /* 0x000e220000001000 */
[----:B-1----:R-:W-:Y:S02]  /*0b20*/  FMUL.FTZ R27, R27, R29 ;  /* 0x0000001d1b1b7220 */ /* 0x002fe40000410000 */
[----:B0-----:R-:W-:Y:S02]  /*0b30*/  FMUL.FTZ R24, R21, R28 ;  /* 0x0000001c15187220 */ /* 0x001fe40000410000 */
[----:B------:R-:W-:Y:S02]  /*0b40*/  FFMA.FTZ R21, R14, c[0x0][0xd84], R27 ;  /* 0x000361000e157a23 */ /* 0x000fe4000001001b */
[----:B------:R-:W-:Y:S01]  /*0b50*/  FFMA.FTZ R24, R15, c[0x0][0xd84], R24 ;  /* 0x000361000f187a23 */ /* 0x000fe20000010018 */
[----:B------:R-:W-:Y:S05]  /*0b60*/  BRA `(.L_x_873) ;  /* 0x0000038000007947 */ /* 0x000fea0003800000 */
.L_x_872:
[----:B------:R-:W-:Y:S01]  /*0b70*/  FFMA.FTZ R25, R12, c[0x0][0xd84], R27 ;  /* 0x000361000c197a23 */ /* 0x000fe2000001001b */
[----:B------:R-:W-:Y:S01]  /*0b80*/  PRMT R24, RZ, 0x5410, R24 ;  /* 0x00005410ff187816 */ /* 0x000fe20000000018 */
[----:B------:R-:W-:Y:S01]  /*0b90*/  FMUL.FTZ R26, R13, c[0x0][0xd84] ;  /* 0x000361000d1a7a20 */ /* 0x000fe20000410000 */
[----:B------:R-:W-:Y:S01]  /*0ba0*/  PRMT R21, RZ, 0x5410, R21 ;  /* 0x00005410ff157816 */ /* 0x000fe20000000015 */
[----:B------:R-:W-:-:S02]  /*0bb0*/  FFMA.FTZ R27, R25, -c[0x0][0xd68], R25 ;  /* 0x80035a00191b7a23 */ /* 0x000fc40000010019 */
[----:B------:R-:W-:Y:S02]  /*0bc0*/  FMUL.FTZ R25, R25, R25 ;  /* 0x0000001919197220 */ /* 0x000fe40000410000 */
[----:B------:R-:W-:Y:S01]  /*0bd0*/  FFMA.FTZ R8, R8, c[0x0][0xd68], R27 ;  /* 0x00035a0008087a23 */ /* 0x000fe2000001001b */
[----:B------:R-:W-:Y:S01]  /*0be0*/  PRMT R27, RZ, 0x5410, R20 ;  /* 0x00005410ff1b7816 */ /* 0x000fe20000000014 */
[----:B------:R-:W-:Y:S01]  /*0bf0*/  FFMA.FTZ R25, R25, -c[0x0][0xd6c], R25 ;  /* 0x80035b0019197a23 */ /* 0x000fe20000010019 */
[----:B------:R-:W0:Y:S03]  /*0c00*/  MUFU.RCP R20, c[0x0][0xd74] ;  /* 0x00035d0000147b08 */ /* 0x000e260000001000 */
[----:B------:R-:W-:Y:S02]  /*0c10*/  FFMA.FTZ R26, R27, UR9, R26 ;  /* 0x000000091b1a7c23 */ /* 0x000fe4000801001a */
[----:B------:R-:W-:-:S02]  /*0c20*/  FFMA.FTZ R16, R16, c[0x0][0xd6c], R25 ;  /* 0x00035b0010107a23 */ /* 0x000fc40000010019 */
[C---:B------:R-:W-:Y:S02]  /*0c30*/  FMUL.FTZ R25, R26.reuse, R26 ;  /* 0x0000001a1a197220 */ /* 0x040fe40000410000 */
[----:B------:R-:W-:Y:S02]  /*0c40*/  FFMA.FTZ R26, R26, -c[0x0][0xd68], R26 ;  /* 0x80035a001a1a7a23 */ /* 0x000fe4000001001a */
[----:B------:R-:W-:Y:S02]  /*0c50*/  FFMA.FTZ R28, R25, -c[0x0][0xd6c], R25 ;  /* 0x80035b00191c7a23 */ /* 0x000fe40000010019 */
[----:B------:R-:W-:Y:S02]  /*0c60*/  FMUL.FTZ R25, R14, c[0x0][0xd84] ;  /* 0x000361000e197a20 */ /* 0x000fe40000410000 */
[----:B------:R-:W-:Y:S02]  /*0c70*/  FFMA.FTZ R9, R9, c[0x0][0xd68], R26 ;  /* 0x00035a0009097a23 */ /* 0x000fe4000001001a */
[----:B0-----:R-:W-:-:S02]  /*0c80*/  FMUL.FTZ R27, R16, R20 ;  /* 0x00000014101b7220 */ /* 0x001fc40000410000 */
[----:B------:R-:W-:Y:S02]  /*0c90*/  FFMA.FTZ R25, R24, UR9, R25 ;  /* 0x0000000918197c23 */ /* 0x000fe40008010019 */
[----:B------:R-:W0:Y:S01]  /*0ca0*/  MUFU.SQRT R24, R27 ;  /* 0x0000001b00187308 */ /* 0x000e220000002000 */
[----:B------:R-:W-:Y:S02]  /*0cb0*/  FMUL.FTZ R26, R15, c[0x0][0xd84] ;  /* 0x000361000f1a7a20 */ /* 0x000fe40000410000 */
[----:B------:R-:W-:Y:S02]  /*0cc0*/  FFMA.FTZ R29, R25, -c[0x0][0xd68], R25 ;  /* 0x80035a00191d7a23 */ /* 0x000fe40000010019 */
[----:B------:R-:W-:Y:S02]  /*0cd0*/  FFMA.FTZ R21, R21, UR9, R26 ;  /* 0x0000000915157c23 */ /* 0x000fe4000801001a */
[----:B------:R-:W-:Y:S02]  /*0ce0*/  FFMA.FTZ R10, R10, c[0x0][0xd68], R29 ;  /* 0x00035a000a0a7a23 */ /* 0x000fe4000001001d */
[----:B------:R-:W-:-:S02]  /*0cf0*/  FMUL.FTZ R25, R25, R25 ;  /* 0x0000001919197220 */ /* 0x000fc40000410000 */
[----:B------:R-:W-:Y:S02]  /*0d00*/  FFMA.FTZ R17, R17, c[0x0][0xd6c], R28 ;  /* 0x00035b0011117a23 */ /* 0x000fe4000001001c */
[----:B------:R-:W-:Y:S02]  /*0d10*/  FFMA.FTZ R25, R25, -c[0x0][0xd6c], R25 ;  /* 0x80035b0019197a23 */ /* 0x000fe40000010019 */
[----:B------:R-:W-:Y:S02]  /*0d20*/  FMUL.FTZ R28, R17, R20 ;  /* 0x00000014111c7220 */ /* 0x000fe40000410000 */
[----:B0-----:R-:W-:Y:S02]  /*0d30*/  FADD.FTZ R29, R24, c[0x0][0xd78] ;  /* 0x00035e00181d7621 */ /* 0x001fe40000010000 */
[----:B------:R-:W-:Y:S01]  /*0d40*/  FFMA.FTZ R24, R21, -c[0x0][0xd68], R21 ;  /* 0x80035a0015187a23 */ /* 0x000fe20000010015 */
[----:B------:R0:W1:Y:S01]  /*0d50*/  MUFU.SQRT R26, R28 ;  /* 0x0000001c001a7308 */ /* 0x0000620000002000 */
[----:B------:R-:W-:-:S02]  /*0d60*/  FFMA.FTZ R18, R18, c[0x0][0xd6c], R25 ;  /* 0x00035b0012127a23 */ /* 0x000fc40000010019 */
[----:B------:R-:W-:Y:S02]  /*0d70*/  FFMA.FTZ R11, R11, c[0x0][0xd68], R24 ;  /* 0x00035a000b0b7a23 */ /* 0x000fe40000010018 */
[----:B------:R-:W-:-:S03]  /*0d80*/  FMUL.FTZ R21, R21, R21 ;  /* 0x0000001515157220 */ /* 0x000fc60000410000 */
[----:B------:R-:W2:Y:S01]  /*0d90*/  MUFU.RCP R24, c[0x0][0xd70] ;  /* 0x00035c0000187b08 */ /* 0x000ea20000001000 */
[----:B0-----:R-:W-:-:S04]  /*0da0*/  FFMA.FTZ R28, R21, -c[0x0][0xd6c], R21 ;  /* 0x80035b00151c7a23 */ /* 0x001fc80000010015 */
[----:B------:R-:W-:-:S03]  /*0db0*/  FFMA.FTZ R19, R19, c[0x0][0xd6c], R28 ;  /* 0x00035b0013137a23 */ /* 0x000fc6000001001c */
[----:B------:R-:W0:Y:S01]  /*0dc0*/  MUFU.RCP R25, R29 ;  /* 0x0000001d00197308 */ /* 0x000e220000001000 */
[----:B-1----:R-:W-:Y:S02]  /*0dd0*/  FADD.FTZ R27, R26, c[0x0][0xd78] ;  /* 0x00035e001a1b7621 */ /* 0x002fe40000010000 */
[----:B--2---:R-:W-:-:S05]  /*0de0*/  FMUL.FTZ R28, R8, R24 ;  /* 0x00000018081c7220 */ /* 0x004fca0000410000 */
[----:B------:R-:W1:Y:S01]  /*0df0*/  MUFU.RCP R26, R27 ;  /* 0x0000001b001a7308 */ /* 0x000e620000001000 */
[----:B------:R-:W-:Y:S02]  /*0e00*/  FMUL.FTZ R21, R9, R24 ;  /* 0x0000001809157220 */ /* 0x000fe40000410000 */
[----:B0-----:R-:W-:Y:S02]  /*0e10*/  FMUL.FTZ R25, R28, R25 ;  /* 0x000000191c197220 */ /* 0x001fe40000410000 */
[-C--:B------:R-:W-:Y:S02]  /*0e20*/  FMUL.FTZ R28, R18, R20.reuse ;  /* 0x00000014121c7220 */ /* 0x080fe40000410000 */
[----:B------:R-:W-:-:S04]  /*0e30*/  FMUL.FTZ R20, R19, R20 ;  /* 0x0000001413147220 */ /* 0x000fc80000410000 */
[----:B------:R-:W0:Y:S01]  /*0e40*/  MUFU.SQRT R28, R28 ;  /* 0x0000001c001c7308 */ /* 0x000e220000002000 */
[----:B-1----:R-:W-:Y:S02]  /*0e50*/  FMUL.FTZ R26, R21, R26 ;  /* 0x0000001a151a7220 */ /* 0x002fe40000410000 */
[-C--:B------:R-:W-:Y:S02]  /*0e60*/  FMUL.FTZ R21, R10, R24.reuse ;  /* 0x000000180a157220 */ /* 0x080fe40000410000 */
[----:B------:R-:W-:-:S03]  /*0e70*/  FMUL.FTZ R24, R11, R24 ;  /* 0x000000180b187220 */ /* 0x000fc60000410000 */
[----:B------:R-:W1:Y:S01]  /*0e80*/  MUFU.SQRT R20, R20 ;  /* 0x0000001400147308 */ /* 0x000e620000002000 */
[----:B0-----:R-:W-:-:S07]  /*0e90*/  FADD.FTZ R29, R28, c[0x0][0xd78] ;  /* 0x00035e001c1d7621 */ /* 0x001fce0000010000 */
[----:B------:R-:W0:Y:S01]  /*0ea0*/  MUFU.RCP R29, R29 ;  /* 0x0000001d001d7308 */ /* 0x000e220000001000 */
[----:B-1----:R-:W-:-:S07]  /*0eb0*/  FADD.FTZ R27, R20, c[0x0][0xd78] ;  /* 0x00035e00141b7621 */ /* 0x002fce0000010000 */
[----:B------:R-:W1:Y:S01]  /*0ec0*/  MUFU.RCP R27, R27 ;  /* 0x0000001b001b7308 */ /* 0x000e620000001000 */
[----:B0-----:R-:W-:Y:S02]  /*0ed0*/  FMUL.FTZ R21, R21, R29 ;  /* 0x0000001d15157220 */ /* 0x001fe40000410000 */
[----:B-1----:R-:W-:-:S05]  /*0ee0*/  FMUL.FTZ R24, R24, R27 ;  /* 0x0000001b18187220 */ /* 0x002fca0000410000 */
.L_x_873:
[----:B------:R-:W-:Y:S02]  /*0ef0*/  FFMA.FTZ R12, -R25, c[0x0][0xd7c], R12 ;  /* 0x00035f00190c7a23 */ /* 0x000fe4000001010c */
[----:B------:R-:W-:Y:S01]  /*0f00*/  FFMA.FTZ R13, -R26, c[0x0][0xd7c], R13 ;  /* 0x00035f001a0d7a23 */ /* 0x000fe2000001010d */
[----:B------:R-:W-:Y:S01]  /*0f10*/  IADD3 R26, P1, R2, UR4, RZ ;  /* 0x00000004021a7c10 */ /* 0x000fe2000ff3e0ff */
[----:B------:R-:W-:Y:S01]  /*0f20*/  FFMA.FTZ R14, -R21, c[0x0][0xd7c], R14 ;  /* 0x00035f00150e7a23 */ /* 0x000fe2000001010e */
[----:B------:R0:W1:Y:S01]  /*0f30*/  F2F.BF16.F32 R20, R12 ;  /* 0x0000000c00147304 */ /* 0x0000620000202000 */
[----:B------:R-:W-:Y:S01]  /*0f40*/  FFMA.FTZ R15, -R24, c[0x0][0xd7c], R15 ;  /* 0x00035f00180f7a23 */ /* 0x000fe2000001010f */
[----:B------:R-:W-:-:S06]  /*0f50*/  IADD3.X R27, R0, UR5, RZ, P1, !PT ;  /* 0x00000005001b7c10 */ /* 0x000fcc0008ffe4ff */
[----:B------:R0:W2:Y:S08]  /*0f60*/  F2F.BF16.F32 R25, R13 ;  /* 0x0000000d00197304 */ /* 0x0000b00000202000 */
[----:B------:R0:W3:Y:S08]  /*0f70*/  F2F.BF16.F32 R21, R14 ;  /* 0x0000000e00157304 */ /* 0x0000f00000202000 */
[----:B------:R0:W4:Y:S01]  /*0f80*/  F2F.BF16.F32 R29, R15 ;  /* 0x0000000f001d7304 */ /* 0x0001220000202000 */
[----:B------:R-:W-:Y:S05]  /*0f90*/  @!P0 BRA `(.L_x_874) ;  /* 0x0000009000008947 */ /* 0x000fea0003800000 */
[----:B-12---:R-:W-:Y:S01]  /*0fa0*/  IMAD.WIDE.U32 R24, R25, 0x10000, RZ ;  /* 0x0001000019187825 */ /* 0x006fe200078e00ff */
[----:B----4-:R-:W-:Y:S01]  /*0fb0*/  SHF.L.U32 R29, R29, 0x10, RZ ;  /* 0x000000101d1d7819 */ /* 0x010fe200000006ff */
[----:B------:R1:W-:Y:S03]  /*0fc0*/  STG.E.128 [R22.64], R12 ;  /* 0x0000000c16007986 */ /* 0x0003e6000c101d12 */
[----:B---3--:R-:W-:Y:S01]  /*0fd0*/  LOP3.LUT R21, R25, R29, R21, 0xfe, !PT ;  /* 0x0000001d19157212 */ /* 0x008fe200078efe15 */
[----:B------:R1:W-:Y:S01]  /*0fe0*/  STG.E.128 [R6.64], R8 ;  /* 0x0000000806007986 */ /* 0x0003e2000c101d12 */
[----:B------:R-:W-:-:S03]  /*0ff0*/  LOP3.LUT R20, R24, R20, RZ, 0xfc, !PT ;  /* 0x0000001418147212 */ /* 0x000fc600078efcff */
[----:B------:R1:W-:Y:S04]  /*1000*/  STG.E.128 [R4.64], R16 ;  /* 0x0000001004007986 */ /* 0x0003e8000c101d12 */
[----:B------:R1:W-:Y:S01]  /*1010*/  STG.E.64 [R26.64], R20 ;  /* 0x000000141a007986 */ /* 0x0003e2000c101b12 */
[----:B------:R-:W-:Y:S05]  /*1020*/  BRA `(.L_x_875) ;  /* 0x0000017000007947 */ /* 0x000fea0003800000 */
.L_x_874:
[C---:B-12---:R-:W-:Y:S02]  /*1030*/  IADD3 R0, R3.reuse, 0x1, RZ ;  /* 0x0000000103007810 */ /* 0x046fe40007ffe0ff */
[C---:B------:R-:W-:Y:S02]  /*1040*/  ISETP.GE.AND P1, PT, R3.reuse, UR7, PT ;  /* 0x0000000703007c0c */ /* 0x040fe4000bf26270 */
[----:B------:R-:W-:Y:S02]  /*1050*/  ISETP.GE.AND P2, PT, R0, UR7, PT ;  /* 0x0000000700007c0c */ /* 0x000fe4000bf46270 */
[----:B------:R-:W-:-:S04]  /*1060*/  IADD3 R0, R3, 0x2, RZ ;  /* 0x0000000203007810 */ /* 0x000fc80007ffe0ff */
[----:B------:R-:W-:Y:S02]  /*1070*/  ISETP.GE.AND P3, PT, R0, UR7, PT ;  /* 0x0000000700007c0c */ /* 0x000fe4000bf66270 */
[----:B------:R-:W-:-:S03]  /*1080*/  IADD3 R0, R3, 0x3, RZ ;  /* 0x0000000303007810 */ /* 0x000fc60007ffe0ff */
[----:B------:R1:W-:Y:S01]  /*1090*/  @!P1 STG.E [R22.64], R12 ;  /* 0x0000000c16009986 */ /* 0x0003e2000c101912 */
[----:B------:R-:W-:-:S03]  /*10a0*/  ISETP.GE.AND P4, PT, R0, UR7, PT ;  /* 0x0000000700007c0c */ /* 0x000fc6000bf86270 */
        /* <DEDUP_REMOVED lines=15> */
.L_x_875:
[----:B------:R-:W-:-:S04]  /*11a0*/  MOV R0, c[0x0][0x0] ;  /* 0x0000000000007a02 */ /* 0x000fc80000000f00 */
[----:B------:R-:W-:-:S04]  /*11b0*/  LEA R3, R0, R3, 0x2 ;  /* 0x0000000300037211 */ /* 0x000fc800078e10ff */
[----:B------:R-:W-:-:S13]  /*11c0*/  ISETP.GE.AND P1, PT, R3, UR7, PT ;  /* 0x0000000703007c0c */ /* 0x000fda000bf26270 */
[----:B------:R-:W-:Y:S05]  /*11d0*/  @!P1 BRA `(.L_x_876) ;  /* 0xfffff1a000009947 */ /* 0x000fea000383ffff */
[----:B------:R-:W-:Y:S05]  /*11e0*/  EXIT ;  /* 0x000000000000794d */ /* 0x000fea0003800000 */
.L_x_877:
        /* <DEDUP_REMOVED lines=9> */
.L_x_1014:


//--------------------- .text._Z25multi_tensor_apply_kernelI18TensorListMetadataILi5EE15DistAdamFunctorIfN3c108BFloat16ENS3_4HalfEEJPfffffff10adamMode_tfEEvlPViT_T0_DpT1_ --------------------------
	.section	.text._Z25multi_tensor_apply_kernelI18TensorListMetadataILi5EE15DistAdamFunctorIfN3c108BFloat16ENS3_4HalfEEJPfffffff10adamMode_tfEEvlPViT_T0_DpT1_,"ax",@progbits
	.sectioninfo	@"SHI_REGISTERS=32"
	.align	128
        .global         _Z25multi_tensor_apply_kernelI18TensorListMetadataILi5EE15DistAdamFunctorIfN3c108BFloat16ENS3_4HalfEEJPfffffff10adamMode_tfEEvlPViT_T0_DpT1_
        .type           _Z25multi_tensor_apply_kernelI18TensorListMetadataILi5EE15DistAdamFunctorIfN3c108BFloat16ENS3_4HalfEEJPfffffff10adamMode_tfEEvlPViT_T0_DpT1_,@function
        .size           _Z25multi_tensor_apply_kernelI18TensorListMetadataILi5EE15DistAdamFunctorIfN3c108BFloat16ENS3_4HalfEEJPfffffff10adamMode_tfEEvlPViT_T0_DpT1_,(.L_x_1015 - _Z25multi_tensor_apply_kernelI18TensorListMetadataILi5EE15DistAdamFunctorIfN3c108BFloat16ENS3_4HalfEEJPfffffff10adamMode_tfEEvlPViT_T0_DpT1_)
        .other          _Z25multi_tensor_apply_kernelI18TensorListMetadataILi5EE15DistAdamFunctorIfN3c108BFloat16ENS3_4HalfEEJPfffffff10adamMode_tfEEvlPViT_T0_DpT1_,@"STO_CUDA_ENTRY STV_DEFAULT"
_Z25multi_tensor_apply_kernelI18TensorListMetadataILi5EE15DistAdamFunctorIfN3c108BFloat16ENS3_4HalfEEJPfffffff10adamMode_tfEEvlPViT_T0_DpT1_:
.text._Z25multi_tensor_apply_kernelI18TensorListMetadataILi5EE15DistAdamFunctorIfN3c108BFloat16ENS3_4HalfEEJPfffffff10adamMode_tfEEvlPViT_T0_DpT1_:
        /* <DEDUP_REMOVED lines=50> */
.L_x_878:
[----:B------:R-:W2:Y:S02]  /*0320*/  S2R R3, SR_TID.X ;  /* 0x0000000000037919 */ /* 0x000ea40000002100 */
[----:B--2---:R-:W-:-:S04]  /*0330*/  SHF.L.U32 R3, R3, 0x2, RZ ;  /* 0x0000000203037819 */ /* 0x004fc800000006ff */
[----:B------:R-:W-:-:S13]  /*0340*/  ISETP.GE.AND P0, PT, R3, UR7, PT ;  /* 0x0000000703007c0c */ /* 0x000fda000bf06270 */
[----:B------:R-:W-:Y:S05]  /*0350*/  @P0 EXIT ;  /* 0x000000000000094d */ /* 0x000fea0003800000 */
[----:B------:R-:W-:-:S04]  /*0360*/  PRMT R0, R0, 0x9910, RZ ;  /* 0x0000991000007816 */ /* 0x000fc800000000ff */
[----:B------:R-:W-:Y:S02]  /*0370*/  ISETP.NE.AND P0, PT, R0, RZ, PT ;  /* 0x000000ff0000720c */ /* 0x000fe40003f05270 */
.L_x_884:
        /* <DEDUP_REMOVED lines=66> */
.L_x_879:
        /* <DEDUP_REMOVED lines=61> */
.L_x_880:
        /* <DEDUP_REMOVED lines=56> */
.L_x_881:
[----:B------:R-:W-:Y:S02]  /*0ef0*/  FFMA.FTZ R12, -R25, c[0x0][0xd7c], R12 ;  /* 0x00035f00190c7a23 */ /* 0x000fe4000001010c */
[----:B------:R-:W-:Y:S01]  /*0f00*/  FFMA.FTZ R13, -R26, c[0x0][0xd7c], R13 ;  /* 0x00035f001a0d7a23 */ /* 0x000fe2000001010d */
[----:B------:R-:W-:Y:S01]  /*0f10*/  IADD3 R26, P1, R2, UR4, RZ ;  /* 0x00000004021a7c10 */ /* 0x000fe2000ff3e0ff */
[----:B------:R-:W-:Y:S01]  /*0f20*/  FFMA.FTZ R14, -R21, c[0x0][0xd7c], R14 ;  /* 0x00035f00150e7a23 */ /* 0x000fe2000001010e */
[----:B------:R0:W1:Y:S01]  /*0f30*/  F2F.F16.F32 R20, R12 ;  /* 0x0000000c00147304 */ /* 0x0000620000200800 */
[----:B------:R-:W-:Y:S01]  /*0f40*/  FFMA.FTZ R15, -R24, c[0x0][0xd7c], R15 ;  /* 0x00035f00180f7a23 */ /* 0x000fe2000001010f */
[----:B------:R-:W-:-:S06]  /*0f50*/  IADD3.X R27, R0, UR5, RZ, P1, !PT ;  /* 0x00000005001b7c10 */ /* 0x000fcc0008ffe4ff */
[----:B------:R0:W2:Y:S08]  /*0f60*/  F2F.F16.F32 R25, R13 ;  /* 0x0000000d00197304 */ /* 0x0000b00000200800 */
[----:B------:R0:W3:Y:S08]  /*0f70*/  F2F.F16.F32 R21, R14 ;  /* 0x0000000e00157304 */ /* 0x0000f00000200800 */
[----:B------:R0:W4:Y:S01]  /*0f80*/  F2F.F16.F32 R29, R15 ;  /* 0x0000000f001d7304 */ /* 0x0001220000200800 */
        /* <DEDUP_REMOVED lines=10> */
.L_x_882:
        /* <DEDUP_REMOVED lines=23> */
.L_x_883:
[----:B------:R-:W-:-:S04]  /*11a0*/  MOV R0, c[0x0][0x0] ;  /* 0x0000000000007a02 */ /* 0x000fc80000000f00 */
[----:B------:R-:W-:-:S04]  /*11b0*/  LEA R3, R0, R3, 0x2 ;  /* 0x0000000300037211 */ /* 0x000fc800078e10ff */
[----:B------:R-:W-:-:S13]  /*11c0*/  ISETP.GE.AND P1, PT, R3, UR7, PT ;  /* 0x0000000703007c0c */ /* 0x000fda000bf26270 */
[----:B------:R-:W-:Y:S05]  /*11d0*/  @!P1 BRA `(.L_x_884) ;  /* 0xfffff1a000009947 */ /* 0x000fea000383ffff */
[----:B------:R-:W-:Y:S05]  /*11e0*/  EXIT ;  /* 0x000000000000794d */ /* 0x000fea0003800000 */
.L_x_885:
        /* <DEDUP_REMOVED lines=9> */
.L_x_1015:


//--------------------- .text._Z25multi_tensor_apply_kernelI18TensorListMetadataILi5EE15DistAdamFunctorIfN3c108BFloat16EfEJPfffffff10adamMode_tfEEvlPViT_T0_DpT1_ --------------------------
	.section	.text._Z25multi_tensor_apply_kernelI18TensorListMetadataILi5EE15DistAdamFunctorIfN3c108BFloat16EfEJPfffffff10adamMode_tfEEvlPViT_T0_DpT1_,"ax",@progbits
	.sectioninfo	@"SHI_REGISTERS=32"
	.align	128
        .global         _Z25multi_tensor_apply_kernelI18TensorListMetadataILi5EE15DistAdamFunctorIfN3c108BFloat16EfEJPfffffff10adamMode_tfEEvlPViT_T0_DpT1_
        .type           _Z25multi_tensor_apply_kernelI18TensorListMetadataILi5EE15DistAdamFunctorIfN3c108BFloat16EfEJPfffffff10adamMode_tfEEvlPViT_T0_DpT1_,@function
        .size           _Z25multi_tensor_apply_kernelI18TensorListMetadataILi5EE15DistAdamFunctorIfN3c108BFloat16EfEJPfffffff10adamMode_tfEEvlPViT_T0_DpT1_,(.L_x_1016 - _Z25multi_tensor_apply_kernelI18TensorListMetadataILi5EE15DistAdamFunctorIfN3c108BFloat16EfEJPfffffff10adamMode_tfEEvlPViT_T0_DpT1_)
        .other          _Z25multi_tensor_apply_kernelI18TensorListMetadataILi5EE15DistAdamFunctorIfN3c108BFloat16EfEJPfffffff10adamMode_tfEEvlPViT_T0_DpT1_,@"STO_CUDA_ENTRY STV_DEFAULT"
_Z25multi_tensor_apply_kernelI18TensorListMetadataILi5EE15DistAdamFunctorIfN3c108BFloat16EfEJPfffffff10adamMode_tfEEvlPViT_T0_DpT1_:
.text._Z25multi_tensor_apply_kernelI18TensorListMetadataILi5EE15DistAdamFunctorIfN3c108BFloat16EfEJPfffffff10adamMode_tfEEvlPViT_T0_DpT1_:
[----:B------:R-:W-:Y:S02]  /*0000*/  MOV R1, c[0x0][0x28] ;  /* 0x00000a0000017a02 */ /* 0x000fe40000000f00 */
[----:B------:R-:W-:Y:S01]  /*0010*/  MOV R3, c[0x0][0xd64] ;  /* 0x0003590000037a02 */ /* 0x000fe20000000f00 */
[----:B------:R-:W-:Y:S01]  /*0020*/  ULDC.64 UR18, c[0x0][0x118] ;  /* 0x0000460000127ab9 */ /* 0x000fe20000000a00 */
[----:B------:R-:W-:-:S05]  /*0030*/  MOV R2, c[0x0][0xd60] ;  /* 0x0003580000027a02 */ /* 0x000fca0000000f00 */
        /* <DEDUP_REMOVED lines=47> */
.L_x_886:
[----:B------:R-:W-:Y:S05]  /*0330*/  @P0 EXIT ;  /* 0x000000000000094d */ /* 0x000fea0003800000 */
[----:B------:R-:W-:-:S04]  /*0340*/  PRMT R0, R0, 0x9910, RZ ;  /* 0x0000991000007816 */ /* 0x000fc800000000ff */
[----:B------:R-:W-:Y:S02]  /*0350*/  ISETP.NE.AND P0, PT, R0, RZ, PT ;  /* 0x000000ff0000720c */ /* 0x000fe40003f05270 */
.L_x_891:
[----:B------:R-:W-:Y:S02]  /*0360*/  SHF.R.S32.HI R0, RZ, 0x1f, R2 ;  /* 0x0000001fff007819 */ /* 0x000fe40000011402 */
[----:B01----:R-:W-:Y:S02]  /*0370*/  IADD3 R4, P1, R2, UR6, RZ ;  /* 0x0000000602047c10 */ /* 0x003fe4000ff3e0ff */
[----:B------:R-:W-:-:S04]  /*0380*/  MOV R5, UR6 ;  /* 0x0000000600057c02 */ /* 0x000fc80008000f00 */
[----:B------:R-:W-:Y:S02]  /*0390*/  LEA.HI.X.SX32 R5, R5, R0, 0x1, P1 ;  /* 0x0000000005057211 */ /* 0x000fe400008f0eff */
[C---:B------:R-:W-:Y:S02]  /*03a0*/  LEA R26, P1, R4.reuse, UR16, 0x1 ;  /* 0x00000010041a7c11 */ /* 0x040fe4000f8208ff */
[C---:B0-----:R-:W-:Y:S02]  /*03b0*/  SHF.L.U32 R3, R4.reuse, 0x2, RZ ;  /* 0x0000000204037819 */ /* 0x041fe400000006ff */
[C-C-:B------:R-:W-:Y:S02]  /*03c0*/  LEA.HI.X R27, R4.reuse, UR17, R5.reuse, 0x1, P1 ;  /* 0x00000011041b7c11 */ /* 0x140fe400088f0c05 */
        /* <DEDUP_REMOVED lines=57> */
.L_x_887:
        /* <DEDUP_REMOVED lines=16> */
[----:B------:R-:W-:Y:S02]  /*0860*/  FFMA.FTZ R9, R9, c[0x0][0xd68], R26 ;  /* 0x00035a0009097a23 */ /* 0x000fe4000001001a */
[----:B------:R-:W-:-:S02]  /*0870*/  FFMA.FTZ R17, R17, c[0x0][0xd6c], R28 ;  /* 0x00035b0011117a23 */ /* 0x000fc4000001001c */
[----:B------:R-:W-:Y:S02]  /*0880*/  FMUL.FTZ R25, R25, UR9 ;  /* 0x0000000919197c20 */ /* 0x000fe40008410000 */
[----:B0-----:R-:W-:Y:S02]  /*0890*/  FMUL.FTZ R24, R16, R20 ;  /* 0x0000001410187220 */ /* 0x001fe40000410000 */
[C---:B------:R-:W-:Y:S02]  /*08a0*/  FMUL.FTZ R26, R25.reuse, R25 ;  /* 0x00000019191a7220 */ /* 0x040fe40000410000 */
[----:B------:R-:W-:Y:S02]  /*08b0*/  FFMA.FTZ R25, R25, -c[0x0][0xd68], R25 ;  /* 0x80035a0019197a23 */ /* 0x000fe40000010019 */
[----:B------:R-:W0:Y:S01]  /*08c0*/  MUFU.SQRT R24, R24 ;  /* 0x0000001800187308 */ /* 0x000e220000002000 */
[----:B------:R-:W-:Y:S01]  /*08d0*/  FFMA.FTZ R27, R26, -c[0x0][0xd6c], R26 ;  /* 0x80035b001a1b7a23 */ /* 0x000fe2000001001a */
[----:B------:R-:W-:Y:S01]  /*08e0*/  PRMT R26, RZ, 0x5410, R21 ;  /* 0x00005410ff1a7816 */ /* 0x000fe20000000015 */
[----:B------:R-:W-:-:S02]  /*08f0*/  FFMA.FTZ R10, R10, c[0x0][0xd68], R25 ;  /* 0x00035a000a0a7a23 */ /* 0x000fc40000010019 */
[----:B------:R-:W-:Y:S02]  /*0900*/  FMUL.FTZ R25, R17, R20 ;  /* 0x0000001411197220 */ /* 0x000fe40000410000 */
[----:B------:R-:W-:Y:S01]  /*0910*/  FMUL.FTZ R26, R26, UR9 ;  /* 0x000000091a1a7c20 */ /* 0x000fe20008410000 */
[----:B------:R-:W-:Y:S01]  /*0920*/  MUFU.RCP R21, c[0x0][0xd70] ;  /* 0x00035c0000157b08 */ /* 0x000fe20000001000 */
[----:B------:R-:W-:Y:S02]  /*0930*/  FFMA.FTZ R18, R18, c[0x0][0xd6c], R27 ;  /* 0x00035b0012127a23 */ /* 0x000fe4000001001b */
[C---:B------:R-:W-:Y:S02]  /*0940*/  FFMA.FTZ R28, R26.reuse, -c[0x0][0xd68], R26 ;  /* 0x80035a001a1c7a23 */ /* 0x040fe4000001001a */
[----:B------:R-:W-:Y:S02]  /*0950*/  FMUL.FTZ R29, R26, R26 ;  /* 0x0000001a1a1d7220 */ /* 0x000fe40000410000 */
[----:B------:R-:W-:Y:S01]  /*0960*/  FFMA.FTZ R11, R11, c[0x0][0xd68], R28 ;  /* 0x00035a000b0b7a23 */ /* 0x000fe2000001001c */
[----:B------:R-:W1:Y:S01]  /*0970*/  MUFU.SQRT R25, R25 ;  /* 0x0000001900197308 */ /* 0x000e620000002000 */
[----:B0-----:R-:W-:-:S02]  /*0980*/  FADD.FTZ R27, R24, c[0x0][0xd78] ;  /* 0x00035e00181b7621 */ /* 0x001fc40000010000 */
[----:B------:R-:W-:-:S04]  /*0990*/  FFMA.FTZ R29, R29, -c[0x0][0xd6c], R29 ;  /* 0x80035b001d1d7a23 */ /* 0x000fc8000001001d */
[----:B------:R-:W-:Y:S01]  /*09a0*/  FFMA.FTZ R19, R19, c[0x0][0xd6c], R29 ;  /* 0x00035b0013137a23 */ /* 0x000fe2000001001d */
[----:B------:R0:W2:Y:S01]  /*09b0*/  MUFU.RCP R24, R27 ;  /* 0x0000001b00187308 */ /* 0x0000a20000001000 */
[----:B-1----:R-:W-:Y:S02]  /*09c0*/  FADD.FTZ R28, R25, c[0x0][0xd78] ;  /* 0x00035e00191c7621 */ /* 0x002fe40000010000 */
[----:B------:R-:W-:-:S05]  /*09d0*/  FMUL.FTZ R25, R8, R21 ;  /* 0x0000001508197220 */ /* 0x000fca0000410000 */
[----:B------:R-:W1:Y:S01]  /*09e0*/  MUFU.RCP R26, R28 ;  /* 0x0000001c001a7308 */ /* 0x000e620000001000 */
[----:B0-----:R-:W-:Y:S02]  /*09f0*/  FMUL.FTZ R27, R9, R21 ;  /* 0x00000015091b7220 */ /* 0x001fe40000410000 */
[----:B--2---:R-:W-:-:S04]  /*0a00*/  FMUL.FTZ R25, R25, R24 ;  /* 0x0000001819197220 */ /* 0x004fc80000410000 */
[----:B------:R-:W-:Y:S02]  /*0a10*/  FFMA.FTZ R25, R12, c[0x0][0xd84], R25 ;  /* 0x000361000c197a23 */ /* 0x000fe40000010019 */
[----:B-1----:R-:W-:Y:S02]  /*0a20*/  FMUL.FTZ R24, R27, R26 ;  /* 0x0000001a1b187220 */ /* 0x002fe40000410000 */
[-C--:B------:R-:W-:Y:S02]  /*0a30*/  FMUL.FTZ R26, R18, R20.reuse ;  /* 0x00000014121a7220 */ /* 0x080fe40000410000 */
[----:B------:R-:W-:Y:S02]  /*0a40*/  FMUL.FTZ R20, R19, R20 ;  /* 0x0000001413147220 */ /* 0x000fe40000410000 */
[-C--:B------:R-:W-:Y:S02]  /*0a50*/  FMUL.FTZ R27, R10, R21.reuse ;  /* 0x000000150a1b7220 */ /* 0x080fe40000410000 */
[----:B------:R-:W0:Y:S01]  /*0a60*/  MUFU.SQRT R26, R26 ;  /* 0x0000001a001a7308 */ /* 0x000e220000002000 */
[----:B------:R-:W-:-:S07]  /*0a70*/  FMUL.FTZ R21, R11, R21 ;  /* 0x000000150b157220 */ /* 0x000fce0000410000 */
[----:B------:R-:W1:Y:S01]  /*0a80*/  MUFU.SQRT R20, R20 ;  /* 0x0000001400147308 */ /* 0x000e620000002000 */
[----:B0-----:R-:W-:Y:S02]  /*0a90*/  FADD.FTZ R29, R26, c[0x0][0xd78] ;  /* 0x00035e001a1d7621 */ /* 0x001fe40000010000 */
[----:B------:R-:W-:-:S05]  /*0aa0*/  FFMA.FTZ R26, R13, c[0x0][0xd84], R24 ;  /* 0x000361000d1a7a23 */ /* 0x000fca0000010018 */
[----:B------:R-:W0:Y:S01]  /*0ab0*/  MUFU.RCP R29, R29 ;  /* 0x0000001d001d7308 */ /* 0x000e220000001000 */
[----:B-1----:R-:W-:-:S07]  /*0ac0*/  FADD.FTZ R28, R20, c[0x0][0xd78] ;  /* 0x00035e00141c7621 */ /* 0x002fce0000010000 */
[----:B------:R-:W1:Y:S01]  /*0ad0*/  MUFU.RCP R28, R28 ;  /* 0x0000001c001c7308 */ /* 0x000e620000001000 */
[----:B0-----:R-:W-:Y:S02]  /*0ae0*/  FMUL.FTZ R27, R27, R29 ;  /* 0x0000001d1b1b7220 */ /* 0x001fe40000410000 */
[----:B-1----:R-:W-:Y:S02]  /*0af0*/  FMUL.FTZ R20, R21, R28 ;  /* 0x0000001c15147220 */ /* 0x002fe40000410000 */
[----:B------:R-:W-:Y:S02]  /*0b00*/  FFMA.FTZ R21, R14, c[0x0][0xd84], R27 ;  /* 0x000361000e157a23 */ /* 0x000fe4000001001b */
[----:B------:R-:W-:Y:S01]  /*0b10*/  FFMA.FTZ R24, R15, c[0x0][0xd84], R20 ;  /* 0x000361000f187a23 */ /* 0x000fe20000010014 */
[----:B------:R-:W-:Y:S05]  /*0b20*/  BRA `(.L_x_889) ;  /* 0x0000038000007947 */ /* 0x000fea0003800000 */
.L_x_888:
        /* <DEDUP_REMOVED lines=56> */
.L_x_889:
[----:B------:R-:W-:Y:S01]  /*0eb0*/  IADD3 R20, P1, R3, UR4, RZ ;  /* 0x0000000403147c10 */ /* 0x000fe2000ff3e0ff */
[----:B------:R-:W-:Y:S02]  /*0ec0*/  FFMA.FTZ R13, -R26, c[0x0][0xd7c], R13 ;  /* 0x00035f001a0d7a23 */ /* 0x000fe4000001010d */
[----:B------:R-:W-:Y:S02]  /*0ed0*/  FFMA.FTZ R12, -R25, c[0x0][0xd7c], R12 ;  /* 0x00035f00190c7a23 */ /* 0x000fe4000001010c */
[----:B------:R-:W-:Y:S02]  /*0ee0*/  FFMA.FTZ R15, -R24, c[0x0][0xd7c], R15 ;  /* 0x00035f00180f7a23 */ /* 0x000fe4000001010f */
[----:B------:R-:W-:Y:S01]  /*0ef0*/  FFMA.FTZ R14, -R21, c[0x0][0xd7c], R14 ;  /* 0x00035f00150e7a23 */ /* 0x000fe2000001010e */
[----:B------:R-:W-:-:S04]  /*0f00*/  IADD3.X R21, R0, UR5, RZ, P1, !PT ;  /* 0x0000000500157c10 */ /* 0x000fc80008ffe4ff */
[----:B------:R0:W-:Y:S04]  /*0f10*/  @P0 STG.E.128 [R22.64], R12 ;  /* 0x0000000c16000986 */ /* 0x0001e8000c101d12 */
[----:B------:R0:W-:Y:S04]  /*0f20*/  @P0 STG.E.128 [R6.64], R8 ;  /* 0x0000000806000986 */ /* 0x0001e8000c101d12 */
[----:B------:R0:W-:Y:S04]  /*0f30*/  @P0 STG.E.128 [R4.64], R16 ;  /* 0x0000001004000986 */ /* 0x0001e8000c101d12 */
[----:B------:R0:W-:Y:S01]  /*0f40*/  @P0 STG.E.128 [R20.64], R12 ;  /* 0x0000000c14000986 */ /* 0x0001e2000c101d12 */
[----:B------:R-:W-:Y:S05]  /*0f50*/  @P0 BRA `(.L_x_890) ;  /* 0x0000017000000947 */ /* 0x000fea0003800000 */
[C---:B------:R-:W-:Y:S02]  /*0f60*/  ISETP.GE.AND P1, PT, R2.reuse, UR7, PT ;  /* 0x0000000702007c0c */ /* 0x040fe4000bf26270 */
[----:B------:R-:W-:-:S02]  /*0f70*/  IADD3 R0, R2, 0x1, RZ ;  /* 0x0000000102007810 */ /* 0x000fc40007ffe0ff */
[----:B------:R-:W-:Y:S02]  /*0f80*/  IADD3 R3, R2, 0x2, RZ ;  /* 0x0000000202037810 */ /* 0x000fe40007ffe0ff */
[----:B------:R-:W-:Y:S02]  /*0f90*/  ISETP.GE.AND P2, PT, R0, UR7, PT ;  /* 0x0000000700007c0c */ /* 0x000fe4000bf46270 */
[----:B------:R-:W-:Y:S02]  /*0fa0*/  ISETP.GE.AND P3, PT, R3, UR7, PT ;  /* 0x0000000703007c0c */ /* 0x000fe4000bf66270 */
[----:B------:R-:W-:-:S03]  /*0fb0*/  IADD3 R0, R2, 0x3, RZ ;  /* 0x0000000302007810 */ /* 0x000fc60007ffe0ff */
[----:B------:R1:W-:Y:S01]  /*0fc0*/  @!P1 STG.E [R22.64], R12 ;  /* 0x0000000c16009986 */ /* 0x0003e2000c101912 */
[----:B------:R-:W-:-:S03]  /*0fd0*/  ISETP.GE.AND P4, PT, R0, UR7, PT ;  /* 0x0000000700007c0c */ /* 0x000fc6000bf86270 */
        /* <DEDUP_REMOVED lines=15> */
.L_x_890:
[----:B------:R-:W-:-:S04]  /*10d0*/  MOV R3, c[0x0][0x0] ;  /* 0x0000000000037a02 */ /* 0x000fc80000000f00 */
[----:B------:R-:W-:-:S04]  /*10e0*/  LEA R2, R3, R2, 0x2 ;  /* 0x0000000203027211 */ /* 0x000fc800078e10ff */
[----:B------:R-:W-:-:S13]  /*10f0*/  ISETP.GE.AND P1, PT, R2, UR7, PT ;  /* 0x0000000702007c0c */ /* 0x000fda000bf26270 */
[----:B------:R-:W-:Y:S05]  /*1100*/  @!P1 BRA `(.L_x_891) ;  /* 0xfffff25000009947 */ /* 0x000fea000383ffff */
[----:B------:R-:W-:Y:S05]  /*1110*/  EXIT ;  /* 0x000000000000794d */ /* 0x000fea0003800000 */
.L_x_892:
        /* <DEDUP_REMOVED lines=14> */
.L_x_1016:


//--------------------- .text._Z25multi_tensor_apply_kernelI18TensorListMetadataILi5EE15DistAdamFunctorIfN3c104HalfENS3_8BFloat16EEJPfffffff10adamMode_tfEEvlPViT_T0_DpT1_ --------------------------
	.section	.text._Z25multi_tensor_apply_kernelI18TensorListMetadataILi5EE15DistAdamFunctorIfN3c104HalfENS3_8BFloat16EEJPfffffff10adamMode_tfEEvlPViT_T0_DpT1_,"ax",@progbits
	.sectioninfo	@"SHI_REGISTERS=32"
	.align	128
        .global         _Z25multi_tensor_apply_kernelI18TensorListMetadataILi5EE15DistAdamFunctorIfN3c104HalfENS3_8BFloat16EEJPfffffff10adamMode_tfEEvlPViT_T0_DpT1_
        .type           _Z25multi_tensor_apply_kernelI18TensorListMetadataILi5EE15DistAdamFunctorIfN3c104HalfENS3_8BFloat16EEJPfffffff10adamMode_tfEEvlPViT_T0_DpT1_,@function
        .size           _Z25multi_tensor_apply_kernelI18TensorListMetadataILi5EE15DistAdamFunctorIfN3c104HalfENS3_8BFloat16EEJPfffffff10adamMode_tfEEvlPViT_T0_DpT1_,(.L_x_1017 - _Z25multi_tensor_apply_kernelI18TensorListMetadataILi5EE15DistAdamFunctorIfN3c104HalfENS3_8BFloat16EEJPfffffff10adamMode_tfEEvlPViT_T0_DpT1_)
        .other          _Z25multi_tensor_apply_kernelI18TensorListMetadataILi5EE15DistAdamFunctorIfN3c104HalfENS3_8BFloat16EEJPfffffff10adamMode_tfEEvlPViT_T0_DpT1_,@"STO_CUDA_ENTRY STV_DEFAULT"
_Z25multi_tensor_apply_kernelI18TensorListMetadataILi5EE15DistAdamFunctorIfN3c104HalfENS3_8BFloat16EEJPfffffff10adamMode_tfEEvlPViT_T0_DpT1_:
.text._Z25multi_tensor_apply_kernelI18TensorListMetadataILi5EE15DistAdamFunctorIfN3c104HalfENS3_8BFloat16EEJPfffffff10adamMode_tfEEvlPViT_T0_DpT1_:
        /* <DEDUP_REMOVED lines=50> */
.L_x_893:
[----:B------:R-:W2:Y:S02]  /*0320*/  S2R R3, SR_TID.X ;  /* 0x0000000000037919 */ /* 0x000ea40000002100 */
[----:B--2---:R-:W-:-:S04]  /*0330*/  SHF.L.U32 R3, R3, 0x2, RZ ;  /* 0x0000000203037819 */ /* 0x004fc800000006ff */
[----:B------:R-:W-:-:S13]  /*0340*/  ISETP.GE.AND P0, PT, R3, UR7, PT ;  /* 0x0000000703007c0c */ /* 0x000fda000bf06270 */
[----:B------:R-:W-:Y:S05]  /*0350*/  @P0 EXIT ;  /* 0x000000000000094d */ /* 0x000fea0003800000 */
[----:B------:R-:W-:-:S04]  /*0360*/  PRMT R0, R0, 0x9910, RZ ;  /* 0x0000991000007816 */ /* 0x000fc800000000ff */
[----:B------:R-:W-:Y:S02]  /*0370*/  ISETP.NE.AND P0, PT, R0, RZ, PT ;  /* 0x000000ff0000720c */ /* 0x000fe40003f05270 */
.L_x_899:
        /* <DEDUP_REMOVED lines=66> */
.L_x_894:
[----:B0-----:R-:W-:Y:S01]  /*07a0*/  ISETP.NE.AND P1, PT, RZ, c[0x0][0xd80], PT ;  /* 0x00036000ff007a0c */ /* 0x001fe20003f25270 */
[----:B-----5:R-:W-:-:S05]  /*07b0*/  HADD2.F32 R25, -RZ, R25.H0_H0 ;  /* 0x20000019ff197230 */ /* 0x020fca0000004100 */
[----:B-1----:R-:W-:-:S07]  /*07c0*/  FMUL.FTZ R27, R25, UR9 ;  /* 0x00000009191b7c20 */ /* 0x002fce0008410000 */
[----:B------:R-:W-:Y:S05]  /*07d0*/  @!P1 BRA `(.L_x_895) ;  /* 0x0000039000009947 */ /* 0x000fea0003800000 */
[C---:B------:R-:W-:Y:S01]  /*07e0*/  FFMA.FTZ R25, R27.reuse, -c[0x0][0xd68], R27 ;  /* 0x80035a001b197a23 */ /* 0x040fe2000001001b */
[----:B------:R-:W-:Y:S02]  /*07f0*/  HADD2.F32 R26, -RZ, R22.H0_H0 ;  /* 0x20000016ff1a7230 */ /* 0x000fe40000004100 */
[----:B------:R-:W0:Y:S01]  /*0800*/  MUFU.RCP R22, c[0x0][0xd74] ;  /* 0x00035d0000167b08 */ /* 0x000e220000001000 */
[----:B------:R-:W-:Y:S02]  /*0810*/  FFMA.FTZ R8, R8, c[0x0][0xd68], R25 ;  /* 0x00035a0008087a23 */ /* 0x000fe40000010019 */
[----:B------:R-:W-:-:S04]  /*0820*/  FMUL.FTZ R25, R27, R27 ;  /* 0x0000001b1b197220 */ /* 0x000fc80000410000 */
[----:B------:R-:W-:Y:S02]  /*0830*/  FFMA.FTZ R27, R25, -c[0x0][0xd6c], R25 ;  /* 0x80035b00191b7a23 */ /* 0x000fe40000010019 */
[----:B------:R-:W-:Y:S02]  /*0840*/  FMUL.FTZ R25, R26, UR9 ;  /* 0x000000091a197c20 */ /* 0x000fe40008410000 */
[----:B------:R-:W-:Y:S01]  /*0850*/  FFMA.FTZ R16, R16, c[0x0][0xd6c], R27 ;  /* 0x00035b0010107a23 */ /* 0x000fe2000001001b */
[----:B------:R-:W-:Y:S01]  /*0860*/  HADD2.F32 R27, -RZ, R24.H0_H0 ;  /* 0x20000018ff1b7230 */ /* 0x000fe20000004100 */
[----:B------:R-:W-:Y:S02]  /*0870*/  FFMA.FTZ R26, R25, -c[0x0][0xd68], R25 ;  /* 0x80035a00191a7a23 */ /* 0x000fe40000010019 */
[----:B0-----:R-:W-:Y:S02]  /*0880*/  FMUL.FTZ R24, R16, R22 ;  /* 0x0000001610187220 */ /* 0x001fe40000410000 */
[----:B------:R-:W-:-:S02]  /*0890*/  FFMA.FTZ R9, R9, c[0x0][0xd68], R26 ;  /* 0x00035a0009097a23 */ /* 0x000fc4000001001a */
[----:B------:R-:W-:Y:S02]  /*08a0*/  FMUL.FTZ R26, R25, R25 ;  /* 0x00000019191a7220 */ /* 0x000fe40000410000 */
[----:B------:R-:W-:Y:S01]  /*08b0*/  FMUL.FTZ R25, R27, UR9 ;  /* 0x000000091b197c20 */ /* 0x000fe20008410000 */
[----:B------:R-:W0:Y:S01]  /*08c0*/  MUFU.SQRT R24, R24 ;  /* 0x0000001800187308 */ /* 0x000e220000002000 */
[----:B------:R-:W-:Y:S02]  /*08d0*/  FFMA.FTZ R26, R26, -c[0x0][0xd6c], R26 ;  /* 0x80035b001a1a7a23 */ /* 0x000fe4000001001a */
[C---:B------:R-:W-:Y:S02]  /*08e0*/  FFMA.FTZ R27, R25.reuse, -c[0x0][0xd68], R25 ;  /* 0x80035a00191b7a23 */ /* 0x040fe40000010019 */
[----:B------:R-:W-:Y:S02]  /*08f0*/  FMUL.FTZ R25, R25, R25 ;  /* 0x0000001919197220 */ /* 0x000fe40000410000 */
[----:B------:R-:W-:Y:S01]  /*0900*/  FFMA.FTZ R17, R17, c[0x0][0xd6c], R26 ;  /* 0x00035b0011117a23 */ /* 0x000fe2000001001a */
[----:B------:R-:W-:Y:S01]  /*0910*/  HADD2.F32 R26, -RZ, R23.H0_H0 ;  /* 0x20000017ff1a7230 */ /* 0x000fe20000004100 */
[----:B------:R-:W-:Y:S01]  /*0920*/  FFMA.FTZ R10, R10, c[0x0][0xd68], R27 ;  /* 0x00035a000a0a7a23 */ /* 0x000fe2000001001b */
[----:B------:R-:W-:Y:S01]  /*0930*/  MUFU.RCP R23, c[0x0][0xd70] ;  /* 0x00035c0000177b08 */ /* 0x000fe20000001000 */
[----:B------:R-:W-:-:S02]  /*0940*/  FFMA.FTZ R27, R25, -c[0x0][0xd6c], R25 ;  /* 0x80035b00191b7a23 */ /* 0x000fc40000010019 */
[----:B------:R-:W-:Y:S02]  /*0950*/  FMUL.FTZ R25, R17, R22 ;  /* 0x0000001611197220 */ /* 0x000fe40000410000 */
[----:B------:R-:W-:Y:S02]  /*0960*/  FFMA.FTZ R18, R18, c[0x0][0xd6c], R27 ;  /* 0x00035b0012127a23 */ /* 0x000fe4000001001b */
[----:B0-----:R-:W-:Y:S02]  /*0970*/  FADD.FTZ R27, R24, c[0x0][0xd78] ;  /* 0x00035e00181b7621 */ /* 0x001fe40000010000 */
[----:B------:R-:W0:Y:S01]  /*0980*/  MUFU.SQRT R25, R25 ;  /* 0x0000001900197308 */ /* 0x000e220000002000 */
[----:B------:R-:W-:-:S04]  /*0990*/  FMUL.FTZ R26, R26, UR9 ;  /* 0x000000091a1a7c20 */ /* 0x000fc80008410000 */
[C---:B------:R-:W-:Y:S02]  /*09a0*/  FFMA.FTZ R28, R26.reuse, -c[0x0][0xd68], R26 ;  /* 0x80035a001a1c7a23 */ /* 0x040fe4000001001a */
[----:B------:R-:W-:Y:S01]  /*09b0*/  FMUL.FTZ R29, R26, R26 ;  /* 0x0000001a1a1d7220 */ /* 0x000fe20000410000 */
[----:B------:R1:W2:Y:S01]  /*09c0*/  MUFU.RCP R24, R27 ;  /* 0x0000001b00187308 */ /* 0x0002a20000001000 */
[----:B------:R-:W-:Y:S02]  /*09d0*/  FFMA.FTZ R11, R11, c[0x0][0xd68], R28 ;  /* 0x00035a000b0b7a23 */ /* 0x000fe4000001001c */
[----:B------:R-:W-:-:S04]  /*09e0*/  FFMA.FTZ R29, R29, -c[0x0][0xd6c], R29 ;  /* 0x80035b001d1d7a23 */ /* 0x000fc8000001001d */
[----:B------:R-:W-:Y:S02]  /*09f0*/  FFMA.FTZ R19, R19, c[0x0][0xd6c], R29 ;  /* 0x00035b0013137a23 */ /* 0x000fe4000001001d */
[----:B0-----:R-:W-:Y:S02]  /*0a00*/  FADD.FTZ R28, R25, c[0x0][0xd78] ;  /* 0x00035e00191c7621 */ /* 0x001fe40000010000 */
[-C--:B------:R-:W-:Y:S02]  /*0a10*/  FMUL.FTZ R25, R8, R23.reuse ;  /* 0x0000001708197220 */ /* 0x080fe40000410000 */
[----:B------:R-:W0:Y:S01]  /*0a20*/  MUFU.RCP R26, R28 ;  /* 0x0000001c001a7308 */ /* 0x000e220000001000 */
[----:B-1----:R-:W-:Y:S02]  /*0a30*/  FMUL.FTZ R27, R9, R23 ;  /* 0x00000017091b7220 */ /* 0x002fe40000410000 */
[----:B--2---:R-:W-:Y:S02]  /*0a40*/  FMUL.FTZ R25, R25, R24 ;  /* 0x0000001819197220 */ /* 0x004fe40000410000 */
[----:B------:R-:W-:-:S02]  /*0a50*/  FMUL.FTZ R24, R18, R22 ;  /* 0x0000001612187220 */ /* 0x000fc40000410000 */
        /* <DEDUP_REMOVED lines=17> */
.L_x_895:
[----:B------:R-:W-:Y:S01]  /*0b70*/  FFMA.FTZ R25, R12, c[0x0][0xd84], R27 ;  /* 0x000361000c197a23 */ /* 0x000fe2000001001b */
[----:B------:R-:W-:-:S03]  /*0b80*/  HADD2.F32 R24, -RZ, R24.H0_H0 ;  /* 0x20000018ff187230 */ /* 0x000fc60000004100 */
[C---:B------:R-:W-:Y:S02]  /*0b90*/  FFMA.FTZ R27, R25.reuse, -c[0x0][0xd68], R25 ;  /* 0x80035a00191b7a23 */ /* 0x040fe40000010019 */
[----:B------:R-:W-:Y:S02]  /*0ba0*/  FMUL.FTZ R25, R25, R25 ;  /* 0x0000001919197220 */ /* 0x000fe40000410000 */
[----:B------:R-:W-:Y:S01]  /*0bb0*/  FFMA.FTZ R8, R8, c[0x0][0xd68], R27 ;  /* 0x00035a0008087a23 */ /* 0x000fe2000001001b */
[----:B------:R-:W-:Y:S01]  /*0bc0*/  HADD2.F32 R27, -RZ, R22.H0_H0 ;  /* 0x20000016ff1b7230 */ /* 0x000fe20000004100 */
[----:B------:R-:W-:Y:S02]  /*0bd0*/  FMUL.FTZ R22, R13, c[0x0][0xd84] ;  /* 0x000361000d167a20 */ /* 0x000fe40000410000 */
[----:B------:R-:W-:Y:S02]  /*0be0*/  FFMA.FTZ R25, R25, -c[0x0][0xd6c], R25 ;  /* 0x80035b0019197a23 */ /* 0x000fe40000010019 */
[----:B------:R-:W-:-:S02]  /*0bf0*/  FFMA.FTZ R26, R27, UR9, R22 ;  /* 0x000000091b1a7c23 */ /* 0x000fc40008010016 */
[----:B------:R-:W0:Y:S01]  /*0c00*/  MUFU.RCP R22, c[0x0][0xd74] ;  /* 0x00035d0000167b08 */ /* 0x000e220000001000 */
[----:B------:R-:W-:Y:S02]  /*0c10*/  FFMA.FTZ R16, R16, c[0x0][0xd6c], R25 ;  /* 0x00035b0010107a23 */ /* 0x000fe40000010019 */
[C---:B------:R-:W-:Y:S02]  /*0c20*/  FMUL.FTZ R25, R26.reuse, R26 ;  /* 0x0000001a1a197220 */ /* 0x040fe40000410000 */
[----:B------:R-:W-:Y:S02]  /*0c30*/  FFMA.FTZ R26, R26, -c[0x0][0xd68], R26 ;  /* 0x80035a001a1a7a23 */ /* 0x000fe4000001001a */
[----:B------:R-:W-:Y:S02]  /*0c40*/  FFMA.FTZ R28, R25, -c[0x0][0xd6c], R25 ;  /* 0x80035b00191c7a23 */ /* 0x000fe40000010019 */
[----:B------:R-:W-:Y:S02]  /*0c50*/  FMUL.FTZ R25, R14, c[0x0][0xd84] ;  /* 0x000361000e197a20 */ /* 0x000fe40000410000 */
[----:B------:R-:W-:Y:S01]  /*0c60*/  FFMA.FTZ R9, R9, c[0x0][0xd68], R26 ;  /* 0x00035a0009097a23 */ /* 0x000fe2000001001a */
[----:B------:R-:W-:Y:S01]  /*0c70*/  HADD2.F32 R26, -RZ, R23.H0_H0 ;  /* 0x20000017ff1a7230 */ /* 0x000fe20000004100 */
[----:B------:R-:W-:-:S02]  /*0c80*/  FFMA.FTZ R25, R24, UR9, R25 ;  /* 0x0000000918197c23 */ /* 0x000fc40008010019 */
[----:B------:R-:W-:Y:S02]  /*0c90*/  FMUL.FTZ R23, R15, c[0x0][0xd84] ;  /* 0x000361000f177a20 */ /* 0x000fe40000410000 */
[----:B0-----:R-:W-:Y:S02]  /*0ca0*/  FMUL.FTZ R24, R16, R22 ;  /* 0x0000001610187220 */ /* 0x001fe40000410000 */
[----:B------:R-:W-:Y:S02]  /*0cb0*/  FFMA.FTZ R27, R25, -c[0x0][0xd68], R25 ;  /* 0x80035a00191b7a23 */ /* 0x000fe40000010019 */
[----:B------:R-:W-:Y:S02]  /*0cc0*/  FFMA.FTZ R17, R17, c[0x0][0xd6c], R28 ;  /* 0x00035b0011117a23 */ /* 0x000fe4000001001c */
[----:B------:R-:W0:Y:S01]  /*0cd0*/  MUFU.SQRT R24, R24 ;  /* 0x0000001800187308 */ /* 0x000e220000002000 */
[----:B------:R-:W-:Y:S02]  /*0ce0*/  FFMA.FTZ R23, R26, UR9, R23 ;  /* 0x000000091a177c23 */ /* 0x000fe40008010017 */
[----:B------:R-:W-:-:S02]  /*0cf0*/  FFMA.FTZ R10, R10, c[0x0][0xd68], R27 ;  /* 0x00035a000a0a7a23 */ /* 0x000fc4000001001b */
[----:B------:R-:W-:Y:S02]  /*0d00*/  FMUL.FTZ R25, R25, R25 ;  /* 0x0000001919197220 */ /* 0x000fe40000410000 */
[----:B------:R-:W-:Y:S02]  /*0d10*/  FMUL.FTZ R28, R17, R22 ;  /* 0x00000016111c7220 */ /* 0x000fe40000410000 */
[----:B------:R-:W-:Y:S02]  /*0d20*/  FFMA.FTZ R25, R25, -c[0x0][0xd6c], R25 ;  /* 0x80035b0019197a23 */ /* 0x000fe40000010019 */
[----:B------:R1:W2:Y:S02]  /*0d30*/  MUFU.SQRT R26, R28 ;  /* 0x0000001c001a7308 */ /* 0x0002a40000002000 */
[----:B------:R-:W-:Y:S02]  /*0d40*/  FFMA.FTZ R18, R18, c[0x0][0xd6c], R25 ;  /* 0x00035b0012127a23 */ /* 0x000fe40000010019 */
[----:B0-----:R-:W-:-:S02]  /*0d50*/  FADD.FTZ R27, R24, c[0x0][0xd78] ;  /* 0x00035e00181b7621 */ /* 0x001fc40000010000 */
[C---:B------:R-:W-:Y:S02]  /*0d60*/  FFMA.FTZ R24, R23.reuse, -c[0x0][0xd68], R23 ;  /* 0x80035a0017187a23 */ /* 0x040fe40000010017 */
[----:B------:R-:W-:Y:S01]  /*0d70*/  FMUL.FTZ R23, R23, R23 ;  /* 0x0000001717177220 */ /* 0x000fe20000410000 */
[----:B------:R0:W-:Y:S01]  /*0d80*/  MUFU.RCP R25, R27 ;  /* 0x0000001b00197308 */ /* 0x0001e20000001000 */
[----:B------:R-:W-:Y:S02]  /*0d90*/  FFMA.FTZ R11, R11, c[0x0][0xd68], R24 ;  /* 0x00035a000b0b7a23 */ /* 0x000fe40000010018 */
[----:B-1----:R-:W-:Y:S02]  /*0da0*/  FFMA.FTZ R28, R23, -c[0x0][0xd6c], R23 ;  /* 0x80035b00171c7a23 */ /* 0x002fe40000010017 */
[----:B--2---:R-:W-:Y:S02]  /*0db0*/  FADD.FTZ R29, R26, c[0x0][0xd78] ;  /* 0x00035e001a1d7621 */ /* 0x004fe40000010000 */
[----:B------:R-:W-:Y:S01]  /*0dc0*/  FFMA.FTZ R19, R19, c[0x0][0xd6c], R28 ;  /* 0x00035b0013137a23 */ /* 0x000fe2000001001c */
[----:B------:R-:W1:Y:S01]  /*0dd0*/  MUFU.RCP R24, c[0x0][0xd70] ;  /* 0x00035c0000187b08 */ /* 0x000e620000001000 */
[----:B0-----:R-:W-:-:S02]  /*0de0*/  FMUL.FTZ R27, R18, R22 ;  /* 0x00000016121b7220 */ /* 0x001fc40000410000 */
[----:B------:R-:W-:-:S05]  /*0df0*/  FMUL.FTZ R22, R19, R22 ;  /* 0x0000001613167220 */ /* 0x000fca0000410000 */
[----:B------:R-:W0:Y:S08]  /*0e00*/  MUFU.SQRT R27, R27 ;  /* 0x0000001b001b7308 */ /* 0x000e300000002000 */
[----:B------:R-:W2:Y:S01]  /*0e10*/  MUFU.SQRT R22, R22 ;  /* 0x0000001600167308 */ /* 0x000ea20000002000 */
[-C--:B-1----:R-:W-:Y:S02]  /*0e20*/  FMUL.FTZ R28, R8, R24.reuse ;  /* 0x00000018081c7220 */ /* 0x082fe40000410000 */
[----:B------:R-:W-:-:S02]  /*0e30*/  FMUL.FTZ R23, R9, R24 ;  /* 0x0000001809177220 */ /* 0x000fc40000410000 */
[----:B------:R-:W-:-:S03]  /*0e40*/  FMUL.FTZ R25, R28, R25 ;  /* 0x000000191c197220 */ /* 0x000fc60000410000 */
        /* <DEDUP_REMOVED lines=10> */
.L_x_896:
        /* <DEDUP_REMOVED lines=20> */
.L_x_897:
        /* <DEDUP_REMOVED lines=23> */
.L_x_898:
[----:B------:R-:W-:-:S04]  /*11a0*/  MOV R0, c[0x0][0x0] ;  /* 0x0000000000007a02 */ /* 0x000fc80000000f00 */
[----:B------:R-:W-:-:S04]  /*11b0*/  LEA R3, R0, R3, 0x2 ;  /* 0x0000000300037211 */ /* 0x000fc800078e10ff */
[----:B------:R-:W-:-:S13]  /*11c0*/  ISETP.GE.AND P1, PT, R3, UR7, PT ;  /* 0x0000000703007c0c */ /* 0x000fda000bf26270 */
[----:B------:R-:W-:Y:S05]  /*11d0*/  @!P1 BRA `(.L_x_899) ;  /* 0xfffff1a000009947 */ /* 0x000fea000383ffff */
[----:B------:R-:W-:Y:S05]  /*11e0*/  EXIT ;  /* 0x000000000000794d */ /* 0x000fea0003800000 */
.L_x_900:
        /* <DEDUP_REMOVED lines=9> */
.L_x_1017:


//--------------------- .text._Z25multi_tensor_apply_kernelI18TensorListMetadataILi5EE15DistAdamFunctorIfN3c104HalfES4_EJPfffffff10adamMode_tfEEvlPViT_T0_DpT1_ --------------------------
	.section	.text._Z25multi_tensor_apply_kernelI18TensorListMetadataILi5EE15DistAdamFunctorIfN3c104HalfES4_EJPfffffff10adamMode_tfEEvlPViT_T0_DpT1_,"ax",@progbits
	.sectioninfo	@"SHI_REGISTERS=32"
	.align	128
        .global         _Z25multi_tensor_apply_kernelI18TensorListMetadataILi5EE15DistAdamFunctorIfN3c104HalfES4_EJPfffffff10adamMode_tfEEvlPViT_T0_DpT1_
        .type           _Z25multi_tensor_apply_kernelI18TensorListMetadataILi5EE15DistAdamFunctorIfN3c104HalfES4_EJPfffffff10adamMode_tfEEvlPViT_T0_DpT1_,@function
        .size           _Z25multi_tensor_apply_kernelI18TensorListMetadataILi5EE15DistAdamFunctorIfN3c104HalfES4_EJPfffffff10adamMode_tfEEvlPViT_T0_DpT1_,(.L_x_1018 - _Z25multi_tensor_apply_kernelI18TensorListMetadataILi5EE15DistAdamFunctorIfN3c104HalfES4_EJPfffffff10adamMode_tfEEvlPViT_T0_DpT1_)
        .other          _Z25multi_tensor_apply_kernelI18TensorListMetadataILi5EE15DistAdamFunctorIfN3c104HalfES4_EJPfffffff10adamMode_tfEEvlPViT_T0_DpT1_,@"STO_CUDA_ENTRY STV_DEFAULT"
_Z25multi_tensor_apply_kernelI18TensorListMetadataILi5EE15DistAdamFunctorIfN3c104HalfES4_EJPfffffff10adamMode_tfEEvlPViT_T0_DpT1_:
.text._Z25multi_tensor_apply_kernelI18TensorListMetadataILi5EE15DistAdamFunctorIfN3c104HalfES4_EJPfffffff10adamMode_tfEEvlPViT_T0_DpT1_:
        /* <DEDUP_REMOVED lines=50> */
.L_x_901:
[----:B------:R-:W2:Y:S02]  /*0320*/  S2R R3, SR_TID.X ;  /* 0x0000000000037919 */ /* 0x000ea40000002100 */
[----:B--2---:R-:W-:-:S04]  /*0330*/  SHF.L.U32 R3, R3, 0x2, RZ ;  /* 0x0000000203037819 */ /* 0x004fc800000006ff */
[----:B------:R-:W-:-:S13]  /*0340*/  ISETP.GE.AND P0, PT, R3, UR7, PT ;  /* 0x0000000703007c0c */ /* 0x000fda000bf06270 */
[----:B------:R-:W-:Y:S05]  /*0350*/  @P0 EXIT ;  /* 0x000000000000094d */ /* 0x000fea0003800000 */
[----:B------:R-:W-:-:S04]  /*0360*/  PRMT R0, R0, 0x9910, RZ ;  /* 0x0000991000007816 */ /* 0x000fc800000000ff */
[----:B------:R-:W-:Y:S02]  /*0370*/  ISETP.NE.AND P0, PT, R0, RZ, PT ;  /* 0x000000ff0000720c */ /* 0x000fe40003f05270 */
.L_x_907:
        /* <DEDUP_REMOVED lines=66> */
.L_x_902:
        /* <DEDUP_REMOVED lines=61> */
.L_x_903:
        /* <DEDUP_REMOVED lines=56> */
.L_x_904:
        /* <DEDUP_REMOVED lines=20> */
.L_x_905:
        /* <DEDUP_REMOVED lines=23> */
.L_x_906:
[----:B------:R-:W-:-:S04]  /*11a0*/  MOV R0, c[0x0][0x0] ;  /* 0x0000000000007a02 */ /* 0x000fc80000000f00 */
[----:B------:R-:W-:-:S04]  /*11b0*/  LEA R3, R0, R3, 0x2 ;  /* 0x0000000300037211 */ /* 0x000fc800078e10ff */
[----:B------:R-:W-:-:S13]  /*11c0*/  ISETP.GE.AND P1, PT, R3, UR7, PT ;  /* 0x0000000703007c0c */ /* 0x000fda000bf26270 */
[----:B------:R-:W-:Y:S05]  /*11d0*/  @!P1 BRA `(.L_x_907) ;  /* 0xfffff1a000009947 */ /* 0x000fea000383ffff */
[----:B------:R-:W-:Y:S05]  /*11e0*/  EXIT ;  /* 0x000000000000794d */ /* 0x000fea0003800000 */
.L_x_908:
        /* <DEDUP_REMOVED lines=9> */
.L_x_1018:


//--------------------- .text._Z25multi_tensor_apply_kernelI18TensorListMetadataILi5EE15DistAdamFunctorIfN3c104HalfEfEJPfffffff10adamMode_tfEEvlPViT_T0_DpT1_ --------------------------
	.section	.text._Z25multi_tensor_apply_kernelI18TensorListMetadataILi5EE15DistAdamFunctorIfN3c104HalfEfEJPfffffff10adamMode_tfEEvlPViT_T0_DpT1_,"ax",@progbits
	.sectioninfo	@"SHI_REGISTERS=32"
	.align	128
        .global         _Z25multi_tensor_apply_kernelI18TensorListMetadataILi5EE15DistAdamFunctorIfN3c104HalfEfEJPfffffff10adamMode_tfEEvlPViT_T0_DpT1_
        .type           _Z25multi_tensor_apply_kernelI18TensorListMetadataILi5EE15DistAdamFunctorIfN3c104HalfEfEJPfffffff10adamMode_tfEEvlPViT_T0_DpT1_,@function
        .size           _Z25multi_tensor_apply_kernelI18TensorListMetadataILi5EE15DistAdamFunctorIfN3c104HalfEfEJPfffffff10adamMode_tfEEvlPViT_T0_DpT1_,(.L_x_1019 - _Z25multi_tensor_apply_kernelI18TensorListMetadataILi5EE15DistAdamFunctorIfN3c104HalfEfEJPfffffff10adamMode_tfEEvlPViT_T0_DpT1_)
        .other          _Z25multi_tensor_apply_kernelI18TensorListMetadataILi5EE15DistAdamFunctorIfN3c104HalfEfEJPfffffff10adamMode_tfEEvlPViT_T0_DpT1_,@"STO_CUDA_ENTRY STV_DEFAULT"
_Z25multi_tensor_apply_kernelI18TensorListMetadataILi5EE15DistAdamFunctorIfN3c104HalfEfEJPfffffff10adamMode_tfEEvlPViT_T0_DpT1_:
.text._Z25multi_tensor_apply_kernelI18TensorListMetadataILi5EE15DistAdamFunctorIfN3c104HalfEfEJPfffffff10adamMode_tfEEvlPViT_T0_DpT1_:
        /* <DEDUP_REMOVED lines=51> */
.L_x_909:
[----:B------:R-:W-:Y:S05]  /*0330*/  @P0 EXIT ;  /* 0x000000000000094d */ /* 0x000fea0003800000 */
[----:B------:R-:W-:-:S04]  /*0340*/  PRMT R0, R0, 0x9910, RZ ;  /* 0x0000991000007816 */ /* 0x000fc800000000ff */
[----:B------:R-:W-:Y:S02]  /*0350*/  ISETP.NE.AND P0, PT, R0, RZ, PT ;  /* 0x000000ff0000720c */ /* 0x000fe40003f05270 */
.L_x_914:
        /* <DEDUP_REMOVED lines=64> */
.L_x_910:
        /* <DEDUP_REMOVED lines=28> */
[----:B------:R-:W-:Y:S02]  /*0920*/  FMUL.FTZ R26, R26, UR9 ;  /* 0x000000091a1a7c20 */ /* 0x000fe40008410000 */
[----:B------:R-:W-:Y:S02]  /*0930*/  FFMA.FTZ R18, R18, c[0x0][0xd6c], R27 ;  /* 0x00035b0012127a23 */ /* 0x000fe4000001001b */
[----:B------:R-:W1:Y:S01]  /*0940*/  MUFU.SQRT R25, R25 ;  /* 0x0000001900197308 */ /* 0x000e620000002000 */
[----:B------:R-:W-:Y:S02]  /*0950*/  FFMA.FTZ R28, R26, -c[0x0][0xd68], R26 ;  /* 0x80035a001a1c7a23 */ /* 0x000fe4000001001a */
[----:B0-----:R-:W-:Y:S02]  /*0960*/  FADD.FTZ R27, R24, c[0x0][0xd78] ;  /* 0x00035e00181b7621 */ /* 0x001fe40000010000 */
[----:B------:R-:W-:-:S02]  /*0970*/  FFMA.FTZ R11, R11, c[0x0][0xd68], R28 ;  /* 0x00035a000b0b7a23 */ /* 0x000fc4000001001c */
[----:B------:R-:W-:Y:S01]  /*0980*/  FMUL.FTZ R29, R26, R26 ;  /* 0x0000001a1a1d7220 */ /* 0x000fe20000410000 */
[----:B------:R0:W2:Y:S03]  /*0990*/  MUFU.RCP R24, R27 ;  /* 0x0000001b00187308 */ /* 0x0000a60000001000 */
[----:B------:R-:W-:-:S04]  /*09a0*/  FFMA.FTZ R29, R29, -c[0x0][0xd6c], R29 ;  /* 0x80035b001d1d7a23 */ /* 0x000fc8000001001d */
[----:B------:R-:W-:Y:S02]  /*09b0*/  FFMA.FTZ R19, R19, c[0x0][0xd6c], R29 ;  /* 0x00035b0013137a23 */ /* 0x000fe4000001001d */
[----:B-1----:R-:W-:Y:S02]  /*09c0*/  FADD.FTZ R28, R25, c[0x0][0xd78] ;  /* 0x00035e00191c7621 */ /* 0x002fe40000010000 */
[-C--:B------:R-:W-:Y:S02]  /*09d0*/  FMUL.FTZ R25, R8, R23.reuse ;  /* 0x0000001708197220 */ /* 0x080fe40000410000 */
        /* <DEDUP_REMOVED lines=21> */
.L_x_911:
        /* <DEDUP_REMOVED lines=56> */
.L_x_912:
[----:B------:R-:W-:Y:S01]  /*0eb0*/  IADD3 R22, P1, R3, UR4, RZ ;  /* 0x0000000403167c10 */ /* 0x000fe2000ff3e0ff */
[----:B------:R-:W-:-:S02]  /*0ec0*/  FFMA.FTZ R13, -R26, c[0x0][0xd7c], R13 ;  /* 0x00035f001a0d7a23 */ /* 0x000fc4000001010d */
        /* <DEDUP_REMOVED lines=32> */
.L_x_913:
[----:B------:R-:W-:-:S04]  /*10d0*/  MOV R3, c[0x0][0x0] ;  /* 0x0000000000037a02 */ /* 0x000fc80000000f00 */
[----:B------:R-:W-:-:S04]  /*10e0*/  LEA R2, R3, R2, 0x2 ;  /* 0x0000000203027211 */ /* 0x000fc800078e10ff */
[----:B------:R-:W-:-:S13]  /*10f0*/  ISETP.GE.AND P1, PT, R2, UR7, PT ;  /* 0x0000000702007c0c */ /* 0x000fda000bf26270 */
[----:B------:R-:W-:Y:S05]  /*1100*/  @!P1 BRA `(.L_x_914) ;  /* 0xfffff25000009947 */ /* 0x000fea000383ffff */
[----:B------:R-:W-:Y:S05]  /*1110*/  EXIT ;  /* 0x000000000000794d */ /* 0x000fea0003800000 */
.L_x_915:
        /* <DEDUP_REMOVED lines=14> */
.L_x_1019:


//--------------------- .text._Z25multi_tensor_apply_kernelI18TensorListMetadataILi5EE15DistAdamFunctorIffN3c108BFloat16EEJPfffffff10adamMode_tfEEvlPViT_T0_DpT1_ --------------------------
	.section	.text._Z25multi_tensor_apply_kernelI18TensorListMetadataILi5EE15DistAdamFunctorIffN3c108BFloat16EEJPfffffff10adamMode_tfEEvlPViT_T0_DpT1_,"ax",@progbits
	.sectioninfo	@"SHI_REGISTERS=32"
	.align	128
        .global         _Z25multi_tensor_apply_kernelI18TensorListMetadataILi5EE15DistAdamFunctorIffN3c108BFloat16EEJPfffffff10adamMode_tfEEvlPViT_T0_DpT1_
        .type           _Z25multi_tensor_apply_kernelI18TensorListMetadataILi5EE15DistAdamFunctorIffN3c108BFloat16EEJPfffffff10adamMode_tfEEvlPViT_T0_DpT1_,@function
        .size           _Z25multi_tensor_apply_kernelI18TensorListMetadataILi5EE15DistAdamFunctorIffN3c108BFloat16EEJPfffffff10adamMode_tfEEvlPViT_T0_DpT1_,(.L_x_1020 - _Z25multi_tensor_apply_kernelI18TensorListMetadataILi5EE15DistAdamFunctorIffN3c108BFloat16EEJPfffffff10adamMode_tfEEvlPViT_T0_DpT1_)
        .other          _Z25multi_tensor_apply_kernelI18TensorListMetadataILi5EE15DistAdamFunctorIffN3c108BFloat16EEJPfffffff10adamMode_tfEEvlPViT_T0_DpT1_,@"STO_CUDA_ENTRY STV_DEFAULT"
_Z25multi_tensor_apply_kernelI18TensorListMetadataILi5EE15DistAdamFunctorIffN3c108BFloat16EEJPfffffff10adamMode_tfEEvlPViT_T0_DpT1_:
.text._Z25multi_tensor_apply_kernelI18TensorListMetadataILi5EE15DistAdamFunctorIffN3c108BFloat16EEJPfffffff10adamMode_tfEEvlPViT_T0_DpT1_:
        /* <DEDUP_REMOVED lines=49> */
[----:B0-----:R-:W-:-:S04]  /*0310*/  @!P1 MOV R3, UR8 ;  /* 0x0000000800039c02 */ /* 0x001fc80008000f00 */
[----:B------:R-:W-:Y:S02]  /*0320*/  @!P1 PRMT R0, R3, 0x7610, R0 ;  /* 0x0000761003009816 */ /* 0x000fe40000000000 */
.L_x_916:
[----:B------:R-:W-:Y:S05]  /*0330*/  @P0 EXIT ;  /* 0x000000000000094d */ /* 0x000fea0003800000 */
[----:B------:R-:W-:-:S04]  /*0340*/  PRMT R0, R0, 0x9910, RZ ;  /* 0x0000991000007816 */ /* 0x000fc800000000ff */
[----:B------:R-:W-:Y:S02]  /*0350*/  ISETP.NE.AND P0, PT, R0, RZ, PT ;  /* 0x000000ff0000720c */ /* 0x000fe40003f05270 */
.L_x_922:
[----:B0-----:R-:W-:Y:S02]  /*0360*/  IADD3 R3, P1, R2, UR6, RZ ;  /* 0x0000000602037c10 */ /* 0x001fe4000ff3e0ff */
[----:B------:R-:W-:Y:S02]  /*0370*/  SHF.R.S32.HI R0, RZ, 0x1f, R2 ;  /* 0x0000001fff007819 */ /* 0x000fe40000011402 */
[----:B-1----:R-:W-:Y:S02]  /*0380*/  MOV R5, UR6 ;  /* 0x0000000600057c02 */ /* 0x002fe40008000f00 */
[----:B------:R-:W-:Y:S02]  /*0390*/  SHF.L.U32 R26, R3, 0x2, RZ ;  /* 0x00000002031a7819 */ /* 0x000fe400000006ff */
[----:B------:R-:W-:Y:S02]  /*03a0*/  LEA.HI.X.SX32 R0, R5, R0, 0x1, P1 ;  /* 0x0000000005007211 */ /* 0x000fe400008f0eff */
[----:B------:R-:W-:-:S02]  /*03b0*/  IADD3 R24, P1, R26, UR10, RZ ;  /* 0x0000000a1a187c10 */ /* 0x000fc4000ff3e0ff */
[C---:B------:R-:W-:Y:S02]  /*03c0*/  IADD3 R22, P2, R26.reuse, UR12, RZ ;  /* 0x0000000c1a167c10 */ /* 0x040fe4000ff5e0ff */
[C---:B------:R-:W-:Y:S02]  /*03d0*/  IADD3 R20, P3, R26.reuse, UR14, RZ ;  /* 0x0000000e1a147c10 */ /* 0x040fe4000ff7e0ff */
[----:B------:R-:W-:Y:S02]  /*03e0*/  SHF.L.U64.HI R4, R3, 0x2, R0 ;  /* 0x0000000203047819 */ /* 0x000fe40000010200 */
[----:B------:R-:W-:Y:S02]  /*03f0*/  IADD3 R26, P4, R26, UR16, RZ ;  /* 0x000000101a1a7c10 */ /* 0x000fe4000ff9e0ff */
[C---:B------:R-:W-:Y:S02]  /*0400*/  IADD3.X R25, R4.reuse, UR11, RZ, P1, !PT ;  /* 0x0000000b04197c10 */ /* 0x040fe40008ffe4ff */
[----:B------:R-:W-:-:S02]  /*0410*/  IADD3.X R23, R4, UR13, RZ, P2, !PT ;  /* 0x0000000d04177c10 */ /* 0x000fc400097fe4ff */
[C---:B------:R-:W-:Y:S02]  /*0420*/  IADD3.X R21, R4.reuse, UR15, RZ, P3, !PT ;  /* 0x0000000f04157c10 */ /* 0x040fe40009ffe4ff */
[----:B------:R-:W-:Y:S01]  /*0430*/  IADD3.X R27, R4, UR17, RZ, P4, !PT ;  /* 0x00000011041b7c10 */ /* 0x000fe2000a7fe4ff */
[----:B------:R0:W5:Y:S04]  /*0440*/  @P0 LDG.E.128 R8, [R22.64] ;  /* 0x0000001216080981 */ /* 0x000168000c1e1d00 */
        /* <DEDUP_REMOVED lines=8> */
[----:B------:R-:W-:-:S02]  /*04d0*/  IADD3 R6, R2, 0x3, RZ ;  /* 0x0000000302067810 */ /* 0x000fc40007ffe0ff */
[----:B------:R-:W-:Y:S02]  /*04e0*/  ISETP.GE.AND P1, PT, R2, UR7, PT ;  /* 0x0000000702007c0c */ /* 0x000fe4000bf26270 */
[----:B------:R-:W-:Y:S02]  /*04f0*/  ISETP.GE.AND P2, PT, R4, UR7, PT ;  /* 0x0000000704007c0c */ /* 0x000fe4000bf46270 */
[----:B------:R-:W-:Y:S02]  /*0500*/  ISETP.GE.AND P3, PT, R5, UR7, PT ;  /* 0x0000000705007c0c */ /* 0x000fe4000bf66270 */
[----:B------:R-:W-:Y:S01]  /*0510*/  ISETP.GE.AND P4, PT, R6, UR7, PT ;  /* 0x0000000706007c0c */ /* 0x000fe2000bf86270 */
        /* <DEDUP_REMOVED lines=22> */
.L_x_917:
[----:B------:R-:W-:Y:S01]  /*0680*/  ISETP.NE.AND P1, PT, RZ, c[0x0][0xd80], PT ;  /* 0x00036000ff007a0c */ /* 0x000fe20003f25270 */
[----:B-1---5:R-:W-:-:S12]  /*0690*/  FMUL.FTZ R29, R16, UR9 ;  /* 0x00000009101d7c20 */ /* 0x022fd80008410000 */
[----:B------:R-:W-:Y:S05]  /*06a0*/  @!P1 BRA `(.L_x_918) ;  /* 0x0000036000009947 */ /* 0x000fea0003800000 */
[----:B------:R-:W1:Y:S01]  /*06b0*/  MUFU.RCP R16, c[0x0][0xd74] ;  /* 0x00035d0000107b08 */ /* 0x000e620000001000 */
[C---:B0-2---:R-:W-:Y:S02]  /*06c0*/  FFMA.FTZ R27, R29.reuse, -c[0x0][0xd68], R29 ;  /* 0x80035a001d1b7a23 */ /* 0x045fe4000001001d */
[----:B------:R-:W-:Y:S02]  /*06d0*/  FMUL.FTZ R26, R29, R29 ;  /* 0x0000001d1d1a7220 */ /* 0x000fe40000410000 */
[----:B------:R-:W-:Y:S02]  /*06e0*/  FFMA.FTZ R8, R8, c[0x0][0xd68], R27 ;  /* 0x00035a0008087a23 */ /* 0x000fe4000001001b */
[----:B------:R-:W-:Y:S02]  /*06f0*/  FFMA.FTZ R27, R26, -c[0x0][0xd6c], R26 ;  /* 0x80035b001a1b7a23 */ /* 0x000fe4000001001a */
[----:B------:R-:W-:Y:S02]  /*0700*/  FMUL.FTZ R17, R17, UR9 ;  /* 0x0000000911117c20 */ /* 0x000fe40008410000 */
[----:B------:R-:W-:-:S02]  /*0710*/  FFMA.FTZ R12, R12, c[0x0][0xd6c], R27 ;  /* 0x00035b000c0c7a23 */ /* 0x000fc4000001001b */
[----:B------:R-:W-:Y:S02]  /*0720*/  FFMA.FTZ R26, R17, -c[0x0][0xd68], R17 ;  /* 0x80035a00111a7a23 */ /* 0x000fe40000010011 */
[----:B-1----:R-:W-:Y:S02]  /*0730*/  FMUL.FTZ R27, R12, R16 ;  /* 0x000000100c1b7220 */ /* 0x002fe40000410000 */
[----:B------:R-:W-:Y:S02]  /*0740*/  FFMA.FTZ R9, R9, c[0x0][0xd68], R26 ;  /* 0x00035a0009097a23 */ /* 0x000fe4000001001a */
[----:B------:R-:W-:Y:S02]  /*0750*/  FMUL.FTZ R26, R17, R17 ;  /* 0x00000011111a7220 */ /* 0x000fe40000410000 */
[----:B------:R-:W-:Y:S02]  /*0760*/  FMUL.FTZ R17, R18, UR9 ;  /* 0x0000000912117c20 */ /* 0x000fe40008410000 */
[----:B------:R-:W0:Y:S01]  /*0770*/  MUFU.SQRT R18, R27 ;  /* 0x0000001b00127308 */ /* 0x000e220000002000 */
[----:B------:R-:W-:-:S02]  /*0780*/  FFMA.FTZ R26, R26, -c[0x0][0xd6c], R26 ;  /* 0x80035b001a1a7a23 */ /* 0x000fc4000001001a */
[C---:B------:R-:W-:Y:S02]  /*0790*/  FFMA.FTZ R29, R17.reuse, -c[0x0][0xd68], R17 ;  /* 0x80035a00111d7a23 */ /* 0x040fe40000010011 */
[----:B------:R-:W-:Y:S02]  /*07a0*/  FMUL.FTZ R17, R17, R17 ;  /* 0x0000001111117220 */ /* 0x000fe40000410000 */
[----:B------:R-:W-:Y:S02]  /*07b0*/  FFMA.FTZ R10, R10, c[0x0][0xd68], R29 ;  /* 0x00035a000a0a7a23 */ /* 0x000fe4000001001d */
[----:B------:R-:W-:Y:S02]  /*07c0*/  FFMA.FTZ R29, R17, -c[0x0][0xd6c], R17 ;  /* 0x80035b00111d7a23 */ /* 0x000fe40000010011 */
[----:B------:R-:W-:Y:S02]  /*07d0*/  FFMA.FTZ R13, R13, c[0x0][0xd6c], R26 ;  /* 0x00035b000d0d7a23 */ /* 0x000fe4000001001a */
[----:B------:R-:W-:-:S02]  /*07e0*/  FMUL.FTZ R26, R19, UR9 ;  /* 0x00000009131a7c20 */ /* 0x000fc40008410000 */
[----:B------:R-:W-:Y:S02]  /*07f0*/  FFMA.FTZ R14, R14, c[0x0][0xd6c], R29 ;  /* 0x00035b000e0e7a23 */ /* 0x000fe4000001001d */
[----:B0-----:R-:W-:Y:S02]  /*0800*/  FADD.FTZ R29, R18, c[0x0][0xd78] ;  /* 0x00035e00121d7621 */ /* 0x001fe40000010000 */
[C---:B------:R-:W-:Y:S02]  /*0810*/  FFMA.FTZ R18, R26.reuse, -c[0x0][0xd68], R26 ;  /* 0x80035a001a127a23 */ /* 0x040fe4000001001a */
[----:B------:R-:W-:Y:S01]  /*0820*/  MUFU.RCP R19, R29 ;  /* 0x0000001d00137308 */ /* 0x000fe20000001000 */
[----:B------:R-:W-:Y:S02]  /*0830*/  FMUL.FTZ R28, R26, R26 ;  /* 0x0000001a1a1c7220 */ /* 0x000fe40000410000 */
[----:B------:R-:W-:Y:S02]  /*0840*/  FFMA.FTZ R11, R11, c[0x0][0xd68], R18 ;  /* 0x00035a000b0b7a23 */ /* 0x000fe40000010012 */
[----:B------:R-:W-:-:S02]  /*0850*/  FFMA.FTZ R28, R28, -c[0x0][0xd6c], R28 ;  /* 0x80035b001c1c7a23 */ /* 0x000fc4000001001c */
[----:B------:R-:W-:Y:S01]  /*0860*/  FMUL.FTZ R17, R13, R16 ;  /* 0x000000100d117220 */ /* 0x000fe20000410000 */
[----:B------:R-:W0:Y:S01]  /*0870*/  MUFU.RCP R18, c[0x0][0xd70] ;  /* 0x00035c0000127b08 */ /* 0x000e220000001000 */
        /* <DEDUP_REMOVED lines=25> */
.L_x_918:
[----:B------:R-:W-:Y:S02]  /*0a10*/  FFMA.FTZ R16, R4, c[0x0][0xd84], R29 ;  /* 0x0003610004107a23 */ /* 0x000fe4000001001d */
[----:B0-2---:R-:W-:Y:S02]  /*0a20*/  FMUL.FTZ R26, R5, c[0x0][0xd84] ;  /* 0x00036100051a7a20 */ /* 0x005fe40000410000 */
[C---:B------:R-:W-:Y:S02]  /*0a30*/  FFMA.FTZ R27, R16.reuse, -c[0x0][0xd68], R16 ;  /* 0x80035a00101b7a23 */ /* 0x040fe40000010010 */
[----:B------:R-:W-:Y:S02]  /*0a40*/  FMUL.FTZ R16, R16, R16 ;  /* 0x0000001010107220 */ /* 0x000fe40000410000 */
[----:B------:R-:W-:Y:S02]  /*0a50*/  FFMA.FTZ R26, R17, UR9, R26 ;  /* 0x00000009111a7c23 */ /* 0x000fe4000801001a */
[----:B------:R-:W-:-:S02]  /*0a60*/  FFMA.FTZ R17, R16, -c[0x0][0xd6c], R16 ;  /* 0x80035b0010117a23 */ /* 0x000fc40000010010 */
[----:B------:R-:W0:Y:S01]  /*0a70*/  MUFU.RCP R16, c[0x0][0xd74] ;  /* 0x00035d0000107b08 */ /* 0x000e220000001000 */
[----:B------:R-:W-:Y:S02]  /*0a80*/  FFMA.FTZ R8, R8, c[0x0][0xd68], R27 ;  /* 0x00035a0008087a23 */ /* 0x000fe4000001001b */
[----:B------:R-:W-:Y:S02]  /*0a90*/  FFMA.FTZ R12, R12, c[0x0][0xd6c], R17 ;  /* 0x00035b000c0c7a23 */ /* 0x000fe40000010011 */
[----:B------:R-:W-:Y:S02]  /*0aa0*/  FMUL.FTZ R17, R26, R26 ;  /* 0x0000001a1a117220 */ /* 0x000fe40000410000 */
[----:B------:R-:W-:Y:S02]  /*0ab0*/  FMUL.FTZ R27, R6, c[0x0][0xd84] ;  /* 0x00036100061b7a20 */ /* 0x000fe40000410000 */
[----:B------:R-:W-:Y:S02]  /*0ac0*/  FFMA.FTZ R28, R17, -c[0x0][0xd6c], R17 ;  /* 0x80035b00111c7a23 */ /* 0x000fe40000010011 */
[----:B------:R-:W-:-:S02]  /*0ad0*/  FFMA.FTZ R26, R26, -c[0x0][0xd68], R26 ;  /* 0x80035a001a1a7a23 */ /* 0x000fc4000001001a */
[----:B------:R-:W-:Y:S02]  /*0ae0*/  FFMA.FTZ R18, R18, UR9, R27 ;  /* 0x0000000912127c23 */ /* 0x000fe4000801001b */
[----:B------:R-:W-:Y:S02]  /*0af0*/  FFMA.FTZ R9, R9, c[0x0][0xd68], R26 ;  /* 0x00035a0009097a23 */ /* 0x000fe4000001001a */
[----:B0-----:R-:W-:Y:S02]  /*0b00*/  FMUL.FTZ R17, R12, R16 ;  /* 0x000000100c117220 */ /* 0x001fe40000410000 */
[----:B------:R-:W-:Y:S02]  /*0b10*/  FMUL.FTZ R26, R7, c[0x0][0xd84] ;  /* 0x00036100071a7a20 */ /* 0x000fe40000410000 */
[C---:B------:R-:W-:Y:S02]  /*0b20*/  FFMA.FTZ R27, R18.reuse, -c[0x0][0xd68], R18 ;  /* 0x80035a00121b7a23 */ /* 0x040fe40000010012 */
[----:B------:R-:W0:Y:S01]  /*0b30*/  MUFU.SQRT R17, R17 ;  /* 0x0000001100117308 */ /* 0x000e220000002000 */
[----:B------:R-:W-:-:S02]  /*0b40*/  FMUL.FTZ R18, R18, R18 ;  /* 0x0000001212127220 */ /* 0x000fc40000410000 */
[----:B------:R-:W-:Y:S02]  /*0b50*/  FFMA.FTZ R13, R13, c[0x0][0xd6c], R28 ;  /* 0x00035b000d0d7a23 */ /* 0x000fe4000001001c */
[----:B------:R-:W-:Y:S02]  /*0b60*/  FFMA.FTZ R19, R19, UR9, R26 ;  /* 0x0000000913137c23 */ /* 0x000fe4000801001a */
[----:B------:R-:W-:Y:S02]  /*0b70*/  FFMA.FTZ R29, R18, -c[0x0][0xd6c], R18 ;  /* 0x80035b00121d7a23 */ /* 0x000fe40000010012 */
[----:B------:R-:W-:Y:S02]  /*0b80*/  FMUL.FTZ R28, R13, R16 ;  /* 0x000000100d1c7220 */ /* 0x000fe40000410000 */
[C---:B------:R-:W-:Y:S02]  /*0b90*/  FFMA.FTZ R18, R19.reuse, -c[0x0][0xd68], R19 ;  /* 0x80035a0013127a23 */ /* 0x040fe40000010013 */
[----:B------:R-:W-:Y:S01]  /*0ba0*/  FMUL.FTZ R19, R19, R19 ;  /* 0x0000001313137220 */ /* 0x000fe20000410000 */
[----:B------:R1:W2:Y:S01]  /*0bb0*/  MUFU.SQRT R26, R28 ;  /* 0x0000001c001a7308 */ /* 0x0002a20000002000 */
[----:B------:R-:W-:-:S02]  /*0bc0*/  FFMA.FTZ R10, R10, c[0x0][0xd68], R27 ;  /* 0x00035a000a0a7a23 */ /* 0x000fc4000001001b */
[----:B0-----:R-:W-:Y:S02]  /*0bd0*/  FADD.FTZ R27, R17, c[0x0][0xd78] ;  /* 0x00035e00111b7621 */ /* 0x001fe40000010000 */
[----:B------:R-:W-:Y:S02]  /*0be0*/  FFMA.FTZ R14, R14, c[0x0][0xd6c], R29 ;  /* 0x00035b000e0e7a23 */ /* 0x000fe4000001001d */
[----:B------:R-:W-:Y:S01]  /*0bf0*/  FFMA.FTZ R11, R11, c[0x0][0xd68], R18 ;  /* 0x00035a000b0b7a23 */ /* 0x000fe20000010012 */
[----:B------:R0:W-:Y:S01]  /*0c00*/  MUFU.RCP R17, R27 ;  /* 0x0000001b00117308 */ /* 0x0001e20000001000 */
[----:B-1----:R-:W-:-:S04]  /*0c10*/  FFMA.FTZ R28, R19, -c[0x0][0xd6c], R19 ;  /* 0x80035b00131c7a23 */ /* 0x002fc80000010013 */
[----:B------:R-:W-:-:S03]  /*0c20*/  FFMA.FTZ R15, R15, c[0x0][0xd6c], R28 ;  /* 0x00035b000f0f7a23 */ /* 0x000fc6000001001c */
[----:B------:R-:W1:Y:S01]  /*0c30*/  MUFU.RCP R18, c[0x0][0xd70] ;  /* 0x00035c0000127b08 */ /* 0x000e620000001000 */
[-C--:B0-----:R-:W-:Y:S02]  /*0c40*/  FMUL.FTZ R27, R14, R16.reuse ;  /* 0x000000100e1b7220 */ /* 0x081fe40000410000 */
[----:B------:R-:W-:Y:S02]  /*0c50*/  FMUL.FTZ R16, R15, R16 ;  /* 0x000000100f107220 */ /* 0x000fe40000410000 */
[----:B--2---:R-:W-:-:S03]  /*0c60*/  FADD.FTZ R29, R26, c[0x0][0xd78] ;  /* 0x00035e001a1d7621 */ /* 0x004fc60000010000 */
        /* <DEDUP_REMOVED lines=15> */
.L_x_919:
[----:B------:R-:W-:Y:S02]  /*0d60*/  FFMA.FTZ R4, -R19, c[0x0][0xd7c], R4 ;  /* 0x00035f0013047a23 */ /* 0x000fe40000010104 */
[----:B------:R-:W-:-:S02]  /*0d70*/  FFMA.FTZ R5, -R26, c[0x0][0xd7c], R5 ;  /* 0x00035f001a057a23 */ /* 0x000fc40000010105 */
[----:B------:R-:W-:Y:S01]  /*0d80*/  FFMA.FTZ R6, -R17, c[0x0][0xd7c], R6 ;  /* 0x00035f0011067a23 */ /* 0x000fe20000010106 */
[----:B------:R0:W1:Y:S01]  /*0d90*/  F2F.BF16.F32 R16, R4 ;  /* 0x0000000400107304 */ /* 0x0000620000202000 */
[----:B------:R-:W-:Y:S01]  /*0da0*/  FFMA.FTZ R7, -R18, c[0x0][0xd7c], R7 ;  /* 0x00035f0012077a23 */ /* 0x000fe20000010107 */
[----:B------:R-:W-:-:S04]  /*0db0*/  LEA R18, P1, R3, UR4, 0x1 ;  /* 0x0000000403127c11 */ /* 0x000fc8000f8208ff */
[----:B------:R-:W-:Y:S02]  /*0dc0*/  LEA.HI.X R19, R3, UR5, R0, 0x1, P1 ;  /* 0x0000000503137c11 */ /* 0x000fe400088f0c00 */
        /* <DEDUP_REMOVED lines=13> */
.L_x_920:
[C---:B-12---:R-:W-:Y:S02]  /*0ea0*/  IADD3 R0, R2.reuse, 0x1, RZ ;  /* 0x0000000102007810 */ /* 0x046fe40007ffe0ff */
[----:B------:R-:W-:Y:S02]  /*0eb0*/  ISETP.GE.AND P1, PT, R2, UR7, PT ;  /* 0x0000000702007c0c */ /* 0x000fe4000bf26270 */
        /* <DEDUP_REMOVED lines=21> */
.L_x_921:
[----:B------:R-:W-:-:S04]  /*1010*/  MOV R3, c[0x0][0x0] ;  /* 0x0000000000037a02 */ /* 0x000fc80000000f00 */
[----:B------:R-:W-:-:S04]  /*1020*/  LEA R2, R3, R2, 0x2 ;  /* 0x0000000203027211 */ /* 0x000fc800078e10ff */
[----:B------:R-:W-:-:S13]  /*1030*/  ISETP.GE.AND P1, PT, R2, UR7, PT ;  /* 0x0000000702007c0c */ /* 0x000fda000bf26270 */
[----:B------:R-:W-:Y:S05]  /*1040*/  @!P1 BRA `(.L_x_922) ;  /* 0xfffff31000009947 */ /* 0x000fea000383ffff */
[----:B------:R-:W-:Y:S05]  /*1050*/  EXIT ;  /* 0x000000000000794d */ /* 0x000fea0003800000 */
.L_x_923:
        /* <DEDUP_REMOVED lines=10> */
.L_x_1020:


//--------------------- .text._Z25multi_tensor_apply_kernelI18TensorListMetadataILi5EE15DistAdamFunctorIffN3c104HalfEEJPfffffff10adamMode_tfEEvlPViT_T0_DpT1_ --------------------------
	.section	.text._Z25multi_tensor_apply_kernelI18TensorListMetadataILi5EE15DistAdamFunctorIffN3c104HalfEEJPfffffff10adamMode_tfEEvlPViT_T0_DpT1_,"ax",@progbits
	.sectioninfo	@"SHI_REGISTERS=32"
	.align	128
        .global         _Z25multi_tensor_apply_kernelI18TensorListMetadataILi5EE15DistAdamFunctorIffN3c104HalfEEJPfffffff10adamMode_tfEEvlPViT_T0_DpT1_
        .type           _Z25multi_tensor_apply_kernelI18TensorListMetadataILi5EE15DistAdamFunctorIffN3c104HalfEEJPfffffff10adamMode_tfEEvlPViT_T0_DpT1_,@function
        .size           _Z25multi_tensor_apply_kernelI18TensorListMetadataILi5EE15DistAdamFunctorIffN3c104HalfEEJPfffffff10adamMode_tfEEvlPViT_T0_DpT1_,(.L_x_1021 - _Z25multi_tensor_apply_kernelI18TensorListMetadataILi5EE15DistAdamFunctorIffN3c104HalfEEJPfffffff10adamMode_tfEEvlPViT_T0_DpT1_)
        .other          _Z25multi_tensor_apply_kernelI18TensorListMetadataILi5EE15DistAdamFunctorIffN3c104HalfEEJPfffffff10adamMode_tfEEvlPViT_T0_DpT1_,@"STO_CUDA_ENTRY STV_DEFAULT"
_Z25multi_tensor_apply_kernelI18TensorListMetadataILi5EE15DistAdamFunctorIffN3c104HalfEEJPfffffff10adamMode_tfEEvlPViT_T0_DpT1_:
.text._Z25multi_tensor_apply_kernelI18TensorListMetadataILi5EE15DistAdamFunctorIffN3c104HalfEEJPfffffff10adamMode_tfEEvlPViT_T0_DpT1_:
        /* <DEDUP_REMOVED lines=51> */
.L_x_924:
[----:B------:R-:W-:Y:S05]  /*0330*/  @P0 EXIT ;  /* 0x000000000000094d */ /* 0x000fea0003800000 */
[----:B------:R-:W-:-:S04]  /*0340*/  PRMT R0, R0, 0x9910, RZ ;  /* 0x0000991000007816 */ /* 0x000fc800000000ff */
[----:B------:R-:W-:Y:S02]  /*0350*/  ISETP.NE.AND P0, PT, R0, RZ, PT ;  /* 0x000000ff0000720c */ /* 0x000fe40003f05270 */
.L_x_930:
        /* <DEDUP_REMOVED lines=50> */
.L_x_925:
        /* <DEDUP_REMOVED lines=57> */
.L_x_926:
        /* <DEDUP_REMOVED lines=53> */
.L_x_927:
[----:B------:R-:W-:Y:S02]  /*0d60*/  FFMA.FTZ R4, -R19, c[0x0][0xd7c], R4 ;  /* 0x00035f0013047a23 */ /* 0x000fe40000010104 */
[----:B------:R-:W-:-:S02]  /*0d70*/  FFMA.FTZ R5, -R26, c[0x0][0xd7c], R5 ;  /* 0x00035f001a057a23 */ /* 0x000fc40000010105 */
[----:B------:R-:W-:Y:S01]  /*0d80*/  FFMA.FTZ R6, -R17, c[0x0][0xd7c], R6 ;  /* 0x00035f0011067a23 */ /* 0x000fe20000010106 */
[----:B------:R0:W1:Y:S01]  /*0d90*/  F2F.F16.F32 R16, R4 ;  /* 0x0000000400107304 */ /* 0x0000620000200800 */
[----:B------:R-:W-:Y:S01]  /*0da0*/  FFMA.FTZ R7, -R18, c[0x0][0xd7c], R7 ;  /* 0x00035f0012077a23 */ /* 0x000fe20000010107 */
[----:B------:R-:W-:-:S04]  /*0db0*/  LEA R18, P1, R3, UR4, 0x1 ;  /* 0x0000000403127c11 */ /* 0x000fc8000f8208ff */
[----:B------:R-:W-:Y:S02]  /*0dc0*/  LEA.HI.X R19, R3, UR5, R0, 0x1, P1 ;  /* 0x0000000503137c11 */ /* 0x000fe400088f0c00 */
        /* <DEDUP_REMOVED lines=13> */
.L_x_928:
        /* <DEDUP_REMOVED lines=23> */
.L_x_929:
[----:B------:R-:W-:-:S04]  /*1010*/  MOV R3, c[0x0][0x0] ;  /* 0x0000000000037a02 */ /* 0x000fc80000000f00 */
[----:B------:R-:W-:-:S04]  /*1020*/  LEA R2, R3, R2, 0x2 ;  /* 0x0000000203027211 */ /* 0x000fc800078e10ff */
[----:B------:R-:W-:-:S13]  /*1030*/  ISETP.GE.AND P1, PT, R2, UR7, PT ;  /* 0x0000000702007c0c */ /* 0x000fda000bf26270 */
[----:B------:R-:W-:Y:S05]  /*1040*/  @!P1 BRA `(.L_x_930) ;  /* 0xfffff31000009947 */ /* 0x000fea000383ffff */
[----:B------:R-:W-:Y:S05]  /*1050*/  EXIT ;  /* 0x000000000000794d */ /* 0x000fea0003800000 */
.L_x_931:
        /* <DEDUP_REMOVED lines=10> */
.L_x_1021:


//--------------------- .text._Z25multi_tensor_apply_kernelI18TensorListMetadataILi5EE15DistAdamFunctorIfffEJPfffffff10adamMode_tfEEvlPViT_T0_DpT1_ --------------------------
	.section	.text._Z25multi_tensor_apply_kernelI18TensorListMetadataILi5EE15DistAdamFunctorIfffEJPfffffff10adamMode_tfEEvlPViT_T0_DpT1_,"ax",@progbits
	.sectioninfo	@"SHI_REGISTERS=32"
	.align	128
        .global         _Z25multi_tensor_apply_kernelI18TensorListMetadataILi5EE15DistAdamFunctorIfffEJPfffffff10adamMode_tfEEvlPViT_T0_DpT1_
        .type           _Z25multi_tensor_apply_kernelI18TensorListMetadataILi5EE15DistAdamFunctorIfffEJPfffffff10adamMode_tfEEvlPViT_T0_DpT1_,@function
        .size           _Z25multi_tensor_apply_kernelI18TensorListMetadataILi5EE15DistAdamFunctorIfffEJPfffffff10adamMode_tfEEvlPViT_T0_DpT1_,(.L_x_1022 - _Z25multi_tensor_apply_kernelI18TensorListMetadataILi5EE15DistAdamFunctorIfffEJPfffffff10adamMode_tfEEvlPViT_T0_DpT1_)
        .other          _Z25multi_tensor_apply_kernelI18TensorListMetadataILi5EE15DistAdamFunctorIfffEJPfffffff10adamMode_tfEEvlPViT_T0_DpT1_,@"STO_CUDA_ENTRY STV_DEFAULT"
_Z25multi_tensor_apply_kernelI18TensorListMetadataILi5EE15DistAdamFunctorIfffEJPfffffff10adamMode_tfEEvlPViT_T0_DpT1_:
.text._Z25multi_tensor_apply_kernelI18TensorListMetadataILi5EE15DistAdamFunctorIfffEJPfffffff10adamMode_tfEEvlPViT_T0_DpT1_:
        /* <DEDUP_REMOVED lines=51> */
.L_x_932:
[----:B------:R-:W-:Y:S05]  /*0330*/  @P0 EXIT ;  /* 0x000000000000094d */ /* 0x000fea0003800000 */
[----:B------:R-:W-:-:S04]  /*0340*/  PRMT R0, R0, 0x9910, RZ ;  /* 0x0000991000007816 */ /* 0x000fc800000000ff */
[----:B------:R-:W-:Y:S02]  /*0350*/  ISETP.NE.AND P0, PT, R0, RZ, PT ;  /* 0x000000ff0000720c */ /* 0x000fe40003f05270 */
.L_x_937:
[----:B------:R-:W-:Y:S02]  /*0360*/  SHF.R.S32.HI R0, RZ, 0x1f, R2 ;  /* 0x0000001fff007819 */ /* 0x000fe40000011402 */
[----:B01----:R-:W-:Y:S02]  /*0370*/  IADD3 R4, P1, R2, UR6, RZ ;  /* 0x0000000602047c10 */ /* 0x003fe4000ff3e0ff */
[----:B------:R-:W-:Y:S02]  /*0380*/  MOV R5, UR6 ;  /* 0x0000000600057c02 */ /* 0x000fe40008000f00 */
[----:B0-----:R-:W-:Y:S02]  /*0390*/  SHF.L.U32 R3, R4, 0x2, RZ ;  /* 0x0000000204037819 */ /* 0x001fe400000006ff */
[----:B------:R-:W-:Y:S02]  /*03a0*/  LEA.HI.X.SX32 R5, R5, R0, 0x1, P1 ;  /* 0x0000000005057211 */ /* 0x000fe400008f0eff */
[----:B------:R-:W-:-:S02]  /*03b0*/  IADD3 R24, P1, R3, UR10, RZ ;  /* 0x0000000a03187c10 */ /* 0x000fc4000ff3e0ff */
[----:B------:R-:W-:Y:S02]  /*03c0*/  SHF.L.U64.HI R0, R4, 0x2, R5 ;  /* 0x0000000204007819 */ /* 0x000fe40000010205 */
[C---:B------:R-:W-:Y:S02]  /*03d0*/  IADD3 R22, P2, R3.reuse, UR12, RZ ;  /* 0x0000000c03167c10 */ /* 0x040fe4000ff5e0ff */
[C---:B------:R-:W-:Y:S02]  /*03e0*/  IADD3 R20, P3, R3.reuse, UR14, RZ ;  /* 0x0000000e03147c10 */ /* 0x040fe4000ff7e0ff */
[----:B------:R-:W-:Y:S02]  /*03f0*/  IADD3 R26, P4, R3, UR16, RZ ;  /* 0x00000010031a7c10 */ /* 0x000fe4000ff9e0ff */
[C---:B------:R-:W-:Y:S02]  /*0400*/  IADD3.X R25, R0.reuse, UR11, RZ, P1, !PT ;  /* 0x0000000b00197c10 */ /* 0x040fe40008ffe4ff */
[----:B------:R-:W-:-:S02]  /*0410*/  IADD3.X R23, R0, UR13, RZ, P2, !PT ;  /* 0x0000000d00177c10 */ /* 0x000fc400097fe4ff */
[C---:B------:R-:W-:Y:S01]  /*0420*/  IADD3.X R21, R0.reuse, UR15, RZ, P3, !PT ;  /* 0x0000000f00157c10 */ /* 0x040fe20009ffe4ff */
[----:B------:R0:W5:Y:S01]  /*0430*/  @P0 LDG.E.128 R4, [R24.64] ;  /* 0x0000001218040981 */ /* 0x000162000c1e1d00 */
[----:B------:R-:W-:-:S03]  /*0440*/  IADD3.X R27, R0, UR17, RZ, P4, !PT ;  /* 0x00000011001b7c10 */ /* 0x000fc6000a7fe4ff */
        /* <DEDUP_REMOVED lines=35> */
.L_x_933:
        /* <DEDUP_REMOVED lines=57> */
.L_x_934:
        /* <DEDUP_REMOVED lines=53> */
.L_x_935:
        /* <DEDUP_REMOVED lines=34> */
.L_x_936:
[----:B------:R-:W-:-:S04]  /*0f80*/  MOV R3, c[0x0][0x0] ;  /* 0x0000000000037a02 */ /* 0x000fc80000000f00 */
[----:B------:R-:W-:-:S04]  /*0f90*/  LEA R2, R3, R2, 0x2 ;  /* 0x0000000203027211 */ /* 0x000fc800078e10ff */
[----:B------:R-:W-:-:S13]  /*0fa0*/  ISETP.GE.AND P1, PT, R2, UR7, PT ;  /* 0x0000000702007c0c */ /* 0x000fda000bf26270 */
[----:B------:R-:W-:Y:S05]  /*0fb0*/  @!P1 BRA `(.L_x_937) ;  /* 0xfffff3a000009947 */ /* 0x000fea000383ffff */
[----:B------:R-:W-:Y:S05]  /*0fc0*/  EXIT ;  /* 0x000000000000794d */ /* 0x000fea0003800000 */
.L_x_938:
        /* <DEDUP_REMOVED lines=11> */
.L_x_1022:


//--------------------- .nv.global.init           --------------------------
	.section	.nv.global.init,"aw",@progbits
.nv.global.init:
	.type		$str$4,@object
	.size		$str$4,($str$3 - $str$4)
$str$4:
        /*0000*/ 	.byte	0x6c, 0x72, 0x00
	.type		$str$3,@object
	.size		$str$3,($str - $str$3)
$str$3:
        /*0003*/ 	.byte	0x73, 0x74, 0x65, 0x70, 0x00
	.type		$str,@object
	.size		$str,($str$2 - $str)
$str:
        /*0008*/ 	.byte	0x6e, 0x6f, 0x6f, 0x70, 0x5f, 0x67, 0x6d, 0x65, 0x6d, 0x00
	.type		$str$2,@object
	.size		$str$2,($str$1 - $str$2)
$str$2:
        /*0012*/ 	.byte	0x67, 0x72, 0x61, 0x64, 0x5f, 0x73, 0x63, 0x61, 0x6c, 0x65, 0x5f, 0x70, 0x74, 0x72, 0x00
	.type		$str$1,@object
	.size		$str$1,(__unnamed_1 - $str$1)
$str$1:
        /*0021*/ 	.byte	0x2f, 0x74, 0x6d, 0x70, 0x2f, 0x6f, 0x73, 0x73, 0x5f, 0x6b, 0x65, 0x72, 0x6e, 0x65, 0x6c, 0x73
        /*0031*/ 	.byte	0x5f, 0x73, 0x72, 0x63, 0x2f, 0x61, 0x70, 0x65, 0x78, 0x2f, 0x61, 0x70, 0x65, 0x78, 0x2f, 0x63
        /*0041*/ 	.byte	0x6f, 0x6e, 0x74, 0x72, 0x69, 0x62, 0x2f, 0x63, 0x73, 0x72, 0x63, 0x2f, 0x6f, 0x70, 0x74, 0x69
        /*0051*/ 	.byte	0x6d, 0x69, 0x7a, 0x65, 0x72, 0x73, 0x2f, 0x6d, 0x75, 0x6c, 0x74, 0x69, 0x5f, 0x74, 0x65, 0x6e
        /*0061*/ 	.byte	0x73, 0x6f, 0x72, 0x5f, 0x64, 0x69, 0x73, 0x74, 0x6f, 0x70, 0x74, 0x5f, 0x61, 0x64, 0x61, 0x6d
        /*0071*/ 	.byte	0x5f, 0x6b, 0x65, 0x72, 0x6e, 0x65, 0x6c, 0x2e, 0x63, 0x75, 0x00
	.type		__unnamed_1,@object
	.size		__unnamed_1,(__unnamed_4 - __unnamed_1)
__unnamed_1:
        /* <DEDUP_REMOVED lines=16> */
        /*017c*/ 	.byte	0x6f, 0x61, 0x74, 0x5d, 0x00
	.type		__unnamed_4,@object
	.size		__unnamed_4,(__unnamed_10 - __unnamed_4)
__unnamed_4:
        /* <DEDUP_REMOVED lines=16> */
        /*0281*/ 	.byte	0x3d, 0x20, 0x66, 0x6c, 0x6f, 0x61, 0x74, 0x5d, 0x00
	.type		__unnamed_10,@object
	.size		__unnamed_10,(__unnamed_2 - __unnamed_10)
__unnamed_10:
        /* <DEDUP_REMOVED lines=17> */
	.type		__unnamed_2,@object
	.size		__unnamed_2,(__unnamed_11 - __unnamed_2)
__unnamed_2:
        /* <DEDUP_REMOVED lines=17> */
	.type		__unnamed_11,@object
	.size		__unnamed_11,(__unnamed_3 - __unnamed_11)
__unnamed_11:
        /* <DEDUP_REMOVED lines=16> */
        /*059c*/ 	.byte	0x3d, 0x20, 0x63, 0x31, 0x30, 0x3a, 0x3a, 0x48, 0x61, 0x6c, 0x66, 0x5d, 0x00
	.type		__unnamed_3,@object
	.size		__unnamed_3,(__unnamed_19 - __unnamed_3)
__unnamed_3:
        /* <DEDUP_REMOVED lines=17> */
	.type		__unnamed_19,@object
	.size		__unnamed_19,(__unnamed_7 - __unnamed_19)
__unnamed_19:
        /* <DEDUP_REMOVED lines=17> */
	.type		__unnamed_7,@object
	.size		__unnamed_7,(__unnamed_13 - __unnamed_7)
__unnamed_7:
        /* <DEDUP_REMOVED lines=17> */
	.type		__unnamed_13,@object
	.size		__unnamed_13,(__unnamed_5 - __unnamed_13)
__unnamed_13:
        /* <DEDUP_REMOVED lines=17> */
	.type		__unnamed_5,@object
	.size		__unnamed_5,(__unnamed_12 - __unnamed_5)
__unnamed_5:
        /* <DEDUP_REMOVED lines=17> */
	.type		__unnamed_12,@object
	.size		__unnamed_12,(__unnamed_20 - __unnamed_12)
__unnamed_12:
        /* <DEDUP_REMOVED lines=17> */
        /*0bfa*/ 	.byte	0x00
	.type		__unnamed_20,@object
	.size		__unnamed_20,(__unnamed_16 - __unnamed_20)
__unnamed_20:
        /* <DEDUP_REMOVED lines=18> */
	.type		__unnamed_16,@object
	.size		__unnamed_16,(__unnamed_8 - __unnamed_16)
__unnamed_16:
        /* <DEDUP_REMOVED lines=18> */
	.type		__unnamed_8,@object
	.size		__unnamed_8,(__unnamed_14 - __unnamed_8)
__unnamed_8:
        /* <DEDUP_REMOVED lines=18> */
	.type		__unnamed_14,@object
	.size		__unnamed_14,(__unnamed_6 - __unnamed_14)
__unnamed_14:
        /* <DEDUP_REMOVED lines=18> */
	.type		__unnamed_6,@object
	.size		__unnamed_6,(__unnamed_22 - __unnamed_6)
__unnamed_6:
        /* <DEDUP_REMOVED lines=18> */
	.type		__unnamed_22,@object
	.size		__unnamed_22,(__unnamed_15 - __unnamed_22)
__unnamed_22:
        /* <DEDUP_REMOVED lines=18> */
	.type		__unnamed_15,@object
	.size		__unnamed_15,(__unnamed_23 - __unnamed_15)
__unnamed_15:
        /* <DEDUP_REMOVED lines=18> */
	.type		__unnamed_23,@object
	.size		__unnamed_23,(__unnamed_9 - __unnamed_23)
__unnamed_23:
        /* <DEDUP_REMOVED lines=18> */
	.type		__unnamed_9,@object
	.size		__unnamed_9,(__unnamed_25 - __unnamed_9)
__unnamed_9:
        /* <DEDUP_REMOVED lines=18> */
	.type		__unnamed_25,@object
	.size		__unnamed_25,(__unnamed_17 - __unnamed_25)
__unnamed_25:
        /* <DEDUP_REMOVED lines=18> */
	.type		__unnamed_17,@object
	.size		__unnamed_17,(__unnamed_21 - __unnamed_17)
__unnamed_17:
        /* <DEDUP_REMOVED lines=18> */
	.type		__unnamed_21,@object
	.size		__unnamed_21,(__unnamed_24 - __unnamed_21)
__unnamed_21:
        /* <DEDUP_REMOVED lines=18> */
	.type		__unnamed_24,@object
	.size		__unnamed_24,(__unnamed_26 - __unnamed_24)
__unnamed_24:
        /* <DEDUP_REMOVED lines=18> */
	.type		__unnamed_26,@object
	.size		__unnamed_26,(__unnamed_18 - __unnamed_26)
__unnamed_26:
        /* <DEDUP_REMOVED lines=18> */
	.type		__unnamed_18,@object
	.size		__unnamed_18,(__unnamed_27 - __unnamed_18)
__unnamed_18:
        /* <DEDUP_REMOVED lines=18> */
	.type		__unnamed_27,@object
	.size		__unnamed_27,(.L_26 - __unnamed_27)
__unnamed_27:
        /* <DEDUP_REMOVED lines=18> */
.L_26:


//--------------------- .nv.global                --------------------------
	.section	.nv.global,"aw",@nobits
.nv.global:
	.type		_ZN66_INTERNAL_27c7bd1e_35_multi_tensor_distopt_adam_kernel_cu_15fd16b94cuda3std3__48in_placeE,@object
	.size		_ZN66_INTERNAL_27c7bd1e_35_multi_tensor_distopt_adam_kernel_cu_15fd16b94cuda3std3__48in_placeE,(_ZN66_INTERNAL_27c7bd1e_35_multi_tensor_distopt_adam_kernel_cu_15fd16b94cuda3std6ranges3__45__cpo8distanceE - _ZN66_INTERNAL_27c7bd1e_35_multi_tensor_distopt_adam_kernel_cu_15fd16b94cuda3std3__48in_placeE)
_ZN66_INTERNAL_27c7bd1e_35_multi_tensor_distopt_adam_kernel_cu_15fd16b94cuda3std3__48in_placeE:
	.zero		1
	.type		_ZN66_INTERNAL_27c7bd1e_35_multi_tensor_distopt_adam_kernel_cu_15fd16b94cuda3std6ranges3__45__cpo8distanceE,@object
	.size		_ZN66_INTERNAL_27c7bd1e_35_multi_tensor_distopt_adam_kernel_cu_15fd16b94cuda3std6ranges3__45__cpo8distanceE,(_ZN66_INTERNAL_27c7bd1e_35_multi_tensor_distopt_adam_kernel_cu_15fd16b94cuda3std3__45__cpo6cbeginE - _ZN66_INTERNAL_27c7bd1e_35_multi_tensor_distopt_adam_kernel_cu_15fd16b94cuda3std6ranges3__45__cpo8distanceE)
_ZN66_INTERNAL_27c7bd1e_35_multi_tensor_distopt_adam_kernel_cu_15fd16b94cuda3std6ranges3__45__cpo8distanceE:
	.zero		1
	.type		_ZN66_INTERNAL_27c7bd1e_35_multi_tensor_distopt_adam_kernel_cu_15fd16b94cuda3std3__45__cpo6cbeginE,@object
	.size		_ZN66_INTERNAL_27c7bd1e_35_multi_tensor_distopt_adam_kernel_cu_15fd16b94cuda3std3__45__cpo6cbeginE,(_ZN66_INTERNAL_27c7bd1e_35_multi_tensor_distopt_adam_kernel_cu_15fd16b94cuda3std6ranges3__45__cpo7advanceE - _ZN66_INTERNAL_27c7bd1e_35_multi_tensor_distopt_adam_kernel_cu_15fd16b94cuda3std3__45__cpo6cbeginE)
_ZN66_INTERNAL_27c7bd1e_35_multi_tensor_distopt_adam_kernel_cu_15fd16b94cuda3std3__45__cpo6cbeginE:
	.zero		1
	.type		_ZN66_INTERNAL_27c7bd1e_35_multi_tensor_distopt_adam_kernel_cu_15fd16b94cuda3std6ranges3__45__cpo7advanceE,@object
	.size		_ZN66_INTERNAL_27c7bd1e_35_multi_tensor_distopt_adam_kernel_cu_15fd16b94cuda3std6ranges3__45__cpo7advanceE,(_ZN66_INTERNAL_27c7bd1e_35_multi_tensor_distopt_adam_kernel_cu_15fd16b94cuda3std3__45__cpo7crbeginE - _ZN66_INTERNAL_27c7bd1e_35_multi_tensor_distopt_adam_kernel_cu_15fd16b94cuda3std6ranges3__45__cpo7advanceE)
_ZN66_INTERNAL_27c7bd1e_35_multi_tensor_distopt_adam_kernel_cu_15fd16b94cuda3std6ranges3__45__cpo7advanceE:
	.zero		1
	.type		_ZN66_INTERNAL_27c7bd1e_35_multi_tensor_distopt_adam_kernel_cu_15fd16b94cuda3std3__45__cpo7crbeginE,@object
	.size		_ZN66_INTERNAL_27c7bd1e_35_multi_tensor_distopt_adam_kernel_cu_15fd16b94cuda3std3__45__cpo7crbeginE,(_ZN66_INTERNAL_27c7bd1e_35_multi_tensor_distopt_adam_kernel_cu_15fd16b94cuda3std6ranges3__45__cpo4dataE - _ZN66_INTERNAL_27c7bd1e_35_multi_tensor_distopt_adam_kernel_cu_15fd16b94cuda3std3__45__cpo7crbeginE)
_ZN66_INTERNAL_27c7bd1e_35_multi_tensor_distopt_adam_kernel_cu_15fd16b94cuda3std3__45__cpo7crbeginE:
	.zero		1
	.type		_ZN66_INTERNAL_27c7bd1e_35_multi_tensor_distopt_adam_kernel_cu_15fd16b94cuda3std6ranges3__45__cpo4dataE,@object
	.size		_ZN66_INTERNAL_27c7bd1e_35_multi_tensor_distopt_adam_kernel_cu_15fd16b94cuda3std6ranges3__45__cpo4dataE,(_ZN66_INTERNAL_27c7bd1e_35_multi_tensor_distopt_adam_kernel_cu_15fd16b94cuda3std6ranges3__45__cpo5beginE - _ZN66_INTERNAL_27c7bd1e_35_multi_tensor_distopt_adam_kernel_cu_15fd16b94cuda3std6ranges3__45__cpo4dataE)
_ZN66_INTERNAL_27c7bd1e_35_multi_tensor_distopt_adam_kernel_cu_15fd16b94cuda3std6ranges3__45__cpo4dataE:
	.zero		1
	.type		_ZN66_INTERNAL_27c7bd1e_35_multi_tensor_distopt_adam_kernel_cu_15fd16b94cuda3std6ranges3__45__cpo5beginE,@object
	.size		_ZN66_INTERNAL_27c7bd1e_35_multi_tensor_distopt_adam_kernel_cu_15fd16b94cuda3std6ranges3__45__cpo5beginE,(_ZN66_INTERNAL_27c7bd1e_35_multi_tensor_distopt_adam_kernel_cu_15fd16b94cuda3std3__468_GLOBAL__N__27c7bd1e_35_multi_tensor_distopt_adam_kernel_cu_15fd16b96ignoreE - _ZN66_INTERNAL_27c7bd1e_35_multi_tensor_distopt_adam_kernel_cu_15fd16b94cuda3std6ranges3__45__cpo5beginE)
_ZN66_INTERNAL_27c7bd1e_35_multi_tensor_distopt_adam_kernel_cu_15fd16b94cuda3std6ranges3__45__cpo5beginE:
	.zero		1
	.type		_ZN66_INTERNAL_27c7bd1e_35_multi_tensor_distopt_adam_kernel_cu_15fd16b94cuda3std3__468_GLOBAL__N__27c7bd1e_35_multi_tensor_distopt_adam_kernel_cu_15fd16b96ignoreE,@object
	.size		_ZN66_INTERNAL_27c7bd1e_35_multi_tensor_distopt_adam_kernel_cu_15fd16b94cuda3std3__468_GLOBAL__N__27c7bd1e_35_multi_tensor_distopt_adam_kernel_cu_15fd16b96ignoreE,(_ZN66_INTERNAL_27c7bd1e_35_multi_tensor_distopt_adam_kernel_cu_15fd16b94cuda3std6ranges3__45__cpo4sizeE - _ZN66_INTERNAL_27c7bd1e_35_multi_tensor_distopt_adam_kernel_cu_15fd16b94cuda3std3__468_GLOBAL__N__27c7bd1e_35_multi_tensor_distopt_adam_kernel_cu_15fd16b96ignoreE)
_ZN66_INTERNAL_27c7bd1e_35_multi_tensor_distopt_adam_kernel_cu_15fd16b94cuda3std3__468_GLOBAL__N__27c7bd1e_35_multi_tensor_distopt_adam_kernel_cu_15fd16b96ignoreE:
	.zero		1
	.type		_ZN66_INTERNAL_27c7bd1e_35_multi_tensor_distopt_adam_kernel_cu_15fd16b94cuda3std6ranges3__45__cpo4sizeE,@object
	.size		_ZN66_INTERNAL_27c7bd1e_35_multi_tensor_distopt_adam_kernel_cu_15fd16b94cuda3std6ranges3__45__cpo4sizeE,(_ZN66_INTERNAL_27c7bd1e_35_multi_tensor_distopt_adam_kernel_cu_15fd16b94cuda3std3__45__cpo5beginE - _ZN66_INTERNAL_27c7bd1e_35_multi_tensor_distopt_adam_kernel_cu_15fd16b94cuda3std6ranges3__45__cpo4sizeE)
_ZN66_INTERNAL_27c7bd1e_35_multi_tensor_distopt_adam_kernel_cu_15fd16b94cuda3std6ranges3__45__cpo4sizeE:
	.zero		1
	.type		_ZN66_INTERNAL_27c7bd1e_35_multi_tensor_distopt_adam_kernel_cu_15fd16b94cuda3std3__45__cpo5beginE,@object
	.size		_ZN66_INTERNAL_27c7bd1e_35_multi_tensor_distopt_adam_kernel_cu_15fd16b94cuda3std3__45__cpo5beginE,(_ZN66_INTERNAL_27c7bd1e_35_multi_tensor_distopt_adam_kernel_cu_15fd16b94cuda3std6ranges3__45__cpo6cbeginE - _ZN66_INTERNAL_27c7bd1e_35_multi_tensor_distopt_adam_kernel_cu_15fd16b94cuda3std3__45__cpo5beginE)
_ZN66_INTERNAL_27c7bd1e_35_multi_tensor_distopt_adam_kernel_cu_15fd16b94cuda3std3__45__cpo5beginE:
	.zero		1
	.type		_ZN66_INTERNAL_27c7bd1e_35_multi_tensor_distopt_adam_kernel_cu_15fd16b94cuda3std6ranges3__45__cpo6cbeginE,@object
	.size		_ZN66_INTERNAL_27c7bd1e_35_multi_tensor_distopt_adam_kernel_cu_15fd16b94cuda3std6ranges3__45__cpo6cbeginE,(_ZN66_INTERNAL_27c7bd1e_35_multi_tensor_distopt_adam_kernel_cu_15fd16b94cuda3std3__45__cpo6rbeginE - _ZN66_INTERNAL_27c7bd1e_35_multi_tensor_distopt_adam_kernel_cu_15fd16b94cuda3std6ranges3__45__cpo6cbeginE)
_ZN66_INTERNAL_27c7bd1e_35_multi_tensor_distopt_adam_kernel_cu_15fd16b94cuda3std6ranges3__45__cpo6cbeginE:
	.zero		1
	.type		_ZN66_INTERNAL_27c7bd1e_35_multi_tensor_distopt_adam_kernel_cu_15fd16b94cuda3std3__45__cpo6rbeginE,@object
	.size		_ZN66_INTERNAL_27c7bd1e_35_multi_tensor_distopt_adam_kernel_cu_15fd16b94cuda3std3__45__cpo6rbeginE,(_ZN66_INTERNAL_27c7bd1e_35_multi_tensor_distopt_adam_kernel_cu_15fd16b94cuda3std6ranges3__45__cpo4nextE - _ZN66_INTERNAL_27c7bd1e_35_multi_tensor_distopt_adam_kernel_cu_15fd16b94cuda3std3__45__cpo6rbeginE)
_ZN66_INTERNAL_27c7bd1e_35_multi_tensor_distopt_adam_kernel_cu_15fd16b94cuda3std3__45__cpo6rbeginE:
	.zero		1
	.type		_ZN66_INTERNAL_27c7bd1e_35_multi_tensor_distopt_adam_kernel_cu_15fd16b94cuda3std6ranges3__45__cpo4nextE,@object
	.size		_ZN66_INTERNAL_27c7bd1e_35_multi_tensor_distopt_adam_kernel_cu_15fd16b94cuda3std6ranges3__45__cpo4nextE,(_ZN66_INTERNAL_27c7bd1e_35_multi_tensor_distopt_adam_kernel_cu_15fd16b94cuda3std6ranges3__45__cpo4swapE - _ZN66_INTERNAL_27c7bd1e_35_multi_tensor_distopt_adam_kernel_cu_15fd16b94cuda3std6ranges3__45__cpo4nextE)
_ZN66_INTERNAL_27c7bd1e_35_multi_tensor_distopt_adam_kernel_cu_15fd16b94cuda3std6ranges3__45__cpo4nextE:
	.zero		1
	.type		_ZN66_INTERNAL_27c7bd1e_35_multi_tensor_distopt_adam_kernel_cu_15fd16b94cuda3std6ranges3__45__cpo4swapE,@object
	.size		_ZN66_INTERNAL_27c7bd1e_35_multi_tensor_distopt_adam_kernel_cu_15fd16b94cuda3std6ranges3__45__cpo4swapE,(_ZN66_INTERNAL_27c7bd1e_35_multi_tensor_distopt_adam_kernel_cu_15fd16b94cuda3std3__420unreachable_sentinelE - _ZN66_INTERNAL_27c7bd1e_35_multi_tensor_distopt_adam_kernel_cu_15fd16b94cuda3std6ranges3__45__cpo4swapE)
_ZN66_INTERNAL_27c7bd1e_35_multi_tensor_distopt_adam_kernel_cu_15fd16b94cuda3std6ranges3__45__cpo4swapE:
	.zero		1
	.type		_ZN66_INTERNAL_27c7bd1e_35_multi_tensor_distopt_adam_kernel_cu_15fd16b94cuda3std3__420unreachable_sentinelE,@object
	.size		_ZN66_INTERNAL_27c7bd1e_35_multi_tensor_distopt_adam_kernel_cu_15fd16b94cuda3std3__420unreachable_sentinelE,(_ZN66_INTERNAL_27c7bd1e_35_multi_tensor_distopt_adam_kernel_cu_15fd16b96thrust23THRUST_300001_SM_800_NS6system6detail10sequential3seqE - _ZN66_INTERNAL_27c7bd1e_35_multi_tensor_distopt_adam_kernel_cu_15fd16b94cuda3std3__420unreachable_sentinelE)
_ZN66_INTERNAL_27c7bd1e_35_multi_tensor_distopt_adam_kernel_cu_15fd16b94cuda3std3__420unreachable_sentinelE:
	.zero		1
	.type		_ZN66_INTERNAL_27c7bd1e_35_multi_tensor_distopt_adam_kernel_cu_15fd16b96thrust23THRUST_300001_SM_800_NS6system6detail10sequential3seqE,@object
	.size		_ZN66_INTERNAL_27c7bd1e_35_multi_tensor_distopt_adam_kernel_cu_15fd16b96thrust23THRUST_300001_SM_800_NS6system6detail10sequential3seqE,(_ZN66_INTERNAL_27c7bd1e_35_multi_tensor_distopt_adam_kernel_cu_15fd16b94cuda3std3__45__cpo4cendE - _ZN66_INTERNAL_27c7bd1e_35_multi_tensor_distopt_adam_kernel_cu_15fd16b96thrust23THRUST_300001_SM_800_NS6system6detail10sequential3seqE)
_ZN66_INTERNAL_27c7bd1e_35_multi_tensor_distopt_adam_kernel_cu_15fd16b96thrust23THRUST_300001_SM_800_NS6system6detail10sequential3seqE:
	.zero		1
	.type		_ZN66_INTERNAL_27c7bd1e_35_multi_tensor_distopt_adam_kernel_cu_15fd16b94cuda3std3__45__cpo4cendE,@object
	.size		_ZN66_INTERNAL_27c7bd1e_35_multi_tensor_distopt_adam_kernel_cu_15fd16b94cuda3std3__45__cpo4cendE,(_ZN66_INTERNAL_27c7bd1e_35_multi_tensor_distopt_adam_kernel_cu_15fd16b94cuda3std6ranges3__45__cpo9iter_swapE - _ZN66_INTERNAL_27c7bd1e_35_multi_tensor_distopt_adam_kernel_cu_15fd16b94cuda3std3__45__cpo4cendE)
_ZN66_INTERNAL_27c7bd1e_35_multi_tensor_distopt_adam_kernel_cu_15fd16b94cuda3std3__45__cpo4cendE:
	.zero		1
	.type		_ZN66_INTERNAL_27c7bd1e_35_multi_tensor_distopt_adam_kernel_cu_15fd16b94cuda3std6ranges3__45__cpo9iter_swapE,@object
	.size		_ZN66_INTERNAL_27c7bd1e_35_multi_tensor_distopt_adam_kernel_cu_15fd16b94cuda3std6ranges3__45__cpo9iter_swapE,(_ZN66_INTERNAL_27c7bd1e_35_multi_tensor_distopt_adam_kernel_cu_15fd16b94cuda3std3__45__cpo5crendE - _ZN66_INTERNAL_27c7bd1e_35_multi_tensor_distopt_adam_kernel_cu_15fd16b94cuda3std6ranges3__45__cpo9iter_swapE)
_ZN66_INTERNAL_27c7bd1e_35_multi_tensor_distopt_adam_kernel_cu_15fd16b94cuda3std6ranges3__45__cpo9iter_swapE:
	.zero		1
	.type		_ZN66_INTERNAL_27c7bd1e_35_multi_tensor_distopt_adam_kernel_cu_15fd16b94cuda3std3__45__cpo5crendE,@object
	.size		_ZN66_INTERNAL_27c7bd1e_35_multi_tensor_distopt_adam_kernel_cu_15fd16b94cuda3std3__45__cpo5crendE,(_ZN66_INTERNAL_27c7bd1e_35_multi_tensor_distopt_adam_kernel_cu_15fd16b94cuda3std6ranges3__45__cpo5cdataE - _ZN66_INTERNAL_27c7bd1e_35_multi_tensor_distopt_adam_kernel_cu_15fd16b94cuda3std3__45__cpo5crendE)
_ZN66_INTERNAL_27c7bd1e_35_multi_tensor_distopt_adam_kernel_cu_15fd16b94cuda3std3__45__cpo5crendE:
	.zero		1
	.type		_ZN66_INTERNAL_27c7bd1e_35_multi_tensor_distopt_adam_kernel_cu_15fd16b94cuda3std6ranges3__45__cpo5cdataE,@object
	.size		_ZN66_INTERNAL_27c7bd1e_35_multi_tensor_distopt_adam_kernel_cu_15fd16b94cuda3std6ranges3__45__cpo5cdataE,(_ZN66_INTERNAL_27c7bd1e_35_multi_tensor_distopt_adam_kernel_cu_15fd16b94cuda3std6ranges3__45__cpo3endE - _ZN66_INTERNAL_27c7bd1e_35_multi_tensor_distopt_adam_kernel_cu_15fd16b94cuda3std6ranges3__45__cpo5cdataE)
_ZN66_INTERNAL_27c7bd1e_35_multi_tensor_distopt_adam_kernel_cu_15fd16b94cuda3std6ranges3__45__cpo5cdataE:
	.zero		1
	.type		_ZN66_INTERNAL_27c7bd1e_35_multi_tensor_distopt_adam_kernel_cu_15fd16b94cuda3std6ranges3__45__cpo3endE,@object
	.size		_ZN66_INTERNAL_27c7bd1e_35_multi_tensor_distopt_adam_kernel_cu_15fd16b94cuda3std6ranges3__45__cpo3endE,(_ZN66_INTERNAL_27c7bd1e_35_multi_tensor_distopt_adam_kernel_cu_15fd16b94cuda3std3__419piecewise_constructE - _ZN66_INTERNAL_27c7bd1e_35_multi_tensor_distopt_adam_kernel_cu_15fd16b94cuda3std6ranges3__45__cpo3endE)
_ZN66_INTERNAL_27c7bd1e_35_multi_tensor_distopt_adam_kernel_cu_15fd16b94cuda3std6ranges3__45__cpo3endE:
	.zero		1
	.type		_ZN66_INTERNAL_27c7bd1e_35_multi_tensor_distopt_adam_kernel_cu_15fd16b94cuda3std3__419piecewise_constructE,@object
	.size		_ZN66_INTERNAL_27c7bd1e_35_multi_tensor_distopt_adam_kernel_cu_15fd16b94cuda3std3__419piecewise_constructE,(_ZN66_INTERNAL_27c7bd1e_35_multi_tensor_distopt_adam_kernel_cu_15fd16b94cuda3std6ranges3__45__cpo5ssizeE - _ZN66_INTERNAL_27c7bd1e_35_multi_tensor_distopt_adam_kernel_cu_15fd16b94cuda3std3__419piecewise_constructE)
_ZN66_INTERNAL_27c7bd1e_35_multi_tensor_distopt_adam_kernel_cu_15fd16b94cuda3std3__419piecewise_constructE:
	.zero		1
	.type		_ZN66_INTERNAL_27c7bd1e_35_multi_tensor_distopt_adam_kernel_cu_15fd16b94cuda3std6ranges3__45__cpo5ssizeE,@object
	.size		_ZN66_INTERNAL_27c7bd1e_35_multi_tensor_distopt_adam_kernel_cu_15fd16b94cuda3std6ranges3__45__cpo5ssizeE,(_ZN66_INTERNAL_27c7bd1e_35_multi_tensor_distopt_adam_kernel_cu_15fd16b94cuda3std3__45__cpo3endE - _ZN66_INTERNAL_27c7bd1e_35_multi_tensor_distopt_adam_kernel_cu_15fd16b94cuda3std6ranges3__45__cpo5ssizeE)
_ZN66_INTERNAL_27c7bd1e_35_multi_tensor_distopt_adam_kernel_cu_15fd16b94cuda3std6ranges3__45__cpo5ssizeE:
	.zero		1
	.type		_ZN66_INTERNAL_27c7bd1e_35_multi_tensor_distopt_adam_kernel_cu_15fd16b94cuda3std3__45__cpo3endE,@object
	.size		_ZN66_INTERNAL_27c7bd1e_35_multi_tensor_distopt_adam_kernel_cu_15fd16b94cuda3std3__45__cpo3endE,(_ZN66_INTERNAL_27c7bd1e_35_multi_tensor_distopt_adam_kernel_cu_15fd16b94cuda3std6ranges3__45__cpo4cendE - _ZN66_INTERNAL_27c7bd1e_35_multi_tensor_distopt_adam_kernel_cu_15fd16b94cuda3std3__45__cpo3endE)
_ZN66_INTERNAL_27c7bd1e_35_multi_tensor_distopt_adam_kernel_cu_15fd16b94cuda3std3__45__cpo3endE:
	.zero		1
	.type		_ZN66_INTERNAL_27c7bd1e_35_multi_tensor_distopt_adam_kernel_cu_15fd16b94cuda3std6ranges3__45__cpo4cendE,@object
	.size		_ZN66_INTERNAL_27c7bd1e_35_multi_tensor_distopt_adam_kernel_cu_15fd16b94cuda3std6ranges3__45__cpo4cendE,(_ZN66_INTERNAL_27c7bd1e_35_multi_tensor_distopt_adam_kernel_cu_15fd16b94cuda3std3__45__cpo4rendE - _ZN66_INTERNAL_27c7bd1e_35_multi_tensor_distopt_adam_kernel_cu_15fd16b94cuda3std6ranges3__45__cpo4cendE)
_ZN66_INTERNAL_27c7bd1e_35_multi_tensor_distopt_adam_kernel_cu_15fd16b94cuda3std6ranges3__45__cpo4cendE:
	.zero		1
	.type		_ZN66_INTERNAL_27c7bd1e_35_multi_tensor_distopt_adam_kernel_cu_15fd16b94cuda3std3__45__cpo4rendE,@object
	.size		_ZN66_INTERNAL_27c7bd1e_35_multi_tensor_distopt_adam_kernel_cu_15fd16b94cuda3std3__45__cpo4rendE,(_ZN66_INTERNAL_27c7bd1e_35_multi_tensor_distopt_adam_kernel_cu_15fd16b94cuda3std6ranges3__45__cpo4prevE - _ZN66_INTERNAL_27c7bd1e_35_multi_tensor_distopt_adam_kernel_cu_15fd16b94cuda3std3__45__cpo4rendE)
_ZN66_INTERNAL_27c7bd1e_35_multi_tensor_distopt_adam_kernel_cu_15fd16b94cuda3std3__45__cpo4rendE:
	.zero		1
	.type		_ZN66_INTERNAL_27c7bd1e_35_multi_tensor_distopt_adam_kernel_cu_15fd16b94cuda3std6ranges3__45__cpo4prevE,@object
	.size		_ZN66_INTERNAL_27c7bd1e_35_multi_tensor_distopt_adam_kernel_cu_15fd16b94cuda3std6ranges3__45__cpo4prevE,(_ZN66_INTERNAL_27c7bd1e_35_multi_tensor_distopt_adam_kernel_cu_15fd16b94cuda3std6ranges3__45__cpo9iter_moveE - _ZN66_INTERNAL_27c7bd1e_35_multi_tensor_distopt_adam_kernel_cu_15fd16b94cuda3std6ranges3__45__cpo4prevE)
_ZN66_INTERNAL_27c7bd1e_35_multi_tensor_distopt_adam_kernel_cu_15fd16b94cuda3std6ranges3__45__cpo4prevE:
	.zero		1
	.type		_ZN66_INTERNAL_27c7bd1e_35_multi_tensor_distopt_adam_kernel_cu_15fd16b94cuda3std6ranges3__45__cpo9iter_moveE,@object
	.size		_ZN66_INTERNAL_27c7bd1e_35_multi_tensor_distopt_adam_kernel_cu_15fd16b94cuda3std6ranges3__45__cpo9iter_moveE,(.L_40 - _ZN66_INTERNAL_27c7bd1e_35_multi_tensor_distopt_adam_kernel_cu_15fd16b94cuda3std6ranges3__45__cpo9iter_moveE)
_ZN66_INTERNAL_27c7bd1e_35_multi_tensor_distopt_adam_kernel_cu_15fd16b94cuda3std6ranges3__45__cpo9iter_moveE:
	.zero		1
.L_40:


//--------------------- SYMBOLS --------------------------

	.type		__assertfail,@function
